//
// Generated by NVIDIA NVVM Compiler
//
// Compiler Build ID: CL-36424714
// Cuda compilation tools, release 13.0, V13.0.88
// Based on NVVM 20.0.0
//

.version 9.0
.target sm_100
.address_size 64

	// .globl	_Z14linear_forwardPfS_S_S_iii
.global .align 4 .b8 __cudart_i2opi_f[24] = {65, 144, 67, 60, 153, 149, 98, 219, 192, 221, 52, 245, 209, 87, 39, 252, 41, 21, 68, 78, 110, 131, 249, 162};

.visible .entry _Z14linear_forwardPfS_S_S_iii(
	.param .u64 .ptr .align 1 _Z14linear_forwardPfS_S_S_iii_param_0,
	.param .u64 .ptr .align 1 _Z14linear_forwardPfS_S_S_iii_param_1,
	.param .u64 .ptr .align 1 _Z14linear_forwardPfS_S_S_iii_param_2,
	.param .u64 .ptr .align 1 _Z14linear_forwardPfS_S_S_iii_param_3,
	.param .u32 _Z14linear_forwardPfS_S_S_iii_param_4,
	.param .u32 _Z14linear_forwardPfS_S_S_iii_param_5,
	.param .u32 _Z14linear_forwardPfS_S_S_iii_param_6
)
{
	.reg .pred 	%p<11>;
	.reg .b32 	%r<39>;
	.reg .b32 	%f<114>;
	.reg .b64 	%rd<61>;

	ld.param.u64 	%rd16, [_Z14linear_forwardPfS_S_S_iii_param_0];
	ld.param.u64 	%rd18, [_Z14linear_forwardPfS_S_S_iii_param_1];
	ld.param.u64 	%rd19, [_Z14linear_forwardPfS_S_S_iii_param_2];
	ld.param.u64 	%rd17, [_Z14linear_forwardPfS_S_S_iii_param_3];
	ld.param.u32 	%r21, [_Z14linear_forwardPfS_S_S_iii_param_5];
	ld.param.u32 	%r22, [_Z14linear_forwardPfS_S_S_iii_param_6];
	cvta.to.global.u64 	%rd1, %rd19;
	cvta.to.global.u64 	%rd2, %rd18;
	mov.u32 	%r1, %ctaid.x;
	mov.u32 	%r23, %ctaid.y;
	mov.u32 	%r24, %tid.x;
	mov.u32 	%r25, %ntid.x;
	mad.lo.s32 	%r2, %r23, %r25, %r24;
	mul.lo.s32 	%r3, %r22, %r1;
	setp.lt.s32 	%p1, %r21, 1;
	mov.f32 	%f113, 0f00000000;
	@%p1 bra 	$L__BB0_13;
	mul.lo.s32 	%r4, %r21, %r1;
	mul.lo.s32 	%r5, %r21, %r2;
	and.b32  	%r6, %r21, 15;
	setp.lt.u32 	%p2, %r21, 16;
	mov.f32 	%f113, 0f00000000;
	mov.b32 	%r36, 0;
	@%p2 bra 	$L__BB0_4;
	and.b32  	%r36, %r21, 2147483632;
	neg.s32 	%r34, %r36;
	mul.wide.u32 	%rd20, %r4, 4;
	add.s64 	%rd21, %rd20, %rd2;
	add.s64 	%rd58, %rd21, 32;
	mul.wide.u32 	%rd22, %r5, 4;
	add.s64 	%rd23, %rd22, %rd1;
	add.s64 	%rd57, %rd23, 32;
	mov.f32 	%f113, 0f00000000;
$L__BB0_3:
	.pragma "nounroll";
	ld.global.f32 	%f18, [%rd58+-32];
	ld.global.f32 	%f19, [%rd57+-32];
	fma.rn.f32 	%f20, %f18, %f19, %f113;
	ld.global.f32 	%f21, [%rd58+-28];
	ld.global.f32 	%f22, [%rd57+-28];
	fma.rn.f32 	%f23, %f21, %f22, %f20;
	ld.global.f32 	%f24, [%rd58+-24];
	ld.global.f32 	%f25, [%rd57+-24];
	fma.rn.f32 	%f26, %f24, %f25, %f23;
	ld.global.f32 	%f27, [%rd58+-20];
	ld.global.f32 	%f28, [%rd57+-20];
	fma.rn.f32 	%f29, %f27, %f28, %f26;
	ld.global.f32 	%f30, [%rd58+-16];
	ld.global.f32 	%f31, [%rd57+-16];
	fma.rn.f32 	%f32, %f30, %f31, %f29;
	ld.global.f32 	%f33, [%rd58+-12];
	ld.global.f32 	%f34, [%rd57+-12];
	fma.rn.f32 	%f35, %f33, %f34, %f32;
	ld.global.f32 	%f36, [%rd58+-8];
	ld.global.f32 	%f37, [%rd57+-8];
	fma.rn.f32 	%f38, %f36, %f37, %f35;
	ld.global.f32 	%f39, [%rd58+-4];
	ld.global.f32 	%f40, [%rd57+-4];
	fma.rn.f32 	%f41, %f39, %f40, %f38;
	ld.global.f32 	%f42, [%rd58];
	ld.global.f32 	%f43, [%rd57];
	fma.rn.f32 	%f44, %f42, %f43, %f41;
	ld.global.f32 	%f45, [%rd58+4];
	ld.global.f32 	%f46, [%rd57+4];
	fma.rn.f32 	%f47, %f45, %f46, %f44;
	ld.global.f32 	%f48, [%rd58+8];
	ld.global.f32 	%f49, [%rd57+8];
	fma.rn.f32 	%f50, %f48, %f49, %f47;
	ld.global.f32 	%f51, [%rd58+12];
	ld.global.f32 	%f52, [%rd57+12];
	fma.rn.f32 	%f53, %f51, %f52, %f50;
	ld.global.f32 	%f54, [%rd58+16];
	ld.global.f32 	%f55, [%rd57+16];
	fma.rn.f32 	%f56, %f54, %f55, %f53;
	ld.global.f32 	%f57, [%rd58+20];
	ld.global.f32 	%f58, [%rd57+20];
	fma.rn.f32 	%f59, %f57, %f58, %f56;
	ld.global.f32 	%f60, [%rd58+24];
	ld.global.f32 	%f61, [%rd57+24];
	fma.rn.f32 	%f62, %f60, %f61, %f59;
	ld.global.f32 	%f63, [%rd58+28];
	ld.global.f32 	%f64, [%rd57+28];
	fma.rn.f32 	%f113, %f63, %f64, %f62;
	add.s32 	%r34, %r34, 16;
	add.s64 	%rd58, %rd58, 64;
	add.s64 	%rd57, %rd57, 64;
	setp.ne.s32 	%p3, %r34, 0;
	@%p3 bra 	$L__BB0_3;
$L__BB0_4:
	setp.eq.s32 	%p4, %r6, 0;
	@%p4 bra 	$L__BB0_13;
	and.b32  	%r12, %r21, 7;
	setp.lt.u32 	%p5, %r6, 8;
	@%p5 bra 	$L__BB0_7;
	add.s32 	%r27, %r36, %r4;
	add.s32 	%r28, %r36, %r5;
	mul.wide.u32 	%rd24, %r27, 4;
	add.s64 	%rd25, %rd2, %rd24;
	ld.global.f32 	%f66, [%rd25];
	mul.wide.u32 	%rd26, %r28, 4;
	add.s64 	%rd27, %rd1, %rd26;
	ld.global.f32 	%f67, [%rd27];
	fma.rn.f32 	%f68, %f66, %f67, %f113;
	cvt.u64.u32 	%rd28, %r4;
	cvt.u64.u32 	%rd29, %r36;
	add.s64 	%rd30, %rd29, %rd28;
	shl.b64 	%rd31, %rd30, 2;
	add.s64 	%rd32, %rd2, %rd31;
	ld.global.f32 	%f69, [%rd32+4];
	cvt.u64.u32 	%rd33, %r5;
	add.s64 	%rd34, %rd29, %rd33;
	shl.b64 	%rd35, %rd34, 2;
	add.s64 	%rd36, %rd1, %rd35;
	ld.global.f32 	%f70, [%rd36+4];
	fma.rn.f32 	%f71, %f69, %f70, %f68;
	ld.global.f32 	%f72, [%rd32+8];
	ld.global.f32 	%f73, [%rd36+8];
	fma.rn.f32 	%f74, %f72, %f73, %f71;
	ld.global.f32 	%f75, [%rd32+12];
	ld.global.f32 	%f76, [%rd36+12];
	fma.rn.f32 	%f77, %f75, %f76, %f74;
	ld.global.f32 	%f78, [%rd32+16];
	ld.global.f32 	%f79, [%rd36+16];
	fma.rn.f32 	%f80, %f78, %f79, %f77;
	ld.global.f32 	%f81, [%rd32+20];
	ld.global.f32 	%f82, [%rd36+20];
	fma.rn.f32 	%f83, %f81, %f82, %f80;
	ld.global.f32 	%f84, [%rd32+24];
	ld.global.f32 	%f85, [%rd36+24];
	fma.rn.f32 	%f86, %f84, %f85, %f83;
	ld.global.f32 	%f87, [%rd32+28];
	ld.global.f32 	%f88, [%rd36+28];
	fma.rn.f32 	%f113, %f87, %f88, %f86;
	add.s32 	%r36, %r36, 8;
$L__BB0_7:
	setp.eq.s32 	%p6, %r12, 0;
	@%p6 bra 	$L__BB0_13;
	and.b32  	%r15, %r21, 3;
	setp.lt.u32 	%p7, %r12, 4;
	@%p7 bra 	$L__BB0_10;
	add.s32 	%r29, %r36, %r4;
	add.s32 	%r30, %r36, %r5;
	mul.wide.u32 	%rd37, %r29, 4;
	add.s64 	%rd38, %rd2, %rd37;
	ld.global.f32 	%f90, [%rd38];
	mul.wide.u32 	%rd39, %r30, 4;
	add.s64 	%rd40, %rd1, %rd39;
	ld.global.f32 	%f91, [%rd40];
	fma.rn.f32 	%f92, %f90, %f91, %f113;
	cvt.u64.u32 	%rd41, %r4;
	cvt.u64.u32 	%rd42, %r36;
	add.s64 	%rd43, %rd42, %rd41;
	shl.b64 	%rd44, %rd43, 2;
	add.s64 	%rd45, %rd2, %rd44;
	ld.global.f32 	%f93, [%rd45+4];
	cvt.u64.u32 	%rd46, %r5;
	add.s64 	%rd47, %rd42, %rd46;
	shl.b64 	%rd48, %rd47, 2;
	add.s64 	%rd49, %rd1, %rd48;
	ld.global.f32 	%f94, [%rd49+4];
	fma.rn.f32 	%f95, %f93, %f94, %f92;
	ld.global.f32 	%f96, [%rd45+8];
	ld.global.f32 	%f97, [%rd49+8];
	fma.rn.f32 	%f98, %f96, %f97, %f95;
	ld.global.f32 	%f99, [%rd45+12];
	ld.global.f32 	%f100, [%rd49+12];
	fma.rn.f32 	%f113, %f99, %f100, %f98;
	add.s32 	%r36, %r36, 4;
$L__BB0_10:
	setp.eq.s32 	%p8, %r15, 0;
	@%p8 bra 	$L__BB0_13;
	add.s32 	%r31, %r36, %r5;
	mul.wide.u32 	%rd50, %r31, 4;
	add.s64 	%rd60, %rd1, %rd50;
	add.s32 	%r32, %r36, %r4;
	mul.wide.u32 	%rd51, %r32, 4;
	add.s64 	%rd59, %rd2, %rd51;
	neg.s32 	%r38, %r15;
$L__BB0_12:
	.pragma "nounroll";
	ld.global.f32 	%f101, [%rd59];
	ld.global.f32 	%f102, [%rd60];
	fma.rn.f32 	%f113, %f101, %f102, %f113;
	add.s64 	%rd60, %rd60, 4;
	add.s64 	%rd59, %rd59, 4;
	add.s32 	%r38, %r38, 1;
	setp.ne.s32 	%p9, %r38, 0;
	@%p9 bra 	$L__BB0_12;
$L__BB0_13:
	add.s32 	%r33, %r3, %r2;
	cvta.to.global.u64 	%rd52, %rd16;
	mul.wide.s32 	%rd53, %r33, 4;
	add.s64 	%rd15, %rd52, %rd53;
	st.global.f32 	[%rd15], %f113;
	setp.eq.s64 	%p10, %rd17, 0;
	@%p10 bra 	$L__BB0_15;
	cvta.to.global.u64 	%rd54, %rd17;
	mul.wide.u32 	%rd55, %r2, 4;
	add.s64 	%rd56, %rd54, %rd55;
	ld.global.f32 	%f103, [%rd56];
	add.f32 	%f104, %f103, %f113;
	st.global.f32 	[%rd15], %f104;
$L__BB0_15:
	ret;

}
	// .globl	_Z15rmsnorm_forwardPfS_S_ii
.visible .entry _Z15rmsnorm_forwardPfS_S_ii(
	.param .u64 .ptr .align 1 _Z15rmsnorm_forwardPfS_S_ii_param_0,
	.param .u64 .ptr .align 1 _Z15rmsnorm_forwardPfS_S_ii_param_1,
	.param .u64 .ptr .align 1 _Z15rmsnorm_forwardPfS_S_ii_param_2,
	.param .u32 _Z15rmsnorm_forwardPfS_S_ii_param_3,
	.param .u32 _Z15rmsnorm_forwardPfS_S_ii_param_4
)
{
	.reg .pred 	%p<19>;
	.reg .b32 	%r<48>;
	.reg .b32 	%f<148>;
	.reg .b64 	%rd<73>;

	ld.param.u64 	%rd19, [_Z15rmsnorm_forwardPfS_S_ii_param_0];
	ld.param.u64 	%rd20, [_Z15rmsnorm_forwardPfS_S_ii_param_1];
	ld.param.u64 	%rd21, [_Z15rmsnorm_forwardPfS_S_ii_param_2];
	ld.param.u32 	%r28, [_Z15rmsnorm_forwardPfS_S_ii_param_4];
	cvta.to.global.u64 	%rd1, %rd19;
	cvta.to.global.u64 	%rd2, %rd21;
	cvta.to.global.u64 	%rd3, %rd20;
	mov.u32 	%r29, %ctaid.x;
	mul.lo.s32 	%r1, %r28, %r29;
	setp.lt.s32 	%p1, %r28, 1;
	mov.f32 	%f147, 0f00000000;
	@%p1 bra 	$L__BB1_13;
	and.b32  	%r2, %r28, 15;
	setp.lt.u32 	%p2, %r28, 16;
	mov.f32 	%f147, 0f00000000;
	mov.b32 	%r41, 0;
	@%p2 bra 	$L__BB1_4;
	and.b32  	%r41, %r28, 2147483632;
	neg.s32 	%r39, %r41;
	mul.wide.u32 	%rd22, %r1, 4;
	add.s64 	%rd23, %rd22, %rd3;
	add.s64 	%rd68, %rd23, 32;
	mov.f32 	%f147, 0f00000000;
$L__BB1_3:
	.pragma "nounroll";
	ld.global.f32 	%f19, [%rd68+-32];
	fma.rn.f32 	%f20, %f19, %f19, %f147;
	ld.global.f32 	%f21, [%rd68+-28];
	fma.rn.f32 	%f22, %f21, %f21, %f20;
	ld.global.f32 	%f23, [%rd68+-24];
	fma.rn.f32 	%f24, %f23, %f23, %f22;
	ld.global.f32 	%f25, [%rd68+-20];
	fma.rn.f32 	%f26, %f25, %f25, %f24;
	ld.global.f32 	%f27, [%rd68+-16];
	fma.rn.f32 	%f28, %f27, %f27, %f26;
	ld.global.f32 	%f29, [%rd68+-12];
	fma.rn.f32 	%f30, %f29, %f29, %f28;
	ld.global.f32 	%f31, [%rd68+-8];
	fma.rn.f32 	%f32, %f31, %f31, %f30;
	ld.global.f32 	%f33, [%rd68+-4];
	fma.rn.f32 	%f34, %f33, %f33, %f32;
	ld.global.f32 	%f35, [%rd68];
	fma.rn.f32 	%f36, %f35, %f35, %f34;
	ld.global.f32 	%f37, [%rd68+4];
	fma.rn.f32 	%f38, %f37, %f37, %f36;
	ld.global.f32 	%f39, [%rd68+8];
	fma.rn.f32 	%f40, %f39, %f39, %f38;
	ld.global.f32 	%f41, [%rd68+12];
	fma.rn.f32 	%f42, %f41, %f41, %f40;
	ld.global.f32 	%f43, [%rd68+16];
	fma.rn.f32 	%f44, %f43, %f43, %f42;
	ld.global.f32 	%f45, [%rd68+20];
	fma.rn.f32 	%f46, %f45, %f45, %f44;
	ld.global.f32 	%f47, [%rd68+24];
	fma.rn.f32 	%f48, %f47, %f47, %f46;
	ld.global.f32 	%f49, [%rd68+28];
	fma.rn.f32 	%f147, %f49, %f49, %f48;
	add.s32 	%r39, %r39, 16;
	add.s64 	%rd68, %rd68, 64;
	setp.ne.s32 	%p3, %r39, 0;
	@%p3 bra 	$L__BB1_3;
$L__BB1_4:
	setp.eq.s32 	%p4, %r2, 0;
	@%p4 bra 	$L__BB1_13;
	and.b32  	%r8, %r28, 7;
	setp.lt.u32 	%p5, %r2, 8;
	@%p5 bra 	$L__BB1_7;
	add.s32 	%r31, %r41, %r1;
	mul.wide.u32 	%rd24, %r31, 4;
	add.s64 	%rd25, %rd3, %rd24;
	ld.global.f32 	%f51, [%rd25];
	fma.rn.f32 	%f52, %f51, %f51, %f147;
	cvt.u64.u32 	%rd26, %r1;
	cvt.u64.u32 	%rd27, %r41;
	add.s64 	%rd28, %rd27, %rd26;
	shl.b64 	%rd29, %rd28, 2;
	add.s64 	%rd30, %rd3, %rd29;
	ld.global.f32 	%f53, [%rd30+4];
	fma.rn.f32 	%f54, %f53, %f53, %f52;
	ld.global.f32 	%f55, [%rd30+8];
	fma.rn.f32 	%f56, %f55, %f55, %f54;
	ld.global.f32 	%f57, [%rd30+12];
	fma.rn.f32 	%f58, %f57, %f57, %f56;
	ld.global.f32 	%f59, [%rd30+16];
	fma.rn.f32 	%f60, %f59, %f59, %f58;
	ld.global.f32 	%f61, [%rd30+20];
	fma.rn.f32 	%f62, %f61, %f61, %f60;
	ld.global.f32 	%f63, [%rd30+24];
	fma.rn.f32 	%f64, %f63, %f63, %f62;
	ld.global.f32 	%f65, [%rd30+28];
	fma.rn.f32 	%f147, %f65, %f65, %f64;
	add.s32 	%r41, %r41, 8;
$L__BB1_7:
	setp.eq.s32 	%p6, %r8, 0;
	@%p6 bra 	$L__BB1_13;
	and.b32  	%r11, %r28, 3;
	setp.lt.u32 	%p7, %r8, 4;
	@%p7 bra 	$L__BB1_10;
	add.s32 	%r32, %r41, %r1;
	mul.wide.u32 	%rd31, %r32, 4;
	add.s64 	%rd32, %rd3, %rd31;
	ld.global.f32 	%f67, [%rd32];
	fma.rn.f32 	%f68, %f67, %f67, %f147;
	cvt.u64.u32 	%rd33, %r1;
	cvt.u64.u32 	%rd34, %r41;
	add.s64 	%rd35, %rd34, %rd33;
	shl.b64 	%rd36, %rd35, 2;
	add.s64 	%rd37, %rd3, %rd36;
	ld.global.f32 	%f69, [%rd37+4];
	fma.rn.f32 	%f70, %f69, %f69, %f68;
	ld.global.f32 	%f71, [%rd37+8];
	fma.rn.f32 	%f72, %f71, %f71, %f70;
	ld.global.f32 	%f73, [%rd37+12];
	fma.rn.f32 	%f147, %f73, %f73, %f72;
	add.s32 	%r41, %r41, 4;
$L__BB1_10:
	setp.eq.s32 	%p8, %r11, 0;
	@%p8 bra 	$L__BB1_13;
	add.s32 	%r33, %r41, %r1;
	mul.wide.u32 	%rd38, %r33, 4;
	add.s64 	%rd69, %rd3, %rd38;
	neg.s32 	%r43, %r11;
$L__BB1_12:
	.pragma "nounroll";
	ld.global.f32 	%f74, [%rd69];
	fma.rn.f32 	%f147, %f74, %f74, %f147;
	add.s64 	%rd69, %rd69, 4;
	add.s32 	%r43, %r43, 1;
	setp.ne.s32 	%p9, %r43, 0;
	@%p9 bra 	$L__BB1_12;
$L__BB1_13:
	setp.lt.s32 	%p10, %r28, 1;
	cvt.rn.f32.s32 	%f75, %r28;
	div.rn.f32 	%f76, %f147, %f75;
	add.f32 	%f77, %f76, 0f358637BD;
	sqrt.rn.f32 	%f78, %f77;
	rcp.rn.f32 	%f14, %f78;
	@%p10 bra 	$L__BB1_25;
	and.b32  	%r17, %r28, 7;
	setp.lt.u32 	%p11, %r28, 8;
	mov.b32 	%r46, 0;
	@%p11 bra 	$L__BB1_17;
	and.b32  	%r46, %r28, 2147483640;
	neg.s32 	%r44, %r46;
	mul.wide.u32 	%rd39, %r1, 4;
	add.s64 	%rd40, %rd39, 16;
	add.s64 	%rd72, %rd1, %rd40;
	add.s64 	%rd71, %rd3, %rd40;
	add.s64 	%rd70, %rd2, 16;
$L__BB1_16:
	.pragma "nounroll";
	ld.global.f32 	%f79, [%rd71+-16];
	mul.f32 	%f80, %f14, %f79;
	ld.global.f32 	%f81, [%rd70+-16];
	mul.f32 	%f82, %f80, %f81;
	st.global.f32 	[%rd72+-16], %f82;
	ld.global.f32 	%f83, [%rd71+-12];
	mul.f32 	%f84, %f14, %f83;
	ld.global.f32 	%f85, [%rd70+-12];
	mul.f32 	%f86, %f84, %f85;
	st.global.f32 	[%rd72+-12], %f86;
	ld.global.f32 	%f87, [%rd71+-8];
	mul.f32 	%f88, %f14, %f87;
	ld.global.f32 	%f89, [%rd70+-8];
	mul.f32 	%f90, %f88, %f89;
	st.global.f32 	[%rd72+-8], %f90;
	ld.global.f32 	%f91, [%rd71+-4];
	mul.f32 	%f92, %f14, %f91;
	ld.global.f32 	%f93, [%rd70+-4];
	mul.f32 	%f94, %f92, %f93;
	st.global.f32 	[%rd72+-4], %f94;
	ld.global.f32 	%f95, [%rd71];
	mul.f32 	%f96, %f14, %f95;
	ld.global.f32 	%f97, [%rd70];
	mul.f32 	%f98, %f96, %f97;
	st.global.f32 	[%rd72], %f98;
	ld.global.f32 	%f99, [%rd71+4];
	mul.f32 	%f100, %f14, %f99;
	ld.global.f32 	%f101, [%rd70+4];
	mul.f32 	%f102, %f100, %f101;
	st.global.f32 	[%rd72+4], %f102;
	ld.global.f32 	%f103, [%rd71+8];
	mul.f32 	%f104, %f14, %f103;
	ld.global.f32 	%f105, [%rd70+8];
	mul.f32 	%f106, %f104, %f105;
	st.global.f32 	[%rd72+8], %f106;
	ld.global.f32 	%f107, [%rd71+12];
	mul.f32 	%f108, %f14, %f107;
	ld.global.f32 	%f109, [%rd70+12];
	mul.f32 	%f110, %f108, %f109;
	st.global.f32 	[%rd72+12], %f110;
	add.s32 	%r44, %r44, 8;
	add.s64 	%rd72, %rd72, 32;
	add.s64 	%rd71, %rd71, 32;
	add.s64 	%rd70, %rd70, 32;
	setp.ne.s32 	%p12, %r44, 0;
	@%p12 bra 	$L__BB1_16;
$L__BB1_17:
	setp.eq.s32 	%p13, %r17, 0;
	@%p13 bra 	$L__BB1_25;
	and.b32  	%r23, %r28, 3;
	setp.lt.u32 	%p14, %r17, 4;
	@%p14 bra 	$L__BB1_20;
	add.s32 	%r35, %r46, %r1;
	mul.wide.u32 	%rd41, %r35, 4;
	add.s64 	%rd42, %rd3, %rd41;
	ld.global.f32 	%f111, [%rd42];
	mul.f32 	%f112, %f14, %f111;
	cvt.u64.u32 	%rd43, %r46;
	mul.wide.u32 	%rd44, %r46, 4;
	add.s64 	%rd45, %rd2, %rd44;
	ld.global.f32 	%f113, [%rd45];
	mul.f32 	%f114, %f112, %f113;
	add.s64 	%rd46, %rd1, %rd41;
	st.global.f32 	[%rd46], %f114;
	cvt.u64.u32 	%rd47, %r1;
	add.s64 	%rd48, %rd43, %rd47;
	shl.b64 	%rd49, %rd48, 2;
	add.s64 	%rd50, %rd3, %rd49;
	ld.global.f32 	%f115, [%rd50+4];
	mul.f32 	%f116, %f14, %f115;
	ld.global.f32 	%f117, [%rd45+4];
	mul.f32 	%f118, %f116, %f117;
	add.s64 	%rd51, %rd1, %rd49;
	st.global.f32 	[%rd51+4], %f118;
	ld.global.f32 	%f119, [%rd50+8];
	mul.f32 	%f120, %f14, %f119;
	ld.global.f32 	%f121, [%rd45+8];
	mul.f32 	%f122, %f120, %f121;
	st.global.f32 	[%rd51+8], %f122;
	ld.global.f32 	%f123, [%rd50+12];
	mul.f32 	%f124, %f14, %f123;
	ld.global.f32 	%f125, [%rd45+12];
	mul.f32 	%f126, %f124, %f125;
	st.global.f32 	[%rd51+12], %f126;
	add.s32 	%r46, %r46, 4;
$L__BB1_20:
	setp.eq.s32 	%p15, %r23, 0;
	@%p15 bra 	$L__BB1_25;
	setp.eq.s32 	%p16, %r23, 1;
	@%p16 bra 	$L__BB1_23;
	add.s32 	%r36, %r46, %r1;
	mul.wide.u32 	%rd52, %r36, 4;
	add.s64 	%rd53, %rd3, %rd52;
	ld.global.f32 	%f127, [%rd53];
	mul.f32 	%f128, %f14, %f127;
	cvt.u64.u32 	%rd54, %r46;
	mul.wide.u32 	%rd55, %r46, 4;
	add.s64 	%rd56, %rd2, %rd55;
	ld.global.f32 	%f129, [%rd56];
	mul.f32 	%f130, %f128, %f129;
	add.s64 	%rd57, %rd1, %rd52;
	st.global.f32 	[%rd57], %f130;
	cvt.u64.u32 	%rd58, %r1;
	add.s64 	%rd59, %rd54, %rd58;
	shl.b64 	%rd60, %rd59, 2;
	add.s64 	%rd61, %rd3, %rd60;
	ld.global.f32 	%f131, [%rd61+4];
	mul.f32 	%f132, %f14, %f131;
	ld.global.f32 	%f133, [%rd56+4];
	mul.f32 	%f134, %f132, %f133;
	add.s64 	%rd62, %rd1, %rd60;
	st.global.f32 	[%rd62+4], %f134;
	add.s32 	%r46, %r46, 2;
$L__BB1_23:
	and.b32  	%r37, %r28, 1;
	setp.eq.b32 	%p17, %r37, 1;
	not.pred 	%p18, %p17;
	@%p18 bra 	$L__BB1_25;
	add.s32 	%r38, %r46, %r1;
	mul.wide.u32 	%rd63, %r38, 4;
	add.s64 	%rd64, %rd3, %rd63;
	ld.global.f32 	%f135, [%rd64];
	mul.f32 	%f136, %f14, %f135;
	mul.wide.u32 	%rd65, %r46, 4;
	add.s64 	%rd66, %rd2, %rd65;
	ld.global.f32 	%f137, [%rd66];
	mul.f32 	%f138, %f136, %f137;
	add.s64 	%rd67, %rd1, %rd63;
	st.global.f32 	[%rd67], %f138;
$L__BB1_25:
	ret;

}
	// .globl	_Z11qkv_forwardPfS_S_S_S_S_S_iiiiiiiiiiiii
.visible .entry _Z11qkv_forwardPfS_S_S_S_S_S_iiiiiiiiiiiii(
	.param .u64 .ptr .align 1 _Z11qkv_forwardPfS_S_S_S_S_S_iiiiiiiiiiiii_param_0,
	.param .u64 .ptr .align 1 _Z11qkv_forwardPfS_S_S_S_S_S_iiiiiiiiiiiii_param_1,
	.param .u64 .ptr .align 1 _Z11qkv_forwardPfS_S_S_S_S_S_iiiiiiiiiiiii_param_2,
	.param .u64 .ptr .align 1 _Z11qkv_forwardPfS_S_S_S_S_S_iiiiiiiiiiiii_param_3,
	.param .u64 .ptr .align 1 _Z11qkv_forwardPfS_S_S_S_S_S_iiiiiiiiiiiii_param_4,
	.param .u64 .ptr .align 1 _Z11qkv_forwardPfS_S_S_S_S_S_iiiiiiiiiiiii_param_5,
	.param .u64 .ptr .align 1 _Z11qkv_forwardPfS_S_S_S_S_S_iiiiiiiiiiiii_param_6,
	.param .u32 _Z11qkv_forwardPfS_S_S_S_S_S_iiiiiiiiiiiii_param_7,
	.param .u32 _Z11qkv_forwardPfS_S_S_S_S_S_iiiiiiiiiiiii_param_8,
	.param .u32 _Z11qkv_forwardPfS_S_S_S_S_S_iiiiiiiiiiiii_param_9,
	.param .u32 _Z11qkv_forwardPfS_S_S_S_S_S_iiiiiiiiiiiii_param_10,
	.param .u32 _Z11qkv_forwardPfS_S_S_S_S_S_iiiiiiiiiiiii_param_11,
	.param .u32 _Z11qkv_forwardPfS_S_S_S_S_S_iiiiiiiiiiiii_param_12,
	.param .u32 _Z11qkv_forwardPfS_S_S_S_S_S_iiiiiiiiiiiii_param_13,
	.param .u32 _Z11qkv_forwardPfS_S_S_S_S_S_iiiiiiiiiiiii_param_14,
	.param .u32 _Z11qkv_forwardPfS_S_S_S_S_S_iiiiiiiiiiiii_param_15,
	.param .u32 _Z11qkv_forwardPfS_S_S_S_S_S_iiiiiiiiiiiii_param_16,
	.param .u32 _Z11qkv_forwardPfS_S_S_S_S_S_iiiiiiiiiiiii_param_17,
	.param .u32 _Z11qkv_forwardPfS_S_S_S_S_S_iiiiiiiiiiiii_param_18,
	.param .u32 _Z11qkv_forwardPfS_S_S_S_S_S_iiiiiiiiiiiii_param_19
)
{
	.reg .pred 	%p<13>;
	.reg .b32 	%r<58>;
	.reg .b32 	%f<68>;
	.reg .b64 	%rd<71>;

	ld.param.u64 	%rd13, [_Z11qkv_forwardPfS_S_S_S_S_S_iiiiiiiiiiiii_param_0];
	ld.param.u64 	%rd14, [_Z11qkv_forwardPfS_S_S_S_S_S_iiiiiiiiiiiii_param_2];
	ld.param.u64 	%rd11, [_Z11qkv_forwardPfS_S_S_S_S_S_iiiiiiiiiiiii_param_5];
	ld.param.u64 	%rd12, [_Z11qkv_forwardPfS_S_S_S_S_S_iiiiiiiiiiiii_param_6];
	ld.param.u32 	%r20, [_Z11qkv_forwardPfS_S_S_S_S_S_iiiiiiiiiiiii_param_7];
	ld.param.u32 	%r21, [_Z11qkv_forwardPfS_S_S_S_S_S_iiiiiiiiiiiii_param_10];
	ld.param.u32 	%r22, [_Z11qkv_forwardPfS_S_S_S_S_S_iiiiiiiiiiiii_param_11];
	ld.param.u32 	%r23, [_Z11qkv_forwardPfS_S_S_S_S_S_iiiiiiiiiiiii_param_12];
	ld.param.u32 	%r24, [_Z11qkv_forwardPfS_S_S_S_S_S_iiiiiiiiiiiii_param_13];
	ld.param.u32 	%r25, [_Z11qkv_forwardPfS_S_S_S_S_S_iiiiiiiiiiiii_param_14];
	ld.param.u32 	%r26, [_Z11qkv_forwardPfS_S_S_S_S_S_iiiiiiiiiiiii_param_15];
	ld.param.u32 	%r27, [_Z11qkv_forwardPfS_S_S_S_S_S_iiiiiiiiiiiii_param_16];
	ld.param.u32 	%r28, [_Z11qkv_forwardPfS_S_S_S_S_S_iiiiiiiiiiiii_param_17];
	ld.param.u32 	%r29, [_Z11qkv_forwardPfS_S_S_S_S_S_iiiiiiiiiiiii_param_18];
	ld.param.u32 	%r30, [_Z11qkv_forwardPfS_S_S_S_S_S_iiiiiiiiiiiii_param_19];
	cvta.to.global.u64 	%rd1, %rd14;
	cvta.to.global.u64 	%rd2, %rd13;
	mov.u32 	%r1, %ctaid.x;
	mov.u32 	%r31, %ctaid.y;
	mov.u32 	%r32, %tid.x;
	mov.u32 	%r33, %ntid.x;
	mad.lo.s32 	%r2, %r31, %r33, %r32;
	mul.lo.s32 	%r34, %r27, %r1;
	mad.lo.s32 	%r35, %r29, %r27, %r30;
	mad.lo.s32 	%r36, %r34, %r28, %r35;
	mul.lo.s32 	%r37, %r26, %r24;
	mul.lo.s32 	%r3, %r37, %r36;
	setp.lt.s32 	%p1, %r25, 1;
	mov.f32 	%f67, 0f00000000;
	@%p1 bra 	$L__BB2_12;
	mul.lo.s32 	%r4, %r25, %r1;
	mul.lo.s32 	%r5, %r25, %r2;
	cvt.s64.s32 	%rd3, %r20;
	and.b32  	%r6, %r25, 7;
	setp.lt.u32 	%p2, %r25, 8;
	mov.f32 	%f67, 0f00000000;
	mov.b32 	%r56, 0;
	@%p2 bra 	$L__BB2_4;
	and.b32  	%r56, %r25, 2147483640;
	neg.s32 	%r54, %r56;
	mul.wide.u32 	%rd15, %r4, 4;
	add.s64 	%rd16, %rd15, %rd2;
	add.s64 	%rd70, %rd16, 16;
	cvt.u64.u32 	%rd17, %r5;
	add.s64 	%rd18, %rd3, %rd17;
	shl.b64 	%rd19, %rd18, 2;
	add.s64 	%rd20, %rd19, %rd1;
	add.s64 	%rd69, %rd20, 16;
	mov.f32 	%f67, 0f00000000;
$L__BB2_3:
	.pragma "nounroll";
	ld.global.f32 	%f17, [%rd70+-16];
	ld.global.f32 	%f18, [%rd69+-16];
	fma.rn.f32 	%f19, %f17, %f18, %f67;
	ld.global.f32 	%f20, [%rd70+-12];
	ld.global.f32 	%f21, [%rd69+-12];
	fma.rn.f32 	%f22, %f20, %f21, %f19;
	ld.global.f32 	%f23, [%rd70+-8];
	ld.global.f32 	%f24, [%rd69+-8];
	fma.rn.f32 	%f25, %f23, %f24, %f22;
	ld.global.f32 	%f26, [%rd70+-4];
	ld.global.f32 	%f27, [%rd69+-4];
	fma.rn.f32 	%f28, %f26, %f27, %f25;
	ld.global.f32 	%f29, [%rd70];
	ld.global.f32 	%f30, [%rd69];
	fma.rn.f32 	%f31, %f29, %f30, %f28;
	ld.global.f32 	%f32, [%rd70+4];
	ld.global.f32 	%f33, [%rd69+4];
	fma.rn.f32 	%f34, %f32, %f33, %f31;
	ld.global.f32 	%f35, [%rd70+8];
	ld.global.f32 	%f36, [%rd69+8];
	fma.rn.f32 	%f37, %f35, %f36, %f34;
	ld.global.f32 	%f38, [%rd70+12];
	ld.global.f32 	%f39, [%rd69+12];
	fma.rn.f32 	%f67, %f38, %f39, %f37;
	add.s32 	%r54, %r54, 8;
	add.s64 	%rd70, %rd70, 32;
	add.s64 	%rd69, %rd69, 32;
	setp.ne.s32 	%p3, %r54, 0;
	@%p3 bra 	$L__BB2_3;
$L__BB2_4:
	setp.eq.s32 	%p4, %r6, 0;
	@%p4 bra 	$L__BB2_12;
	and.b32  	%r12, %r25, 3;
	setp.lt.u32 	%p5, %r6, 4;
	@%p5 bra 	$L__BB2_7;
	add.s32 	%r39, %r56, %r4;
	add.s32 	%r40, %r56, %r5;
	mul.wide.u32 	%rd21, %r39, 4;
	add.s64 	%rd22, %rd2, %rd21;
	ld.global.f32 	%f41, [%rd22];
	cvt.u64.u32 	%rd23, %r40;
	add.s64 	%rd24, %rd23, %rd3;
	shl.b64 	%rd25, %rd24, 2;
	add.s64 	%rd26, %rd1, %rd25;
	ld.global.f32 	%f42, [%rd26];
	fma.rn.f32 	%f43, %f41, %f42, %f67;
	cvt.u64.u32 	%rd27, %r4;
	cvt.u64.u32 	%rd28, %r56;
	add.s64 	%rd29, %rd28, %rd27;
	shl.b64 	%rd30, %rd29, 2;
	add.s64 	%rd31, %rd2, %rd30;
	ld.global.f32 	%f44, [%rd31+4];
	cvt.u64.u32 	%rd32, %r5;
	add.s64 	%rd33, %rd28, %rd32;
	add.s64 	%rd34, %rd33, %rd3;
	shl.b64 	%rd35, %rd34, 2;
	add.s64 	%rd36, %rd1, %rd35;
	ld.global.f32 	%f45, [%rd36+4];
	fma.rn.f32 	%f46, %f44, %f45, %f43;
	ld.global.f32 	%f47, [%rd31+8];
	ld.global.f32 	%f48, [%rd36+8];
	fma.rn.f32 	%f49, %f47, %f48, %f46;
	ld.global.f32 	%f50, [%rd31+12];
	ld.global.f32 	%f51, [%rd36+12];
	fma.rn.f32 	%f67, %f50, %f51, %f49;
	add.s32 	%r56, %r56, 4;
$L__BB2_7:
	setp.eq.s32 	%p6, %r12, 0;
	@%p6 bra 	$L__BB2_12;
	setp.eq.s32 	%p7, %r12, 1;
	@%p7 bra 	$L__BB2_10;
	add.s32 	%r41, %r56, %r4;
	add.s32 	%r42, %r56, %r5;
	mul.wide.u32 	%rd37, %r41, 4;
	add.s64 	%rd38, %rd2, %rd37;
	ld.global.f32 	%f53, [%rd38];
	cvt.u64.u32 	%rd39, %r42;
	add.s64 	%rd40, %rd39, %rd3;
	shl.b64 	%rd41, %rd40, 2;
	add.s64 	%rd42, %rd1, %rd41;
	ld.global.f32 	%f54, [%rd42];
	fma.rn.f32 	%f55, %f53, %f54, %f67;
	cvt.u64.u32 	%rd43, %r4;
	cvt.u64.u32 	%rd44, %r56;
	add.s64 	%rd45, %rd44, %rd43;
	shl.b64 	%rd46, %rd45, 2;
	add.s64 	%rd47, %rd2, %rd46;
	ld.global.f32 	%f56, [%rd47+4];
	cvt.u64.u32 	%rd48, %r5;
	add.s64 	%rd49, %rd44, %rd48;
	add.s64 	%rd50, %rd49, %rd3;
	shl.b64 	%rd51, %rd50, 2;
	add.s64 	%rd52, %rd1, %rd51;
	ld.global.f32 	%f57, [%rd52+4];
	fma.rn.f32 	%f67, %f56, %f57, %f55;
	add.s32 	%r56, %r56, 2;
$L__BB2_10:
	and.b32  	%r43, %r25, 1;
	setp.eq.b32 	%p8, %r43, 1;
	not.pred 	%p9, %p8;
	@%p9 bra 	$L__BB2_12;
	add.s32 	%r44, %r56, %r4;
	add.s32 	%r45, %r56, %r5;
	mul.wide.u32 	%rd53, %r44, 4;
	add.s64 	%rd54, %rd2, %rd53;
	ld.global.f32 	%f58, [%rd54];
	cvt.u64.u32 	%rd55, %r45;
	add.s64 	%rd56, %rd55, %rd3;
	shl.b64 	%rd57, %rd56, 2;
	add.s64 	%rd58, %rd1, %rd57;
	ld.global.f32 	%f59, [%rd58];
	fma.rn.f32 	%f67, %f58, %f59, %f67;
$L__BB2_12:
	mul.lo.s32 	%r17, %r24, %r21;
	setp.ge.s32 	%p10, %r2, %r17;
	@%p10 bra 	$L__BB2_14;
	ld.param.u64 	%rd68, [_Z11qkv_forwardPfS_S_S_S_S_S_iiiiiiiiiiiii_param_1];
	mul.lo.s32 	%r52, %r21, %r1;
	mad.lo.s32 	%r53, %r52, %r24, %r2;
	cvta.to.global.u64 	%rd65, %rd68;
	mul.wide.s32 	%rd66, %r53, 4;
	add.s64 	%rd67, %rd65, %rd66;
	st.global.f32 	[%rd67], %f67;
	bra.uni 	$L__BB2_18;
$L__BB2_14:
	add.s32 	%r18, %r22, %r21;
	mul.lo.s32 	%r19, %r24, %r18;
	setp.ge.s32 	%p11, %r2, %r19;
	@%p11 bra 	$L__BB2_16;
	sub.s32 	%r50, %r2, %r17;
	add.s32 	%r51, %r50, %r3;
	cvta.to.global.u64 	%rd62, %rd11;
	mul.wide.s32 	%rd63, %r51, 4;
	add.s64 	%rd64, %rd62, %rd63;
	st.global.f32 	[%rd64], %f67;
	bra.uni 	$L__BB2_18;
$L__BB2_16:
	add.s32 	%r46, %r18, %r23;
	mul.lo.s32 	%r47, %r46, %r24;
	setp.ge.s32 	%p12, %r2, %r47;
	@%p12 bra 	$L__BB2_18;
	sub.s32 	%r48, %r2, %r19;
	add.s32 	%r49, %r48, %r3;
	cvta.to.global.u64 	%rd59, %rd12;
	mul.wide.s32 	%rd60, %r49, 4;
	add.s64 	%rd61, %rd59, %rd60;
	st.global.f32 	[%rd61], %f67;
$L__BB2_18:
	ret;

}
	// .globl	_Z18query_rope_forwardPfS_iiiiii
.visible .entry _Z18query_rope_forwardPfS_iiiiii(
	.param .u64 .ptr .align 1 _Z18query_rope_forwardPfS_iiiiii_param_0,
	.param .u64 .ptr .align 1 _Z18query_rope_forwardPfS_iiiiii_param_1,
	.param .u32 _Z18query_rope_forwardPfS_iiiiii_param_2,
	.param .u32 _Z18query_rope_forwardPfS_iiiiii_param_3,
	.param .u32 _Z18query_rope_forwardPfS_iiiiii_param_4,
	.param .u32 _Z18query_rope_forwardPfS_iiiiii_param_5,
	.param .u32 _Z18query_rope_forwardPfS_iiiiii_param_6,
	.param .u32 _Z18query_rope_forwardPfS_iiiiii_param_7
)
{
	.local .align 4 .b8 	__local_depot3[28];
	.reg .b64 	%SP;
	.reg .b64 	%SPL;
	.reg .pred 	%p<60>;
	.reg .b32 	%r<164>;
	.reg .b32 	%f<286>;
	.reg .b64 	%rd<81>;
	.reg .b64 	%fd<5>;

	mov.u64 	%SPL, __local_depot3;
	ld.param.u64 	%rd17, [_Z18query_rope_forwardPfS_iiiiii_param_0];
	ld.param.u64 	%rd18, [_Z18query_rope_forwardPfS_iiiiii_param_1];
	ld.param.u32 	%r55, [_Z18query_rope_forwardPfS_iiiiii_param_2];
	ld.param.u32 	%r59, [_Z18query_rope_forwardPfS_iiiiii_param_4];
	ld.param.u32 	%r56, [_Z18query_rope_forwardPfS_iiiiii_param_5];
	ld.param.u32 	%r57, [_Z18query_rope_forwardPfS_iiiiii_param_6];
	cvta.to.global.u64 	%rd1, %rd18;
	cvta.to.global.u64 	%rd2, %rd17;
	add.u64 	%rd3, %SPL, 0;
	add.u64 	%rd4, %SPL, 0;
	mov.u32 	%r60, %ctaid.x;
	mov.u32 	%r61, %ctaid.y;
	mad.lo.s32 	%r62, %r59, %r60, %r61;
	mul.lo.s32 	%r1, %r62, %r56;
	setp.lt.s32 	%p2, %r56, 1;
	mov.f32 	%f282, 0f00000000;
	@%p2 bra 	$L__BB3_13;
	and.b32  	%r2, %r56, 15;
	setp.lt.u32 	%p3, %r56, 16;
	mov.f32 	%f282, 0f00000000;
	mov.b32 	%r147, 0;
	@%p3 bra 	$L__BB3_4;
	and.b32  	%r147, %r56, 2147483632;
	mov.f32 	%f282, 0f00000000;
	mov.b32 	%r145, 0;
$L__BB3_3:
	.pragma "nounroll";
	add.s32 	%r65, %r145, %r1;
	mul.wide.s32 	%rd21, %r65, 4;
	add.s64 	%rd22, %rd2, %rd21;
	ld.global.f32 	%f43, [%rd22];
	fma.rn.f32 	%f44, %f43, %f43, %f282;
	ld.global.f32 	%f45, [%rd22+4];
	fma.rn.f32 	%f46, %f45, %f45, %f44;
	ld.global.f32 	%f47, [%rd22+8];
	fma.rn.f32 	%f48, %f47, %f47, %f46;
	ld.global.f32 	%f49, [%rd22+12];
	fma.rn.f32 	%f50, %f49, %f49, %f48;
	ld.global.f32 	%f51, [%rd22+16];
	fma.rn.f32 	%f52, %f51, %f51, %f50;
	ld.global.f32 	%f53, [%rd22+20];
	fma.rn.f32 	%f54, %f53, %f53, %f52;
	ld.global.f32 	%f55, [%rd22+24];
	fma.rn.f32 	%f56, %f55, %f55, %f54;
	ld.global.f32 	%f57, [%rd22+28];
	fma.rn.f32 	%f58, %f57, %f57, %f56;
	ld.global.f32 	%f59, [%rd22+32];
	fma.rn.f32 	%f60, %f59, %f59, %f58;
	ld.global.f32 	%f61, [%rd22+36];
	fma.rn.f32 	%f62, %f61, %f61, %f60;
	ld.global.f32 	%f63, [%rd22+40];
	fma.rn.f32 	%f64, %f63, %f63, %f62;
	ld.global.f32 	%f65, [%rd22+44];
	fma.rn.f32 	%f66, %f65, %f65, %f64;
	ld.global.f32 	%f67, [%rd22+48];
	fma.rn.f32 	%f68, %f67, %f67, %f66;
	ld.global.f32 	%f69, [%rd22+52];
	fma.rn.f32 	%f70, %f69, %f69, %f68;
	ld.global.f32 	%f71, [%rd22+56];
	fma.rn.f32 	%f72, %f71, %f71, %f70;
	ld.global.f32 	%f73, [%rd22+60];
	fma.rn.f32 	%f282, %f73, %f73, %f72;
	add.s32 	%r145, %r145, 16;
	setp.ne.s32 	%p4, %r145, %r147;
	@%p4 bra 	$L__BB3_3;
$L__BB3_4:
	setp.eq.s32 	%p5, %r2, 0;
	@%p5 bra 	$L__BB3_13;
	and.b32  	%r7, %r56, 7;
	setp.lt.u32 	%p6, %r2, 8;
	@%p6 bra 	$L__BB3_7;
	add.s32 	%r66, %r147, %r1;
	mul.wide.s32 	%rd23, %r66, 4;
	add.s64 	%rd24, %rd2, %rd23;
	ld.global.f32 	%f75, [%rd24];
	fma.rn.f32 	%f76, %f75, %f75, %f282;
	ld.global.f32 	%f77, [%rd24+4];
	fma.rn.f32 	%f78, %f77, %f77, %f76;
	ld.global.f32 	%f79, [%rd24+8];
	fma.rn.f32 	%f80, %f79, %f79, %f78;
	ld.global.f32 	%f81, [%rd24+12];
	fma.rn.f32 	%f82, %f81, %f81, %f80;
	ld.global.f32 	%f83, [%rd24+16];
	fma.rn.f32 	%f84, %f83, %f83, %f82;
	ld.global.f32 	%f85, [%rd24+20];
	fma.rn.f32 	%f86, %f85, %f85, %f84;
	ld.global.f32 	%f87, [%rd24+24];
	fma.rn.f32 	%f88, %f87, %f87, %f86;
	ld.global.f32 	%f89, [%rd24+28];
	fma.rn.f32 	%f282, %f89, %f89, %f88;
	add.s32 	%r147, %r147, 8;
$L__BB3_7:
	setp.eq.s32 	%p7, %r7, 0;
	@%p7 bra 	$L__BB3_13;
	and.b32  	%r10, %r56, 3;
	setp.lt.u32 	%p8, %r7, 4;
	@%p8 bra 	$L__BB3_10;
	add.s32 	%r67, %r147, %r1;
	mul.wide.s32 	%rd25, %r67, 4;
	add.s64 	%rd26, %rd2, %rd25;
	ld.global.f32 	%f91, [%rd26];
	fma.rn.f32 	%f92, %f91, %f91, %f282;
	ld.global.f32 	%f93, [%rd26+4];
	fma.rn.f32 	%f94, %f93, %f93, %f92;
	ld.global.f32 	%f95, [%rd26+8];
	fma.rn.f32 	%f96, %f95, %f95, %f94;
	ld.global.f32 	%f97, [%rd26+12];
	fma.rn.f32 	%f282, %f97, %f97, %f96;
	add.s32 	%r147, %r147, 4;
$L__BB3_10:
	setp.eq.s32 	%p9, %r10, 0;
	@%p9 bra 	$L__BB3_13;
	mov.b32 	%r150, 0;
$L__BB3_12:
	.pragma "nounroll";
	add.s32 	%r69, %r147, %r1;
	mul.wide.s32 	%rd27, %r69, 4;
	add.s64 	%rd28, %rd2, %rd27;
	ld.global.f32 	%f98, [%rd28];
	fma.rn.f32 	%f282, %f98, %f98, %f282;
	add.s32 	%r147, %r147, 1;
	add.s32 	%r150, %r150, 1;
	setp.ne.s32 	%p10, %r150, %r10;
	@%p10 bra 	$L__BB3_12;
$L__BB3_13:
	setp.lt.s32 	%p11, %r56, 1;
	cvt.rn.f32.s32 	%f14, %r56;
	div.rn.f32 	%f99, %f282, %f14;
	add.f32 	%f100, %f99, 0f358637BD;
	sqrt.rn.f32 	%f101, %f100;
	rcp.rn.f32 	%f15, %f101;
	@%p11 bra 	$L__BB3_25;
	mul.lo.s32 	%r71, %r57, %r56;
	cvt.s64.s32 	%rd5, %r71;
	and.b32  	%r17, %r56, 7;
	setp.lt.u32 	%p12, %r56, 8;
	mov.b32 	%r151, 0;
	@%p12 bra 	$L__BB3_17;
	and.b32  	%r151, %r56, 2147483640;
	mov.b32 	%r154, 0;
$L__BB3_16:
	.pragma "nounroll";
	add.s32 	%r73, %r154, %r1;
	mul.wide.s32 	%rd29, %r73, 4;
	add.s64 	%rd30, %rd2, %rd29;
	ld.global.f32 	%f102, [%rd30];
	mul.f32 	%f103, %f15, %f102;
	cvt.u64.u32 	%rd31, %r154;
	add.s64 	%rd32, %rd31, %rd5;
	shl.b64 	%rd33, %rd32, 2;
	add.s64 	%rd34, %rd1, %rd33;
	ld.global.f32 	%f104, [%rd34];
	mul.f32 	%f105, %f103, %f104;
	st.global.f32 	[%rd30], %f105;
	ld.global.f32 	%f106, [%rd30+4];
	mul.f32 	%f107, %f15, %f106;
	ld.global.f32 	%f108, [%rd34+4];
	mul.f32 	%f109, %f107, %f108;
	st.global.f32 	[%rd30+4], %f109;
	ld.global.f32 	%f110, [%rd30+8];
	mul.f32 	%f111, %f15, %f110;
	ld.global.f32 	%f112, [%rd34+8];
	mul.f32 	%f113, %f111, %f112;
	st.global.f32 	[%rd30+8], %f113;
	ld.global.f32 	%f114, [%rd30+12];
	mul.f32 	%f115, %f15, %f114;
	ld.global.f32 	%f116, [%rd34+12];
	mul.f32 	%f117, %f115, %f116;
	st.global.f32 	[%rd30+12], %f117;
	ld.global.f32 	%f118, [%rd30+16];
	mul.f32 	%f119, %f15, %f118;
	ld.global.f32 	%f120, [%rd34+16];
	mul.f32 	%f121, %f119, %f120;
	st.global.f32 	[%rd30+16], %f121;
	ld.global.f32 	%f122, [%rd30+20];
	mul.f32 	%f123, %f15, %f122;
	ld.global.f32 	%f124, [%rd34+20];
	mul.f32 	%f125, %f123, %f124;
	st.global.f32 	[%rd30+20], %f125;
	ld.global.f32 	%f126, [%rd30+24];
	mul.f32 	%f127, %f15, %f126;
	ld.global.f32 	%f128, [%rd34+24];
	mul.f32 	%f129, %f127, %f128;
	st.global.f32 	[%rd30+24], %f129;
	ld.global.f32 	%f130, [%rd30+28];
	mul.f32 	%f131, %f15, %f130;
	ld.global.f32 	%f132, [%rd34+28];
	mul.f32 	%f133, %f131, %f132;
	st.global.f32 	[%rd30+28], %f133;
	add.s32 	%r154, %r154, 8;
	setp.eq.s32 	%p13, %r154, %r151;
	@%p13 bra 	$L__BB3_17;
	bra.uni 	$L__BB3_16;
$L__BB3_17:
	setp.eq.s32 	%p14, %r17, 0;
	@%p14 bra 	$L__BB3_25;
	and.b32  	%r20, %r56, 3;
	setp.lt.u32 	%p15, %r17, 4;
	@%p15 bra 	$L__BB3_20;
	add.s32 	%r74, %r151, %r1;
	mul.wide.s32 	%rd35, %r74, 4;
	add.s64 	%rd36, %rd2, %rd35;
	ld.global.f32 	%f134, [%rd36];
	mul.f32 	%f135, %f15, %f134;
	cvt.u64.u32 	%rd37, %r151;
	add.s64 	%rd38, %rd37, %rd5;
	shl.b64 	%rd39, %rd38, 2;
	add.s64 	%rd40, %rd1, %rd39;
	ld.global.f32 	%f136, [%rd40];
	mul.f32 	%f137, %f135, %f136;
	st.global.f32 	[%rd36], %f137;
	ld.global.f32 	%f138, [%rd36+4];
	mul.f32 	%f139, %f15, %f138;
	ld.global.f32 	%f140, [%rd40+4];
	mul.f32 	%f141, %f139, %f140;
	st.global.f32 	[%rd36+4], %f141;
	ld.global.f32 	%f142, [%rd36+8];
	mul.f32 	%f143, %f15, %f142;
	ld.global.f32 	%f144, [%rd40+8];
	mul.f32 	%f145, %f143, %f144;
	st.global.f32 	[%rd36+8], %f145;
	ld.global.f32 	%f146, [%rd36+12];
	mul.f32 	%f147, %f15, %f146;
	ld.global.f32 	%f148, [%rd40+12];
	mul.f32 	%f149, %f147, %f148;
	st.global.f32 	[%rd36+12], %f149;
	add.s32 	%r151, %r151, 4;
$L__BB3_20:
	setp.eq.s32 	%p16, %r20, 0;
	@%p16 bra 	$L__BB3_25;
	setp.eq.s32 	%p17, %r20, 1;
	@%p17 bra 	$L__BB3_23;
	add.s32 	%r75, %r151, %r1;
	mul.wide.s32 	%rd41, %r75, 4;
	add.s64 	%rd42, %rd2, %rd41;
	ld.global.f32 	%f150, [%rd42];
	mul.f32 	%f151, %f15, %f150;
	cvt.u64.u32 	%rd43, %r151;
	add.s64 	%rd44, %rd43, %rd5;
	shl.b64 	%rd45, %rd44, 2;
	add.s64 	%rd46, %rd1, %rd45;
	ld.global.f32 	%f152, [%rd46];
	mul.f32 	%f153, %f151, %f152;
	st.global.f32 	[%rd42], %f153;
	ld.global.f32 	%f154, [%rd42+4];
	mul.f32 	%f155, %f15, %f154;
	ld.global.f32 	%f156, [%rd46+4];
	mul.f32 	%f157, %f155, %f156;
	st.global.f32 	[%rd42+4], %f157;
	add.s32 	%r151, %r151, 2;
$L__BB3_23:
	and.b32  	%r76, %r56, 1;
	setp.eq.b32 	%p18, %r76, 1;
	not.pred 	%p19, %p18;
	@%p19 bra 	$L__BB3_25;
	add.s32 	%r77, %r151, %r1;
	mul.wide.s32 	%rd47, %r77, 4;
	add.s64 	%rd48, %rd2, %rd47;
	ld.global.f32 	%f158, [%rd48];
	mul.f32 	%f159, %f15, %f158;
	cvt.u64.u32 	%rd49, %r151;
	add.s64 	%rd50, %rd49, %rd5;
	shl.b64 	%rd51, %rd50, 2;
	add.s64 	%rd52, %rd1, %rd51;
	ld.global.f32 	%f160, [%rd52];
	mul.f32 	%f161, %f159, %f160;
	st.global.f32 	[%rd48], %f161;
$L__BB3_25:
	shr.u32 	%r78, %r56, 31;
	add.s32 	%r79, %r56, %r78;
	shr.s32 	%r25, %r79, 1;
	setp.lt.s32 	%p20, %r56, 2;
	@%p20 bra 	$L__BB3_51;
	cvt.rn.f32.s32 	%f162, %r55;
	abs.f32 	%f163, %f162;
	setp.lt.f32 	%p21, %f163, 0f00800000;
	mul.f32 	%f165, %f163, 0f4B800000;
	selp.f32 	%f166, %f165, %f163, %p21;
	selp.f32 	%f167, 0fC1C00000, 0f00000000, %p21;
	mov.b32 	%r81, %f166;
	add.s32 	%r82, %r81, -1060439283;
	and.b32  	%r83, %r82, -8388608;
	sub.s32 	%r84, %r81, %r83;
	mov.b32 	%f168, %r84;
	cvt.rn.f32.s32 	%f169, %r83;
	fma.rn.f32 	%f170, %f169, 0f34000000, %f167;
	add.f32 	%f171, %f168, 0fBF800000;
	add.f32 	%f172, %f168, 0f3F800000;
	rcp.approx.ftz.f32 	%f173, %f172;
	add.f32 	%f174, %f171, %f171;
	mul.f32 	%f175, %f174, %f173;
	mul.f32 	%f176, %f175, %f175;
	sub.f32 	%f177, %f171, %f175;
	add.f32 	%f178, %f177, %f177;
	neg.f32 	%f179, %f175;
	fma.rn.f32 	%f180, %f179, %f171, %f178;
	mul.rn.f32 	%f181, %f173, %f180;
	fma.rn.f32 	%f182, %f176, 0f3A2C32E4, 0f3B52E7DB;
	fma.rn.f32 	%f183, %f182, %f176, 0f3C93BB73;
	fma.rn.f32 	%f184, %f183, %f176, 0f3DF6384F;
	mul.rn.f32 	%f185, %f184, %f176;
	fma.rn.f32 	%f186, %f175, 0f3FB8AA3B, %f170;
	sub.f32 	%f187, %f170, %f186;
	fma.rn.f32 	%f188, %f175, 0f3FB8AA3B, %f187;
	fma.rn.f32 	%f189, %f181, 0f3FB8AA3B, %f188;
	fma.rn.f32 	%f190, %f175, 0f32A55E34, %f189;
	mul.f32 	%f191, %f185, 0f40400000;
	fma.rn.f32 	%f192, %f191, %f181, %f190;
	fma.rn.f32 	%f193, %f185, %f175, %f192;
	add.rn.f32 	%f16, %f186, %f193;
	neg.f32 	%f194, %f186;
	add.rn.f32 	%f195, %f16, %f194;
	neg.f32 	%f196, %f195;
	add.rn.f32 	%f17, %f193, %f196;
	setp.eq.s32 	%p22, %r55, 0;
	setp.eq.f32 	%p23, %f163, 0f7F800000;
	or.pred  	%p1, %p22, %p23;
	mov.b32 	%r155, 0;
	mov.u64 	%rd66, __cudart_i2opi_f;
	not.pred 	%p33, %p1;
$L__BB3_27:
	setp.eq.s32 	%p24, %r55, 1;
	add.s32 	%r85, %r155, %r1;
	mul.wide.s32 	%rd53, %r85, 4;
	add.s64 	%rd6, %rd2, %rd53;
	ld.global.f32 	%f18, [%rd6];
	shl.b32 	%r86, %r25, 2;
	cvt.u64.u32 	%rd54, %r86;
	add.s64 	%rd55, %rd6, %rd54;
	ld.global.f32 	%f19, [%rd55];
	shl.b32 	%r87, %r155, 1;
	cvt.rn.f32.u32 	%f198, %r87;
	div.rn.f32 	%f199, %f198, %f14;
	mul.f32 	%f200, %f199, 0f3F000000;
	cvt.rzi.f32.f32 	%f201, %f200;
	add.f32 	%f202, %f201, %f201;
	sub.f32 	%f203, %f199, %f202;
	abs.f32 	%f21, %f203;
	mul.rn.f32 	%f204, %f16, %f199;
	neg.f32 	%f205, %f204;
	fma.rn.f32 	%f206, %f16, %f199, %f205;
	fma.rn.f32 	%f207, %f17, %f199, %f206;
	cvt.rni.f32.f32 	%f208, %f204;
	sub.f32 	%f209, %f204, %f208;
	add.f32 	%f210, %f209, %f207;
	fma.rn.f32 	%f211, %f210, 0f391FCB8E, 0f3AAF85ED;
	fma.rn.f32 	%f212, %f211, %f210, 0f3C1D9856;
	fma.rn.f32 	%f213, %f212, %f210, 0f3D6357BB;
	fma.rn.f32 	%f214, %f213, %f210, 0f3E75FDEC;
	fma.rn.f32 	%f215, %f214, %f210, 0f3F317218;
	fma.rn.f32 	%f216, %f215, %f210, 0f3F800000;
	cvt.rzi.s32.f32 	%r88, %f208;
	setp.gt.f32 	%p25, %f208, 0f00000000;
	selp.b32 	%r89, 0, -2097152000, %p25;
	add.s32 	%r90, %r89, 2130706432;
	mov.b32 	%f217, %r90;
	mul.f32 	%f218, %f216, %f217;
	shl.b32 	%r91, %r88, 23;
	sub.s32 	%r92, %r91, %r89;
	mov.b32 	%f219, %r92;
	mul.f32 	%f220, %f218, %f219;
	abs.f32 	%f221, %f204;
	setp.gt.f32 	%p26, %f221, 0f43180000;
	setp.lt.f32 	%p27, %f204, 0f00000000;
	selp.f32 	%f222, 0f00000000, 0f7F800000, %p27;
	selp.f32 	%f22, %f222, %f220, %p26;
	setp.eq.f32 	%p28, %f199, 0f00000000;
	or.pred  	%p29, %p24, %p28;
	mov.f32 	%f283, 0f3F800000;
	@%p29 bra 	$L__BB3_34;
	cvt.rn.f32.s32 	%f223, %r55;
	abs.f32 	%f224, %f223;
	setp.num.f32 	%p30, %f224, %f224;
	abs.f32 	%f225, %f199;
	setp.num.f32 	%p31, %f225, %f225;
	and.pred  	%p32, %p30, %p31;
	@%p32 bra 	$L__BB3_30;
	add.rn.f32 	%f283, %f223, %f199;
	bra.uni 	$L__BB3_34;
$L__BB3_30:
	@%p33 bra 	$L__BB3_32;
	setp.neu.f32 	%p41, %f21, 0f3F800000;
	setp.lt.f32 	%p42, %f199, 0f00000000;
	add.f32 	%f230, %f223, %f223;
	mov.b32 	%r93, %f230;
	xor.b32  	%r94, %r93, 2139095040;
	selp.b32 	%r95, %r94, %r93, %p42;
	and.b32  	%r96, %r95, 2147483647;
	selp.b32 	%r97, %r96, %r95, %p41;
	mov.b32 	%f283, %r97;
	bra.uni 	$L__BB3_34;
$L__BB3_32:
	setp.gt.s32 	%p34, %r55, -1;
	setp.eq.s32 	%p35, %r55, -1;
	setp.eq.f32 	%p36, %f225, 0f7F800000;
	and.pred  	%p37, %p35, %p36;
	or.pred  	%p38, %p37, %p34;
	selp.f32 	%f283, 0f3F800000, %f22, %p37;
	@%p38 bra 	$L__BB3_34;
	setp.neu.f32 	%p39, %f21, 0f3F800000;
	neg.f32 	%f226, %f22;
	selp.f32 	%f227, %f22, %f226, %p39;
	cvt.rmi.f32.f32 	%f228, %f199;
	setp.neu.f32 	%p40, %f199, %f228;
	selp.f32 	%f283, 0f7FFFFFFF, %f227, %p40;
$L__BB3_34:
	ld.param.u32 	%r144, [_Z18query_rope_forwardPfS_iiiiii_param_7];
	rcp.rn.f32 	%f232, %f283;
	cvt.rn.f32.s32 	%f233, %r144;
	mul.f32 	%f29, %f232, %f233;
	mul.f32 	%f234, %f29, 0f3F22F983;
	cvt.rni.s32.f32 	%r163, %f234;
	cvt.rn.f32.s32 	%f235, %r163;
	fma.rn.f32 	%f236, %f235, 0fBFC90FDA, %f29;
	fma.rn.f32 	%f237, %f235, 0fB3A22168, %f236;
	fma.rn.f32 	%f285, %f235, 0fA7C234C5, %f237;
	abs.f32 	%f31, %f29;
	setp.ltu.f32 	%p43, %f31, 0f47CE4780;
	mov.u32 	%r159, %r163;
	mov.f32 	%f284, %f285;
	@%p43 bra 	$L__BB3_42;
	setp.neu.f32 	%p44, %f31, 0f7F800000;
	@%p44 bra 	$L__BB3_37;
	mov.f32 	%f240, 0f00000000;
	mul.rn.f32 	%f284, %f29, %f240;
	mov.b32 	%r159, 0;
	bra.uni 	$L__BB3_42;
$L__BB3_37:
	mov.b32 	%r30, %f29;
	mov.b64 	%rd79, 0;
	mov.b32 	%r156, 0;
	mov.u64 	%rd77, __cudart_i2opi_f;
	mov.u64 	%rd78, %rd4;
$L__BB3_38:
	.pragma "nounroll";
	ld.global.nc.u32 	%r99, [%rd77];
	shl.b32 	%r100, %r30, 8;
	or.b32  	%r101, %r100, -2147483648;
	mad.wide.u32 	%rd58, %r99, %r101, %rd79;
	shr.u64 	%rd79, %rd58, 32;
	st.local.u32 	[%rd78], %rd58;
	add.s32 	%r156, %r156, 1;
	add.s64 	%rd78, %rd78, 4;
	add.s64 	%rd77, %rd77, 4;
	setp.ne.s32 	%p45, %r156, 6;
	@%p45 bra 	$L__BB3_38;
	shr.u32 	%r102, %r30, 23;
	st.local.u32 	[%rd4+24], %rd79;
	and.b32  	%r33, %r102, 31;
	and.b32  	%r103, %r102, 224;
	add.s32 	%r104, %r103, -128;
	shr.u32 	%r105, %r104, 5;
	mul.wide.u32 	%rd59, %r105, 4;
	sub.s64 	%rd13, %rd4, %rd59;
	ld.local.u32 	%r157, [%rd13+24];
	ld.local.u32 	%r158, [%rd13+20];
	setp.eq.s32 	%p46, %r33, 0;
	@%p46 bra 	$L__BB3_41;
	shf.l.wrap.b32 	%r157, %r158, %r157, %r33;
	ld.local.u32 	%r106, [%rd13+16];
	shf.l.wrap.b32 	%r158, %r106, %r158, %r33;
$L__BB3_41:
	shr.u32 	%r107, %r157, 30;
	shf.l.wrap.b32 	%r108, %r158, %r157, 2;
	shl.b32 	%r109, %r158, 2;
	shr.u32 	%r110, %r108, 31;
	add.s32 	%r111, %r110, %r107;
	neg.s32 	%r112, %r111;
	setp.lt.s32 	%p47, %r30, 0;
	selp.b32 	%r159, %r112, %r111, %p47;
	xor.b32  	%r113, %r108, %r30;
	shr.s32 	%r114, %r108, 31;
	xor.b32  	%r115, %r114, %r108;
	xor.b32  	%r116, %r114, %r109;
	cvt.u64.u32 	%rd60, %r115;
	shl.b64 	%rd61, %rd60, 32;
	cvt.u64.u32 	%rd62, %r116;
	or.b64  	%rd63, %rd61, %rd62;
	cvt.rn.f64.s64 	%fd1, %rd63;
	mul.f64 	%fd2, %fd1, 0d3BF921FB54442D19;
	cvt.rn.f32.f64 	%f238, %fd2;
	neg.f32 	%f239, %f238;
	setp.lt.s32 	%p48, %r113, 0;
	selp.f32 	%f284, %f239, %f238, %p48;
$L__BB3_42:
	setp.ltu.f32 	%p49, %f31, 0f47CE4780;
	add.s32 	%r118, %r159, 1;
	mul.rn.f32 	%f241, %f284, %f284;
	and.b32  	%r119, %r159, 1;
	setp.eq.b32 	%p50, %r119, 1;
	selp.f32 	%f242, %f284, 0f3F800000, %p50;
	fma.rn.f32 	%f243, %f241, %f242, 0f00000000;
	fma.rn.f32 	%f244, %f241, 0f37CBAC00, 0fBAB607ED;
	selp.f32 	%f245, 0fB94D4153, %f244, %p50;
	selp.f32 	%f246, 0f3C0885E4, 0f3D2AAABB, %p50;
	fma.rn.f32 	%f247, %f245, %f241, %f246;
	selp.f32 	%f248, 0fBE2AAAA8, 0fBEFFFFFF, %p50;
	fma.rn.f32 	%f249, %f247, %f241, %f248;
	fma.rn.f32 	%f250, %f249, %f243, %f242;
	and.b32  	%r120, %r118, 2;
	setp.eq.s32 	%p51, %r120, 0;
	mov.f32 	%f251, 0f00000000;
	sub.f32 	%f252, %f251, %f250;
	selp.f32 	%f35, %f250, %f252, %p51;
	@%p49 bra 	$L__BB3_50;
	setp.neu.f32 	%p52, %f31, 0f7F800000;
	@%p52 bra 	$L__BB3_45;
	mov.f32 	%f255, 0f00000000;
	mul.rn.f32 	%f285, %f29, %f255;
	mov.b32 	%r163, 0;
	bra.uni 	$L__BB3_50;
$L__BB3_45:
	mov.b32 	%r42, %f29;
	mov.b64 	%rd80, 0;
	mov.b32 	%r160, 0;
$L__BB3_46:
	.pragma "nounroll";
	mul.wide.u32 	%rd65, %r160, 4;
	add.s64 	%rd67, %rd66, %rd65;
	ld.global.nc.u32 	%r122, [%rd67];
	shl.b32 	%r123, %r42, 8;
	or.b32  	%r124, %r123, -2147483648;
	mad.wide.u32 	%rd68, %r122, %r124, %rd80;
	shr.u64 	%rd80, %rd68, 32;
	add.s64 	%rd69, %rd3, %rd65;
	st.local.u32 	[%rd69], %rd68;
	add.s32 	%r160, %r160, 1;
	setp.ne.s32 	%p53, %r160, 6;
	@%p53 bra 	$L__BB3_46;
	shr.u32 	%r125, %r42, 23;
	st.local.u32 	[%rd3+24], %rd80;
	and.b32  	%r45, %r125, 31;
	and.b32  	%r126, %r125, 224;
	add.s32 	%r127, %r126, -128;
	shr.u32 	%r128, %r127, 5;
	mul.wide.u32 	%rd70, %r128, 4;
	sub.s64 	%rd16, %rd3, %rd70;
	ld.local.u32 	%r161, [%rd16+24];
	ld.local.u32 	%r162, [%rd16+20];
	setp.eq.s32 	%p54, %r45, 0;
	@%p54 bra 	$L__BB3_49;
	shf.l.wrap.b32 	%r161, %r162, %r161, %r45;
	ld.local.u32 	%r129, [%rd16+16];
	shf.l.wrap.b32 	%r162, %r129, %r162, %r45;
$L__BB3_49:
	shr.u32 	%r130, %r161, 30;
	shf.l.wrap.b32 	%r131, %r162, %r161, 2;
	shl.b32 	%r132, %r162, 2;
	shr.u32 	%r133, %r131, 31;
	add.s32 	%r134, %r133, %r130;
	neg.s32 	%r135, %r134;
	setp.lt.s32 	%p55, %r42, 0;
	selp.b32 	%r163, %r135, %r134, %p55;
	xor.b32  	%r136, %r131, %r42;
	shr.s32 	%r137, %r131, 31;
	xor.b32  	%r138, %r137, %r131;
	xor.b32  	%r139, %r137, %r132;
	cvt.u64.u32 	%rd71, %r138;
	shl.b64 	%rd72, %rd71, 32;
	cvt.u64.u32 	%rd73, %r139;
	or.b64  	%rd74, %rd72, %rd73;
	cvt.rn.f64.s64 	%fd3, %rd74;
	mul.f64 	%fd4, %fd3, 0d3BF921FB54442D19;
	cvt.rn.f32.f64 	%f253, %fd4;
	neg.f32 	%f254, %f253;
	setp.lt.s32 	%p56, %r136, 0;
	selp.f32 	%f285, %f254, %f253, %p56;
$L__BB3_50:
	mul.rn.f32 	%f256, %f285, %f285;
	and.b32  	%r141, %r163, 1;
	setp.eq.b32 	%p57, %r141, 1;
	selp.f32 	%f257, 0f3F800000, %f285, %p57;
	fma.rn.f32 	%f258, %f256, %f257, 0f00000000;
	fma.rn.f32 	%f259, %f256, 0f37CBAC00, 0fBAB607ED;
	selp.f32 	%f260, %f259, 0fB94D4153, %p57;
	selp.f32 	%f261, 0f3D2AAABB, 0f3C0885E4, %p57;
	fma.rn.f32 	%f262, %f260, %f256, %f261;
	selp.f32 	%f263, 0fBEFFFFFF, 0fBE2AAAA8, %p57;
	fma.rn.f32 	%f264, %f262, %f256, %f263;
	fma.rn.f32 	%f265, %f264, %f258, %f257;
	and.b32  	%r142, %r163, 2;
	setp.eq.s32 	%p58, %r142, 0;
	mov.f32 	%f266, 0f00000000;
	sub.f32 	%f267, %f266, %f265;
	selp.f32 	%f268, %f265, %f267, %p58;
	mul.f32 	%f269, %f18, %f35;
	mul.f32 	%f270, %f19, %f268;
	sub.f32 	%f271, %f269, %f270;
	st.global.f32 	[%rd6], %f271;
	mul.f32 	%f272, %f18, %f268;
	fma.rn.f32 	%f273, %f19, %f35, %f272;
	shl.b32 	%r143, %r25, 2;
	cvt.u64.u32 	%rd75, %r143;
	add.s64 	%rd76, %rd6, %rd75;
	st.global.f32 	[%rd76], %f273;
	add.s32 	%r155, %r155, 1;
	setp.ne.s32 	%p59, %r155, %r25;
	@%p59 bra 	$L__BB3_27;
$L__BB3_51:
	ret;

}
	// .globl	_Z16key_rope_forwardPfS_iiiiiiiii
.visible .entry _Z16key_rope_forwardPfS_iiiiiiiii(
	.param .u64 .ptr .align 1 _Z16key_rope_forwardPfS_iiiiiiiii_param_0,
	.param .u64 .ptr .align 1 _Z16key_rope_forwardPfS_iiiiiiiii_param_1,
	.param .u32 _Z16key_rope_forwardPfS_iiiiiiiii_param_2,
	.param .u32 _Z16key_rope_forwardPfS_iiiiiiiii_param_3,
	.param .u32 _Z16key_rope_forwardPfS_iiiiiiiii_param_4,
	.param .u32 _Z16key_rope_forwardPfS_iiiiiiiii_param_5,
	.param .u32 _Z16key_rope_forwardPfS_iiiiiiiii_param_6,
	.param .u32 _Z16key_rope_forwardPfS_iiiiiiiii_param_7,
	.param .u32 _Z16key_rope_forwardPfS_iiiiiiiii_param_8,
	.param .u32 _Z16key_rope_forwardPfS_iiiiiiiii_param_9,
	.param .u32 _Z16key_rope_forwardPfS_iiiiiiiii_param_10
)
{
	.local .align 4 .b8 	__local_depot4[28];
	.reg .b64 	%SP;
	.reg .b64 	%SPL;
	.reg .pred 	%p<60>;
	.reg .b32 	%r<169>;
	.reg .b32 	%f<286>;
	.reg .b64 	%rd<81>;
	.reg .b64 	%fd<5>;

	mov.u64 	%SPL, __local_depot4;
	ld.param.u64 	%rd17, [_Z16key_rope_forwardPfS_iiiiiiiii_param_0];
	ld.param.u64 	%rd18, [_Z16key_rope_forwardPfS_iiiiiiiii_param_1];
	ld.param.u32 	%r55, [_Z16key_rope_forwardPfS_iiiiiiiii_param_2];
	ld.param.u32 	%r56, [_Z16key_rope_forwardPfS_iiiiiiiii_param_5];
	ld.param.u32 	%r59, [_Z16key_rope_forwardPfS_iiiiiiiii_param_6];
	ld.param.u32 	%r60, [_Z16key_rope_forwardPfS_iiiiiiiii_param_7];
	ld.param.u32 	%r61, [_Z16key_rope_forwardPfS_iiiiiiiii_param_8];
	ld.param.u32 	%r57, [_Z16key_rope_forwardPfS_iiiiiiiii_param_9];
	ld.param.u32 	%r58, [_Z16key_rope_forwardPfS_iiiiiiiii_param_10];
	cvta.to.global.u64 	%rd1, %rd18;
	cvta.to.global.u64 	%rd2, %rd17;
	add.u64 	%rd3, %SPL, 0;
	add.u64 	%rd4, %SPL, 0;
	mov.u32 	%r62, %ctaid.x;
	mov.u32 	%r63, %ctaid.y;
	mul.lo.s32 	%r64, %r60, %r62;
	mad.lo.s32 	%r65, %r57, %r60, %r58;
	mad.lo.s32 	%r66, %r64, %r61, %r65;
	mad.lo.s32 	%r67, %r66, %r59, %r63;
	mul.lo.s32 	%r1, %r67, %r56;
	setp.lt.s32 	%p2, %r56, 1;
	mov.f32 	%f282, 0f00000000;
	@%p2 bra 	$L__BB4_13;
	and.b32  	%r2, %r56, 15;
	setp.lt.u32 	%p3, %r56, 16;
	mov.f32 	%f282, 0f00000000;
	mov.b32 	%r152, 0;
	@%p3 bra 	$L__BB4_4;
	and.b32  	%r152, %r56, 2147483632;
	mov.f32 	%f282, 0f00000000;
	mov.b32 	%r150, 0;
$L__BB4_3:
	.pragma "nounroll";
	add.s32 	%r70, %r150, %r1;
	mul.wide.s32 	%rd21, %r70, 4;
	add.s64 	%rd22, %rd2, %rd21;
	ld.global.f32 	%f43, [%rd22];
	fma.rn.f32 	%f44, %f43, %f43, %f282;
	ld.global.f32 	%f45, [%rd22+4];
	fma.rn.f32 	%f46, %f45, %f45, %f44;
	ld.global.f32 	%f47, [%rd22+8];
	fma.rn.f32 	%f48, %f47, %f47, %f46;
	ld.global.f32 	%f49, [%rd22+12];
	fma.rn.f32 	%f50, %f49, %f49, %f48;
	ld.global.f32 	%f51, [%rd22+16];
	fma.rn.f32 	%f52, %f51, %f51, %f50;
	ld.global.f32 	%f53, [%rd22+20];
	fma.rn.f32 	%f54, %f53, %f53, %f52;
	ld.global.f32 	%f55, [%rd22+24];
	fma.rn.f32 	%f56, %f55, %f55, %f54;
	ld.global.f32 	%f57, [%rd22+28];
	fma.rn.f32 	%f58, %f57, %f57, %f56;
	ld.global.f32 	%f59, [%rd22+32];
	fma.rn.f32 	%f60, %f59, %f59, %f58;
	ld.global.f32 	%f61, [%rd22+36];
	fma.rn.f32 	%f62, %f61, %f61, %f60;
	ld.global.f32 	%f63, [%rd22+40];
	fma.rn.f32 	%f64, %f63, %f63, %f62;
	ld.global.f32 	%f65, [%rd22+44];
	fma.rn.f32 	%f66, %f65, %f65, %f64;
	ld.global.f32 	%f67, [%rd22+48];
	fma.rn.f32 	%f68, %f67, %f67, %f66;
	ld.global.f32 	%f69, [%rd22+52];
	fma.rn.f32 	%f70, %f69, %f69, %f68;
	ld.global.f32 	%f71, [%rd22+56];
	fma.rn.f32 	%f72, %f71, %f71, %f70;
	ld.global.f32 	%f73, [%rd22+60];
	fma.rn.f32 	%f282, %f73, %f73, %f72;
	add.s32 	%r150, %r150, 16;
	setp.ne.s32 	%p4, %r150, %r152;
	@%p4 bra 	$L__BB4_3;
$L__BB4_4:
	setp.eq.s32 	%p5, %r2, 0;
	@%p5 bra 	$L__BB4_13;
	and.b32  	%r7, %r56, 7;
	setp.lt.u32 	%p6, %r2, 8;
	@%p6 bra 	$L__BB4_7;
	add.s32 	%r71, %r152, %r1;
	mul.wide.s32 	%rd23, %r71, 4;
	add.s64 	%rd24, %rd2, %rd23;
	ld.global.f32 	%f75, [%rd24];
	fma.rn.f32 	%f76, %f75, %f75, %f282;
	ld.global.f32 	%f77, [%rd24+4];
	fma.rn.f32 	%f78, %f77, %f77, %f76;
	ld.global.f32 	%f79, [%rd24+8];
	fma.rn.f32 	%f80, %f79, %f79, %f78;
	ld.global.f32 	%f81, [%rd24+12];
	fma.rn.f32 	%f82, %f81, %f81, %f80;
	ld.global.f32 	%f83, [%rd24+16];
	fma.rn.f32 	%f84, %f83, %f83, %f82;
	ld.global.f32 	%f85, [%rd24+20];
	fma.rn.f32 	%f86, %f85, %f85, %f84;
	ld.global.f32 	%f87, [%rd24+24];
	fma.rn.f32 	%f88, %f87, %f87, %f86;
	ld.global.f32 	%f89, [%rd24+28];
	fma.rn.f32 	%f282, %f89, %f89, %f88;
	add.s32 	%r152, %r152, 8;
$L__BB4_7:
	setp.eq.s32 	%p7, %r7, 0;
	@%p7 bra 	$L__BB4_13;
	and.b32  	%r10, %r56, 3;
	setp.lt.u32 	%p8, %r7, 4;
	@%p8 bra 	$L__BB4_10;
	add.s32 	%r72, %r152, %r1;
	mul.wide.s32 	%rd25, %r72, 4;
	add.s64 	%rd26, %rd2, %rd25;
	ld.global.f32 	%f91, [%rd26];
	fma.rn.f32 	%f92, %f91, %f91, %f282;
	ld.global.f32 	%f93, [%rd26+4];
	fma.rn.f32 	%f94, %f93, %f93, %f92;
	ld.global.f32 	%f95, [%rd26+8];
	fma.rn.f32 	%f96, %f95, %f95, %f94;
	ld.global.f32 	%f97, [%rd26+12];
	fma.rn.f32 	%f282, %f97, %f97, %f96;
	add.s32 	%r152, %r152, 4;
$L__BB4_10:
	setp.eq.s32 	%p9, %r10, 0;
	@%p9 bra 	$L__BB4_13;
	mov.b32 	%r155, 0;
$L__BB4_12:
	.pragma "nounroll";
	add.s32 	%r74, %r152, %r1;
	mul.wide.s32 	%rd27, %r74, 4;
	add.s64 	%rd28, %rd2, %rd27;
	ld.global.f32 	%f98, [%rd28];
	fma.rn.f32 	%f282, %f98, %f98, %f282;
	add.s32 	%r152, %r152, 1;
	add.s32 	%r155, %r155, 1;
	setp.ne.s32 	%p10, %r155, %r10;
	@%p10 bra 	$L__BB4_12;
$L__BB4_13:
	setp.lt.s32 	%p11, %r56, 1;
	cvt.rn.f32.s32 	%f14, %r56;
	div.rn.f32 	%f99, %f282, %f14;
	add.f32 	%f100, %f99, 0f358637BD;
	sqrt.rn.f32 	%f101, %f100;
	rcp.rn.f32 	%f15, %f101;
	@%p11 bra 	$L__BB4_25;
	mul.lo.s32 	%r76, %r57, %r56;
	cvt.s64.s32 	%rd5, %r76;
	and.b32  	%r17, %r56, 7;
	setp.lt.u32 	%p12, %r56, 8;
	mov.b32 	%r156, 0;
	@%p12 bra 	$L__BB4_17;
	and.b32  	%r156, %r56, 2147483640;
	mov.b32 	%r159, 0;
$L__BB4_16:
	.pragma "nounroll";
	add.s32 	%r78, %r159, %r1;
	mul.wide.s32 	%rd29, %r78, 4;
	add.s64 	%rd30, %rd2, %rd29;
	ld.global.f32 	%f102, [%rd30];
	mul.f32 	%f103, %f15, %f102;
	cvt.u64.u32 	%rd31, %r159;
	add.s64 	%rd32, %rd31, %rd5;
	shl.b64 	%rd33, %rd32, 2;
	add.s64 	%rd34, %rd1, %rd33;
	ld.global.f32 	%f104, [%rd34];
	mul.f32 	%f105, %f103, %f104;
	st.global.f32 	[%rd30], %f105;
	ld.global.f32 	%f106, [%rd30+4];
	mul.f32 	%f107, %f15, %f106;
	ld.global.f32 	%f108, [%rd34+4];
	mul.f32 	%f109, %f107, %f108;
	st.global.f32 	[%rd30+4], %f109;
	ld.global.f32 	%f110, [%rd30+8];
	mul.f32 	%f111, %f15, %f110;
	ld.global.f32 	%f112, [%rd34+8];
	mul.f32 	%f113, %f111, %f112;
	st.global.f32 	[%rd30+8], %f113;
	ld.global.f32 	%f114, [%rd30+12];
	mul.f32 	%f115, %f15, %f114;
	ld.global.f32 	%f116, [%rd34+12];
	mul.f32 	%f117, %f115, %f116;
	st.global.f32 	[%rd30+12], %f117;
	ld.global.f32 	%f118, [%rd30+16];
	mul.f32 	%f119, %f15, %f118;
	ld.global.f32 	%f120, [%rd34+16];
	mul.f32 	%f121, %f119, %f120;
	st.global.f32 	[%rd30+16], %f121;
	ld.global.f32 	%f122, [%rd30+20];
	mul.f32 	%f123, %f15, %f122;
	ld.global.f32 	%f124, [%rd34+20];
	mul.f32 	%f125, %f123, %f124;
	st.global.f32 	[%rd30+20], %f125;
	ld.global.f32 	%f126, [%rd30+24];
	mul.f32 	%f127, %f15, %f126;
	ld.global.f32 	%f128, [%rd34+24];
	mul.f32 	%f129, %f127, %f128;
	st.global.f32 	[%rd30+24], %f129;
	ld.global.f32 	%f130, [%rd30+28];
	mul.f32 	%f131, %f15, %f130;
	ld.global.f32 	%f132, [%rd34+28];
	mul.f32 	%f133, %f131, %f132;
	st.global.f32 	[%rd30+28], %f133;
	add.s32 	%r159, %r159, 8;
	setp.eq.s32 	%p13, %r159, %r156;
	@%p13 bra 	$L__BB4_17;
	bra.uni 	$L__BB4_16;
$L__BB4_17:
	setp.eq.s32 	%p14, %r17, 0;
	@%p14 bra 	$L__BB4_25;
	and.b32  	%r20, %r56, 3;
	setp.lt.u32 	%p15, %r17, 4;
	@%p15 bra 	$L__BB4_20;
	add.s32 	%r79, %r156, %r1;
	mul.wide.s32 	%rd35, %r79, 4;
	add.s64 	%rd36, %rd2, %rd35;
	ld.global.f32 	%f134, [%rd36];
	mul.f32 	%f135, %f15, %f134;
	cvt.u64.u32 	%rd37, %r156;
	add.s64 	%rd38, %rd37, %rd5;
	shl.b64 	%rd39, %rd38, 2;
	add.s64 	%rd40, %rd1, %rd39;
	ld.global.f32 	%f136, [%rd40];
	mul.f32 	%f137, %f135, %f136;
	st.global.f32 	[%rd36], %f137;
	ld.global.f32 	%f138, [%rd36+4];
	mul.f32 	%f139, %f15, %f138;
	ld.global.f32 	%f140, [%rd40+4];
	mul.f32 	%f141, %f139, %f140;
	st.global.f32 	[%rd36+4], %f141;
	ld.global.f32 	%f142, [%rd36+8];
	mul.f32 	%f143, %f15, %f142;
	ld.global.f32 	%f144, [%rd40+8];
	mul.f32 	%f145, %f143, %f144;
	st.global.f32 	[%rd36+8], %f145;
	ld.global.f32 	%f146, [%rd36+12];
	mul.f32 	%f147, %f15, %f146;
	ld.global.f32 	%f148, [%rd40+12];
	mul.f32 	%f149, %f147, %f148;
	st.global.f32 	[%rd36+12], %f149;
	add.s32 	%r156, %r156, 4;
$L__BB4_20:
	setp.eq.s32 	%p16, %r20, 0;
	@%p16 bra 	$L__BB4_25;
	setp.eq.s32 	%p17, %r20, 1;
	@%p17 bra 	$L__BB4_23;
	add.s32 	%r80, %r156, %r1;
	mul.wide.s32 	%rd41, %r80, 4;
	add.s64 	%rd42, %rd2, %rd41;
	ld.global.f32 	%f150, [%rd42];
	mul.f32 	%f151, %f15, %f150;
	cvt.u64.u32 	%rd43, %r156;
	add.s64 	%rd44, %rd43, %rd5;
	shl.b64 	%rd45, %rd44, 2;
	add.s64 	%rd46, %rd1, %rd45;
	ld.global.f32 	%f152, [%rd46];
	mul.f32 	%f153, %f151, %f152;
	st.global.f32 	[%rd42], %f153;
	ld.global.f32 	%f154, [%rd42+4];
	mul.f32 	%f155, %f15, %f154;
	ld.global.f32 	%f156, [%rd46+4];
	mul.f32 	%f157, %f155, %f156;
	st.global.f32 	[%rd42+4], %f157;
	add.s32 	%r156, %r156, 2;
$L__BB4_23:
	and.b32  	%r81, %r56, 1;
	setp.eq.b32 	%p18, %r81, 1;
	not.pred 	%p19, %p18;
	@%p19 bra 	$L__BB4_25;
	add.s32 	%r82, %r156, %r1;
	mul.wide.s32 	%rd47, %r82, 4;
	add.s64 	%rd48, %rd2, %rd47;
	ld.global.f32 	%f158, [%rd48];
	mul.f32 	%f159, %f15, %f158;
	cvt.u64.u32 	%rd49, %r156;
	add.s64 	%rd50, %rd49, %rd5;
	shl.b64 	%rd51, %rd50, 2;
	add.s64 	%rd52, %rd1, %rd51;
	ld.global.f32 	%f160, [%rd52];
	mul.f32 	%f161, %f159, %f160;
	st.global.f32 	[%rd48], %f161;
$L__BB4_25:
	shr.u32 	%r83, %r56, 31;
	add.s32 	%r84, %r56, %r83;
	shr.s32 	%r25, %r84, 1;
	setp.lt.s32 	%p20, %r56, 2;
	@%p20 bra 	$L__BB4_51;
	cvt.rn.f32.s32 	%f162, %r55;
	abs.f32 	%f163, %f162;
	setp.lt.f32 	%p21, %f163, 0f00800000;
	mul.f32 	%f165, %f163, 0f4B800000;
	selp.f32 	%f166, %f165, %f163, %p21;
	selp.f32 	%f167, 0fC1C00000, 0f00000000, %p21;
	mov.b32 	%r86, %f166;
	add.s32 	%r87, %r86, -1060439283;
	and.b32  	%r88, %r87, -8388608;
	sub.s32 	%r89, %r86, %r88;
	mov.b32 	%f168, %r89;
	cvt.rn.f32.s32 	%f169, %r88;
	fma.rn.f32 	%f170, %f169, 0f34000000, %f167;
	add.f32 	%f171, %f168, 0fBF800000;
	add.f32 	%f172, %f168, 0f3F800000;
	rcp.approx.ftz.f32 	%f173, %f172;
	add.f32 	%f174, %f171, %f171;
	mul.f32 	%f175, %f174, %f173;
	mul.f32 	%f176, %f175, %f175;
	sub.f32 	%f177, %f171, %f175;
	add.f32 	%f178, %f177, %f177;
	neg.f32 	%f179, %f175;
	fma.rn.f32 	%f180, %f179, %f171, %f178;
	mul.rn.f32 	%f181, %f173, %f180;
	fma.rn.f32 	%f182, %f176, 0f3A2C32E4, 0f3B52E7DB;
	fma.rn.f32 	%f183, %f182, %f176, 0f3C93BB73;
	fma.rn.f32 	%f184, %f183, %f176, 0f3DF6384F;
	mul.rn.f32 	%f185, %f184, %f176;
	fma.rn.f32 	%f186, %f175, 0f3FB8AA3B, %f170;
	sub.f32 	%f187, %f170, %f186;
	fma.rn.f32 	%f188, %f175, 0f3FB8AA3B, %f187;
	fma.rn.f32 	%f189, %f181, 0f3FB8AA3B, %f188;
	fma.rn.f32 	%f190, %f175, 0f32A55E34, %f189;
	mul.f32 	%f191, %f185, 0f40400000;
	fma.rn.f32 	%f192, %f191, %f181, %f190;
	fma.rn.f32 	%f193, %f185, %f175, %f192;
	add.rn.f32 	%f16, %f186, %f193;
	neg.f32 	%f194, %f186;
	add.rn.f32 	%f195, %f16, %f194;
	neg.f32 	%f196, %f195;
	add.rn.f32 	%f17, %f193, %f196;
	setp.eq.s32 	%p22, %r55, 0;
	setp.eq.f32 	%p23, %f163, 0f7F800000;
	or.pred  	%p1, %p22, %p23;
	mov.b32 	%r160, 0;
	mov.u64 	%rd66, __cudart_i2opi_f;
	not.pred 	%p33, %p1;
$L__BB4_27:
	setp.eq.s32 	%p24, %r55, 1;
	add.s32 	%r90, %r160, %r1;
	mul.wide.s32 	%rd53, %r90, 4;
	add.s64 	%rd6, %rd2, %rd53;
	ld.global.f32 	%f18, [%rd6];
	shl.b32 	%r91, %r25, 2;
	cvt.u64.u32 	%rd54, %r91;
	add.s64 	%rd55, %rd6, %rd54;
	ld.global.f32 	%f19, [%rd55];
	shl.b32 	%r92, %r160, 1;
	cvt.rn.f32.u32 	%f198, %r92;
	div.rn.f32 	%f199, %f198, %f14;
	mul.f32 	%f200, %f199, 0f3F000000;
	cvt.rzi.f32.f32 	%f201, %f200;
	add.f32 	%f202, %f201, %f201;
	sub.f32 	%f203, %f199, %f202;
	abs.f32 	%f21, %f203;
	mul.rn.f32 	%f204, %f16, %f199;
	neg.f32 	%f205, %f204;
	fma.rn.f32 	%f206, %f16, %f199, %f205;
	fma.rn.f32 	%f207, %f17, %f199, %f206;
	cvt.rni.f32.f32 	%f208, %f204;
	sub.f32 	%f209, %f204, %f208;
	add.f32 	%f210, %f209, %f207;
	fma.rn.f32 	%f211, %f210, 0f391FCB8E, 0f3AAF85ED;
	fma.rn.f32 	%f212, %f211, %f210, 0f3C1D9856;
	fma.rn.f32 	%f213, %f212, %f210, 0f3D6357BB;
	fma.rn.f32 	%f214, %f213, %f210, 0f3E75FDEC;
	fma.rn.f32 	%f215, %f214, %f210, 0f3F317218;
	fma.rn.f32 	%f216, %f215, %f210, 0f3F800000;
	cvt.rzi.s32.f32 	%r93, %f208;
	setp.gt.f32 	%p25, %f208, 0f00000000;
	selp.b32 	%r94, 0, -2097152000, %p25;
	add.s32 	%r95, %r94, 2130706432;
	mov.b32 	%f217, %r95;
	mul.f32 	%f218, %f216, %f217;
	shl.b32 	%r96, %r93, 23;
	sub.s32 	%r97, %r96, %r94;
	mov.b32 	%f219, %r97;
	mul.f32 	%f220, %f218, %f219;
	abs.f32 	%f221, %f204;
	setp.gt.f32 	%p26, %f221, 0f43180000;
	setp.lt.f32 	%p27, %f204, 0f00000000;
	selp.f32 	%f222, 0f00000000, 0f7F800000, %p27;
	selp.f32 	%f22, %f222, %f220, %p26;
	setp.eq.f32 	%p28, %f199, 0f00000000;
	or.pred  	%p29, %p24, %p28;
	mov.f32 	%f283, 0f3F800000;
	@%p29 bra 	$L__BB4_34;
	cvt.rn.f32.s32 	%f223, %r55;
	abs.f32 	%f224, %f223;
	setp.num.f32 	%p30, %f224, %f224;
	abs.f32 	%f225, %f199;
	setp.num.f32 	%p31, %f225, %f225;
	and.pred  	%p32, %p30, %p31;
	@%p32 bra 	$L__BB4_30;
	add.rn.f32 	%f283, %f223, %f199;
	bra.uni 	$L__BB4_34;
$L__BB4_30:
	@%p33 bra 	$L__BB4_32;
	setp.neu.f32 	%p41, %f21, 0f3F800000;
	setp.lt.f32 	%p42, %f199, 0f00000000;
	add.f32 	%f230, %f223, %f223;
	mov.b32 	%r98, %f230;
	xor.b32  	%r99, %r98, 2139095040;
	selp.b32 	%r100, %r99, %r98, %p42;
	and.b32  	%r101, %r100, 2147483647;
	selp.b32 	%r102, %r101, %r100, %p41;
	mov.b32 	%f283, %r102;
	bra.uni 	$L__BB4_34;
$L__BB4_32:
	setp.gt.s32 	%p34, %r55, -1;
	setp.eq.s32 	%p35, %r55, -1;
	setp.eq.f32 	%p36, %f225, 0f7F800000;
	and.pred  	%p37, %p35, %p36;
	or.pred  	%p38, %p37, %p34;
	selp.f32 	%f283, 0f3F800000, %f22, %p37;
	@%p38 bra 	$L__BB4_34;
	setp.neu.f32 	%p39, %f21, 0f3F800000;
	neg.f32 	%f226, %f22;
	selp.f32 	%f227, %f22, %f226, %p39;
	cvt.rmi.f32.f32 	%f228, %f199;
	setp.neu.f32 	%p40, %f199, %f228;
	selp.f32 	%f283, 0f7FFFFFFF, %f227, %p40;
$L__BB4_34:
	ld.param.u32 	%r149, [_Z16key_rope_forwardPfS_iiiiiiiii_param_10];
	rcp.rn.f32 	%f232, %f283;
	cvt.rn.f32.s32 	%f233, %r149;
	mul.f32 	%f29, %f232, %f233;
	mul.f32 	%f234, %f29, 0f3F22F983;
	cvt.rni.s32.f32 	%r168, %f234;
	cvt.rn.f32.s32 	%f235, %r168;
	fma.rn.f32 	%f236, %f235, 0fBFC90FDA, %f29;
	fma.rn.f32 	%f237, %f235, 0fB3A22168, %f236;
	fma.rn.f32 	%f285, %f235, 0fA7C234C5, %f237;
	abs.f32 	%f31, %f29;
	setp.ltu.f32 	%p43, %f31, 0f47CE4780;
	mov.u32 	%r164, %r168;
	mov.f32 	%f284, %f285;
	@%p43 bra 	$L__BB4_42;
	setp.neu.f32 	%p44, %f31, 0f7F800000;
	@%p44 bra 	$L__BB4_37;
	mov.f32 	%f240, 0f00000000;
	mul.rn.f32 	%f284, %f29, %f240;
	mov.b32 	%r164, 0;
	bra.uni 	$L__BB4_42;
$L__BB4_37:
	mov.b32 	%r30, %f29;
	mov.b64 	%rd79, 0;
	mov.b32 	%r161, 0;
	mov.u64 	%rd77, __cudart_i2opi_f;
	mov.u64 	%rd78, %rd4;
$L__BB4_38:
	.pragma "nounroll";
	ld.global.nc.u32 	%r104, [%rd77];
	shl.b32 	%r105, %r30, 8;
	or.b32  	%r106, %r105, -2147483648;
	mad.wide.u32 	%rd58, %r104, %r106, %rd79;
	shr.u64 	%rd79, %rd58, 32;
	st.local.u32 	[%rd78], %rd58;
	add.s32 	%r161, %r161, 1;
	add.s64 	%rd78, %rd78, 4;
	add.s64 	%rd77, %rd77, 4;
	setp.ne.s32 	%p45, %r161, 6;
	@%p45 bra 	$L__BB4_38;
	shr.u32 	%r107, %r30, 23;
	st.local.u32 	[%rd4+24], %rd79;
	and.b32  	%r33, %r107, 31;
	and.b32  	%r108, %r107, 224;
	add.s32 	%r109, %r108, -128;
	shr.u32 	%r110, %r109, 5;
	mul.wide.u32 	%rd59, %r110, 4;
	sub.s64 	%rd13, %rd4, %rd59;
	ld.local.u32 	%r162, [%rd13+24];
	ld.local.u32 	%r163, [%rd13+20];
	setp.eq.s32 	%p46, %r33, 0;
	@%p46 bra 	$L__BB4_41;
	shf.l.wrap.b32 	%r162, %r163, %r162, %r33;
	ld.local.u32 	%r111, [%rd13+16];
	shf.l.wrap.b32 	%r163, %r111, %r163, %r33;
$L__BB4_41:
	shr.u32 	%r112, %r162, 30;
	shf.l.wrap.b32 	%r113, %r163, %r162, 2;
	shl.b32 	%r114, %r163, 2;
	shr.u32 	%r115, %r113, 31;
	add.s32 	%r116, %r115, %r112;
	neg.s32 	%r117, %r116;
	setp.lt.s32 	%p47, %r30, 0;
	selp.b32 	%r164, %r117, %r116, %p47;
	xor.b32  	%r118, %r113, %r30;
	shr.s32 	%r119, %r113, 31;
	xor.b32  	%r120, %r119, %r113;
	xor.b32  	%r121, %r119, %r114;
	cvt.u64.u32 	%rd60, %r120;
	shl.b64 	%rd61, %rd60, 32;
	cvt.u64.u32 	%rd62, %r121;
	or.b64  	%rd63, %rd61, %rd62;
	cvt.rn.f64.s64 	%fd1, %rd63;
	mul.f64 	%fd2, %fd1, 0d3BF921FB54442D19;
	cvt.rn.f32.f64 	%f238, %fd2;
	neg.f32 	%f239, %f238;
	setp.lt.s32 	%p48, %r118, 0;
	selp.f32 	%f284, %f239, %f238, %p48;
$L__BB4_42:
	setp.ltu.f32 	%p49, %f31, 0f47CE4780;
	add.s32 	%r123, %r164, 1;
	mul.rn.f32 	%f241, %f284, %f284;
	and.b32  	%r124, %r164, 1;
	setp.eq.b32 	%p50, %r124, 1;
	selp.f32 	%f242, %f284, 0f3F800000, %p50;
	fma.rn.f32 	%f243, %f241, %f242, 0f00000000;
	fma.rn.f32 	%f244, %f241, 0f37CBAC00, 0fBAB607ED;
	selp.f32 	%f245, 0fB94D4153, %f244, %p50;
	selp.f32 	%f246, 0f3C0885E4, 0f3D2AAABB, %p50;
	fma.rn.f32 	%f247, %f245, %f241, %f246;
	selp.f32 	%f248, 0fBE2AAAA8, 0fBEFFFFFF, %p50;
	fma.rn.f32 	%f249, %f247, %f241, %f248;
	fma.rn.f32 	%f250, %f249, %f243, %f242;
	and.b32  	%r125, %r123, 2;
	setp.eq.s32 	%p51, %r125, 0;
	mov.f32 	%f251, 0f00000000;
	sub.f32 	%f252, %f251, %f250;
	selp.f32 	%f35, %f250, %f252, %p51;
	@%p49 bra 	$L__BB4_50;
	setp.neu.f32 	%p52, %f31, 0f7F800000;
	@%p52 bra 	$L__BB4_45;
	mov.f32 	%f255, 0f00000000;
	mul.rn.f32 	%f285, %f29, %f255;
	mov.b32 	%r168, 0;
	bra.uni 	$L__BB4_50;
$L__BB4_45:
	mov.b32 	%r42, %f29;
	mov.b64 	%rd80, 0;
	mov.b32 	%r165, 0;
$L__BB4_46:
	.pragma "nounroll";
	mul.wide.u32 	%rd65, %r165, 4;
	add.s64 	%rd67, %rd66, %rd65;
	ld.global.nc.u32 	%r127, [%rd67];
	shl.b32 	%r128, %r42, 8;
	or.b32  	%r129, %r128, -2147483648;
	mad.wide.u32 	%rd68, %r127, %r129, %rd80;
	shr.u64 	%rd80, %rd68, 32;
	add.s64 	%rd69, %rd3, %rd65;
	st.local.u32 	[%rd69], %rd68;
	add.s32 	%r165, %r165, 1;
	setp.ne.s32 	%p53, %r165, 6;
	@%p53 bra 	$L__BB4_46;
	shr.u32 	%r130, %r42, 23;
	st.local.u32 	[%rd3+24], %rd80;
	and.b32  	%r45, %r130, 31;
	and.b32  	%r131, %r130, 224;
	add.s32 	%r132, %r131, -128;
	shr.u32 	%r133, %r132, 5;
	mul.wide.u32 	%rd70, %r133, 4;
	sub.s64 	%rd16, %rd3, %rd70;
	ld.local.u32 	%r166, [%rd16+24];
	ld.local.u32 	%r167, [%rd16+20];
	setp.eq.s32 	%p54, %r45, 0;
	@%p54 bra 	$L__BB4_49;
	shf.l.wrap.b32 	%r166, %r167, %r166, %r45;
	ld.local.u32 	%r134, [%rd16+16];
	shf.l.wrap.b32 	%r167, %r134, %r167, %r45;
$L__BB4_49:
	shr.u32 	%r135, %r166, 30;
	shf.l.wrap.b32 	%r136, %r167, %r166, 2;
	shl.b32 	%r137, %r167, 2;
	shr.u32 	%r138, %r136, 31;
	add.s32 	%r139, %r138, %r135;
	neg.s32 	%r140, %r139;
	setp.lt.s32 	%p55, %r42, 0;
	selp.b32 	%r168, %r140, %r139, %p55;
	xor.b32  	%r141, %r136, %r42;
	shr.s32 	%r142, %r136, 31;
	xor.b32  	%r143, %r142, %r136;
	xor.b32  	%r144, %r142, %r137;
	cvt.u64.u32 	%rd71, %r143;
	shl.b64 	%rd72, %rd71, 32;
	cvt.u64.u32 	%rd73, %r144;
	or.b64  	%rd74, %rd72, %rd73;
	cvt.rn.f64.s64 	%fd3, %rd74;
	mul.f64 	%fd4, %fd3, 0d3BF921FB54442D19;
	cvt.rn.f32.f64 	%f253, %fd4;
	neg.f32 	%f254, %f253;
	setp.lt.s32 	%p56, %r141, 0;
	selp.f32 	%f285, %f254, %f253, %p56;
$L__BB4_50:
	mul.rn.f32 	%f256, %f285, %f285;
	and.b32  	%r146, %r168, 1;
	setp.eq.b32 	%p57, %r146, 1;
	selp.f32 	%f257, 0f3F800000, %f285, %p57;
	fma.rn.f32 	%f258, %f256, %f257, 0f00000000;
	fma.rn.f32 	%f259, %f256, 0f37CBAC00, 0fBAB607ED;
	selp.f32 	%f260, %f259, 0fB94D4153, %p57;
	selp.f32 	%f261, 0f3D2AAABB, 0f3C0885E4, %p57;
	fma.rn.f32 	%f262, %f260, %f256, %f261;
	selp.f32 	%f263, 0fBEFFFFFF, 0fBE2AAAA8, %p57;
	fma.rn.f32 	%f264, %f262, %f256, %f263;
	fma.rn.f32 	%f265, %f264, %f258, %f257;
	and.b32  	%r147, %r168, 2;
	setp.eq.s32 	%p58, %r147, 0;
	mov.f32 	%f266, 0f00000000;
	sub.f32 	%f267, %f266, %f265;
	selp.f32 	%f268, %f265, %f267, %p58;
	mul.f32 	%f269, %f18, %f35;
	mul.f32 	%f270, %f19, %f268;
	sub.f32 	%f271, %f269, %f270;
	st.global.f32 	[%rd6], %f271;
	mul.f32 	%f272, %f18, %f268;
	fma.rn.f32 	%f273, %f19, %f35, %f272;
	shl.b32 	%r148, %r25, 2;
	cvt.u64.u32 	%rd75, %r148;
	add.s64 	%rd76, %rd6, %rd75;
	st.global.f32 	[%rd76], %f273;
	add.s32 	%r160, %r160, 1;
	setp.ne.s32 	%p59, %r160, %r25;
	@%p59 bra 	$L__BB4_27;
$L__BB4_51:
	ret;

}
	// .globl	_Z20rmsnorm_rope_forwardPfS_S_S_S_S_S_iiiiiiiiiiiii
.visible .entry _Z20rmsnorm_rope_forwardPfS_S_S_S_S_S_iiiiiiiiiiiii(
	.param .u64 .ptr .align 1 _Z20rmsnorm_rope_forwardPfS_S_S_S_S_S_iiiiiiiiiiiii_param_0,
	.param .u64 .ptr .align 1 _Z20rmsnorm_rope_forwardPfS_S_S_S_S_S_iiiiiiiiiiiii_param_1,
	.param .u64 .ptr .align 1 _Z20rmsnorm_rope_forwardPfS_S_S_S_S_S_iiiiiiiiiiiii_param_2,
	.param .u64 .ptr .align 1 _Z20rmsnorm_rope_forwardPfS_S_S_S_S_S_iiiiiiiiiiiii_param_3,
	.param .u64 .ptr .align 1 _Z20rmsnorm_rope_forwardPfS_S_S_S_S_S_iiiiiiiiiiiii_param_4,
	.param .u64 .ptr .align 1 _Z20rmsnorm_rope_forwardPfS_S_S_S_S_S_iiiiiiiiiiiii_param_5,
	.param .u64 .ptr .align 1 _Z20rmsnorm_rope_forwardPfS_S_S_S_S_S_iiiiiiiiiiiii_param_6,
	.param .u32 _Z20rmsnorm_rope_forwardPfS_S_S_S_S_S_iiiiiiiiiiiii_param_7,
	.param .u32 _Z20rmsnorm_rope_forwardPfS_S_S_S_S_S_iiiiiiiiiiiii_param_8,
	.param .u32 _Z20rmsnorm_rope_forwardPfS_S_S_S_S_S_iiiiiiiiiiiii_param_9,
	.param .u32 _Z20rmsnorm_rope_forwardPfS_S_S_S_S_S_iiiiiiiiiiiii_param_10,
	.param .u32 _Z20rmsnorm_rope_forwardPfS_S_S_S_S_S_iiiiiiiiiiiii_param_11,
	.param .u32 _Z20rmsnorm_rope_forwardPfS_S_S_S_S_S_iiiiiiiiiiiii_param_12,
	.param .u32 _Z20rmsnorm_rope_forwardPfS_S_S_S_S_S_iiiiiiiiiiiii_param_13,
	.param .u32 _Z20rmsnorm_rope_forwardPfS_S_S_S_S_S_iiiiiiiiiiiii_param_14,
	.param .u32 _Z20rmsnorm_rope_forwardPfS_S_S_S_S_S_iiiiiiiiiiiii_param_15,
	.param .u32 _Z20rmsnorm_rope_forwardPfS_S_S_S_S_S_iiiiiiiiiiiii_param_16,
	.param .u32 _Z20rmsnorm_rope_forwardPfS_S_S_S_S_S_iiiiiiiiiiiii_param_17,
	.param .u32 _Z20rmsnorm_rope_forwardPfS_S_S_S_S_S_iiiiiiiiiiiii_param_18,
	.param .u32 _Z20rmsnorm_rope_forwardPfS_S_S_S_S_S_iiiiiiiiiiiii_param_19
)
{


	ret;

}
	// .globl	_Z23group_attention_forwardPfS_S_S_S_iiiiiiiiii
.visible .entry _Z23group_attention_forwardPfS_S_S_S_iiiiiiiiii(
	.param .u64 .ptr .align 1 _Z23group_attention_forwardPfS_S_S_S_iiiiiiiiii_param_0,
	.param .u64 .ptr .align 1 _Z23group_attention_forwardPfS_S_S_S_iiiiiiiiii_param_1,
	.param .u64 .ptr .align 1 _Z23group_attention_forwardPfS_S_S_S_iiiiiiiiii_param_2,
	.param .u64 .ptr .align 1 _Z23group_attention_forwardPfS_S_S_S_iiiiiiiiii_param_3,
	.param .u64 .ptr .align 1 _Z23group_attention_forwardPfS_S_S_S_iiiiiiiiii_param_4,
	.param .u32 _Z23group_attention_forwardPfS_S_S_S_iiiiiiiiii_param_5,
	.param .u32 _Z23group_attention_forwardPfS_S_S_S_iiiiiiiiii_param_6,
	.param .u32 _Z23group_attention_forwardPfS_S_S_S_iiiiiiiiii_param_7,
	.param .u32 _Z23group_attention_forwardPfS_S_S_S_iiiiiiiiii_param_8,
	.param .u32 _Z23group_attention_forwardPfS_S_S_S_iiiiiiiiii_param_9,
	.param .u32 _Z23group_attention_forwardPfS_S_S_S_iiiiiiiiii_param_10,
	.param .u32 _Z23group_attention_forwardPfS_S_S_S_iiiiiiiiii_param_11,
	.param .u32 _Z23group_attention_forwardPfS_S_S_S_iiiiiiiiii_param_12,
	.param .u32 _Z23group_attention_forwardPfS_S_S_S_iiiiiiiiii_param_13,
	.param .u32 _Z23group_attention_forwardPfS_S_S_S_iiiiiiiiii_param_14
)
{
	.reg .pred 	%p<92>;
	.reg .b32 	%r<344>;
	.reg .b32 	%f<679>;
	.reg .b64 	%rd<118>;

	ld.param.u64 	%rd13, [_Z23group_attention_forwardPfS_S_S_S_iiiiiiiiii_param_0];
	ld.param.u64 	%rd14, [_Z23group_attention_forwardPfS_S_S_S_iiiiiiiiii_param_1];
	ld.param.u64 	%rd15, [_Z23group_attention_forwardPfS_S_S_S_iiiiiiiiii_param_2];
	ld.param.u64 	%rd16, [_Z23group_attention_forwardPfS_S_S_S_iiiiiiiiii_param_3];
	ld.param.u64 	%rd17, [_Z23group_attention_forwardPfS_S_S_S_iiiiiiiiii_param_4];
	ld.param.u32 	%r133, [_Z23group_attention_forwardPfS_S_S_S_iiiiiiiiii_param_6];
	ld.param.u32 	%r134, [_Z23group_attention_forwardPfS_S_S_S_iiiiiiiiii_param_7];
	ld.param.u32 	%r127, [_Z23group_attention_forwardPfS_S_S_S_iiiiiiiiii_param_8];
	ld.param.u32 	%r135, [_Z23group_attention_forwardPfS_S_S_S_iiiiiiiiii_param_9];
	ld.param.u32 	%r128, [_Z23group_attention_forwardPfS_S_S_S_iiiiiiiiii_param_10];
	ld.param.u32 	%r129, [_Z23group_attention_forwardPfS_S_S_S_iiiiiiiiii_param_11];
	ld.param.u32 	%r132, [_Z23group_attention_forwardPfS_S_S_S_iiiiiiiiii_param_14];
	cvta.to.global.u64 	%rd1, %rd13;
	cvta.to.global.u64 	%rd2, %rd16;
	cvta.to.global.u64 	%rd3, %rd15;
	cvta.to.global.u64 	%rd4, %rd14;
	cvta.to.global.u64 	%rd5, %rd17;
	div.s32 	%r1, %r133, %r134;
	mov.u32 	%r2, %ctaid.x;
	mov.u32 	%r3, %ctaid.y;
	mad.lo.s32 	%r136, %r135, %r2, %r3;
	mul.lo.s32 	%r4, %r136, %r129;
	mad.lo.s32 	%r137, %r133, %r2, %r3;
	mul.lo.s32 	%r5, %r137, %r127;
	setp.lt.s32 	%p1, %r132, 0;
	@%p1 bra 	$L__BB6_28;
	setp.lt.s32 	%p2, %r127, 1;
	cvt.rn.f32.s32 	%f55, %r127;
	sqrt.rn.f32 	%f1, %f55;
	@%p2 bra 	$L__BB6_17;
	ld.param.u32 	%r300, [_Z23group_attention_forwardPfS_S_S_S_iiiiiiiiii_param_13];
	ld.param.u32 	%r297, [_Z23group_attention_forwardPfS_S_S_S_iiiiiiiiii_param_12];
	and.b32  	%r6, %r127, 15;
	and.b32  	%r7, %r127, 7;
	mul.lo.s32 	%r147, %r300, %r129;
	mul.lo.s32 	%r148, %r129, %r2;
	mad.lo.s32 	%r8, %r148, %r297, %r147;
	div.s32 	%r9, %r3, %r1;
	mov.b32 	%r303, 0;
$L__BB6_3:
	mov.u32 	%r10, %r303;
	add.s32 	%r150, %r127, -1;
	setp.lt.u32 	%p10, %r150, 15;
	add.s32 	%r151, %r8, %r10;
	mad.lo.s32 	%r152, %r151, %r128, %r9;
	mul.lo.s32 	%r11, %r152, %r127;
	mov.f32 	%f653, 0f00000000;
	mov.b32 	%r306, 0;
	@%p10 bra 	$L__BB6_6;
	mov.f32 	%f653, 0f00000000;
	mov.b32 	%r304, 0;
$L__BB6_5:
	.pragma "nounroll";
	add.s32 	%r154, %r304, %r5;
	mul.wide.s32 	%rd26, %r154, 4;
	add.s64 	%rd27, %rd4, %rd26;
	ld.global.f32 	%f60, [%rd27];
	add.s32 	%r155, %r11, %r304;
	mul.wide.s32 	%rd28, %r155, 4;
	add.s64 	%rd29, %rd3, %rd28;
	ld.global.f32 	%f61, [%rd29];
	fma.rn.f32 	%f62, %f60, %f61, %f653;
	ld.global.f32 	%f63, [%rd27+4];
	ld.global.f32 	%f64, [%rd29+4];
	fma.rn.f32 	%f65, %f63, %f64, %f62;
	ld.global.f32 	%f66, [%rd27+8];
	ld.global.f32 	%f67, [%rd29+8];
	fma.rn.f32 	%f68, %f66, %f67, %f65;
	ld.global.f32 	%f69, [%rd27+12];
	ld.global.f32 	%f70, [%rd29+12];
	fma.rn.f32 	%f71, %f69, %f70, %f68;
	ld.global.f32 	%f72, [%rd27+16];
	ld.global.f32 	%f73, [%rd29+16];
	fma.rn.f32 	%f74, %f72, %f73, %f71;
	ld.global.f32 	%f75, [%rd27+20];
	ld.global.f32 	%f76, [%rd29+20];
	fma.rn.f32 	%f77, %f75, %f76, %f74;
	ld.global.f32 	%f78, [%rd27+24];
	ld.global.f32 	%f79, [%rd29+24];
	fma.rn.f32 	%f80, %f78, %f79, %f77;
	ld.global.f32 	%f81, [%rd27+28];
	ld.global.f32 	%f82, [%rd29+28];
	fma.rn.f32 	%f83, %f81, %f82, %f80;
	ld.global.f32 	%f84, [%rd27+32];
	ld.global.f32 	%f85, [%rd29+32];
	fma.rn.f32 	%f86, %f84, %f85, %f83;
	ld.global.f32 	%f87, [%rd27+36];
	ld.global.f32 	%f88, [%rd29+36];
	fma.rn.f32 	%f89, %f87, %f88, %f86;
	ld.global.f32 	%f90, [%rd27+40];
	ld.global.f32 	%f91, [%rd29+40];
	fma.rn.f32 	%f92, %f90, %f91, %f89;
	ld.global.f32 	%f93, [%rd27+44];
	ld.global.f32 	%f94, [%rd29+44];
	fma.rn.f32 	%f95, %f93, %f94, %f92;
	ld.global.f32 	%f96, [%rd27+48];
	ld.global.f32 	%f97, [%rd29+48];
	fma.rn.f32 	%f98, %f96, %f97, %f95;
	ld.global.f32 	%f99, [%rd27+52];
	ld.global.f32 	%f100, [%rd29+52];
	fma.rn.f32 	%f101, %f99, %f100, %f98;
	ld.global.f32 	%f102, [%rd27+56];
	ld.global.f32 	%f103, [%rd29+56];
	fma.rn.f32 	%f104, %f102, %f103, %f101;
	ld.global.f32 	%f105, [%rd27+60];
	ld.global.f32 	%f106, [%rd29+60];
	fma.rn.f32 	%f653, %f105, %f106, %f104;
	add.s32 	%r304, %r304, 16;
	and.b32  	%r306, %r127, 2147483632;
	setp.ne.s32 	%p11, %r304, %r306;
	@%p11 bra 	$L__BB6_5;
$L__BB6_6:
	setp.eq.s32 	%p12, %r6, 0;
	@%p12 bra 	$L__BB6_16;
	add.s32 	%r156, %r6, -1;
	setp.lt.u32 	%p13, %r156, 7;
	@%p13 bra 	$L__BB6_9;
	add.s32 	%r157, %r306, %r5;
	mul.wide.s32 	%rd30, %r157, 4;
	add.s64 	%rd31, %rd4, %rd30;
	ld.global.f32 	%f108, [%rd31];
	add.s32 	%r158, %r11, %r306;
	mul.wide.s32 	%rd32, %r158, 4;
	add.s64 	%rd33, %rd3, %rd32;
	ld.global.f32 	%f109, [%rd33];
	fma.rn.f32 	%f110, %f108, %f109, %f653;
	ld.global.f32 	%f111, [%rd31+4];
	ld.global.f32 	%f112, [%rd33+4];
	fma.rn.f32 	%f113, %f111, %f112, %f110;
	ld.global.f32 	%f114, [%rd31+8];
	ld.global.f32 	%f115, [%rd33+8];
	fma.rn.f32 	%f116, %f114, %f115, %f113;
	ld.global.f32 	%f117, [%rd31+12];
	ld.global.f32 	%f118, [%rd33+12];
	fma.rn.f32 	%f119, %f117, %f118, %f116;
	ld.global.f32 	%f120, [%rd31+16];
	ld.global.f32 	%f121, [%rd33+16];
	fma.rn.f32 	%f122, %f120, %f121, %f119;
	ld.global.f32 	%f123, [%rd31+20];
	ld.global.f32 	%f124, [%rd33+20];
	fma.rn.f32 	%f125, %f123, %f124, %f122;
	ld.global.f32 	%f126, [%rd31+24];
	ld.global.f32 	%f127, [%rd33+24];
	fma.rn.f32 	%f128, %f126, %f127, %f125;
	ld.global.f32 	%f129, [%rd31+28];
	ld.global.f32 	%f130, [%rd33+28];
	fma.rn.f32 	%f653, %f129, %f130, %f128;
	add.s32 	%r306, %r306, 8;
$L__BB6_9:
	setp.eq.s32 	%p14, %r7, 0;
	@%p14 bra 	$L__BB6_16;
	add.s32 	%r159, %r7, -1;
	setp.lt.u32 	%p15, %r159, 3;
	@%p15 bra 	$L__BB6_12;
	add.s32 	%r160, %r306, %r5;
	mul.wide.s32 	%rd34, %r160, 4;
	add.s64 	%rd35, %rd4, %rd34;
	ld.global.f32 	%f132, [%rd35];
	add.s32 	%r161, %r11, %r306;
	mul.wide.s32 	%rd36, %r161, 4;
	add.s64 	%rd37, %rd3, %rd36;
	ld.global.f32 	%f133, [%rd37];
	fma.rn.f32 	%f134, %f132, %f133, %f653;
	ld.global.f32 	%f135, [%rd35+4];
	ld.global.f32 	%f136, [%rd37+4];
	fma.rn.f32 	%f137, %f135, %f136, %f134;
	ld.global.f32 	%f138, [%rd35+8];
	ld.global.f32 	%f139, [%rd37+8];
	fma.rn.f32 	%f140, %f138, %f139, %f137;
	ld.global.f32 	%f141, [%rd35+12];
	ld.global.f32 	%f142, [%rd37+12];
	fma.rn.f32 	%f653, %f141, %f142, %f140;
	add.s32 	%r306, %r306, 4;
$L__BB6_12:
	and.b32  	%r20, %r127, 3;
	setp.eq.s32 	%p16, %r20, 0;
	@%p16 bra 	$L__BB6_16;
	setp.eq.s32 	%p17, %r20, 1;
	add.s32 	%r162, %r306, %r5;
	mul.wide.s32 	%rd38, %r162, 4;
	add.s64 	%rd6, %rd4, %rd38;
	ld.global.f32 	%f143, [%rd6];
	add.s32 	%r163, %r11, %r306;
	mul.wide.s32 	%rd39, %r163, 4;
	add.s64 	%rd7, %rd3, %rd39;
	ld.global.f32 	%f144, [%rd7];
	fma.rn.f32 	%f653, %f143, %f144, %f653;
	@%p17 bra 	$L__BB6_16;
	setp.eq.s32 	%p18, %r20, 2;
	ld.global.f32 	%f145, [%rd6+4];
	ld.global.f32 	%f146, [%rd7+4];
	fma.rn.f32 	%f653, %f145, %f146, %f653;
	@%p18 bra 	$L__BB6_16;
	ld.global.f32 	%f147, [%rd6+8];
	ld.global.f32 	%f148, [%rd7+8];
	fma.rn.f32 	%f653, %f147, %f148, %f653;
$L__BB6_16:
	div.rn.f32 	%f149, %f653, %f1;
	add.s32 	%r164, %r10, %r4;
	mul.wide.s32 	%rd40, %r164, 4;
	add.s64 	%rd41, %rd5, %rd40;
	st.global.f32 	[%rd41], %f149;
	add.s32 	%r303, %r10, 1;
	setp.eq.s32 	%p19, %r10, %r132;
	@%p19 bra 	$L__BB6_28;
	bra.uni 	$L__BB6_3;
$L__BB6_17:
	mov.f32 	%f56, 0f00000000;
	div.rn.f32 	%f16, %f56, %f1;
	add.s32 	%r22, %r132, 1;
	and.b32  	%r23, %r22, 7;
	setp.lt.u32 	%p3, %r132, 7;
	mov.b32 	%r310, 0;
	@%p3 bra 	$L__BB6_20;
	and.b32  	%r310, %r22, -8;
	mov.b32 	%r308, 0;
$L__BB6_19:
	.pragma "nounroll";
	add.s32 	%r140, %r308, %r4;
	mul.wide.s32 	%rd18, %r140, 4;
	add.s64 	%rd19, %rd5, %rd18;
	st.global.f32 	[%rd19], %f16;
	st.global.f32 	[%rd19+4], %f16;
	st.global.f32 	[%rd19+8], %f16;
	st.global.f32 	[%rd19+12], %f16;
	st.global.f32 	[%rd19+16], %f16;
	st.global.f32 	[%rd19+20], %f16;
	st.global.f32 	[%rd19+24], %f16;
	st.global.f32 	[%rd19+28], %f16;
	add.s32 	%r308, %r308, 8;
	setp.ne.s32 	%p4, %r308, %r310;
	@%p4 bra 	$L__BB6_19;
$L__BB6_20:
	setp.eq.s32 	%p5, %r23, 0;
	@%p5 bra 	$L__BB6_28;
	setp.lt.u32 	%p6, %r23, 4;
	@%p6 bra 	$L__BB6_23;
	add.s32 	%r141, %r310, %r4;
	mul.wide.s32 	%rd20, %r141, 4;
	add.s64 	%rd21, %rd5, %rd20;
	st.global.f32 	[%rd21], %f16;
	st.global.f32 	[%rd21+4], %f16;
	st.global.f32 	[%rd21+8], %f16;
	st.global.f32 	[%rd21+12], %f16;
	add.s32 	%r310, %r310, 4;
$L__BB6_23:
	and.b32  	%r142, %r22, 3;
	setp.eq.s32 	%p7, %r142, 0;
	@%p7 bra 	$L__BB6_28;
	setp.eq.s32 	%p8, %r142, 1;
	@%p8 bra 	$L__BB6_26;
	add.s32 	%r143, %r310, %r4;
	mul.wide.s32 	%rd22, %r143, 4;
	add.s64 	%rd23, %rd5, %rd22;
	st.global.f32 	[%rd23], %f16;
	st.global.f32 	[%rd23+4], %f16;
	add.s32 	%r310, %r310, 2;
$L__BB6_26:
	and.b32  	%r144, %r132, 1;
	setp.eq.b32 	%p9, %r144, 1;
	@%p9 bra 	$L__BB6_28;
	add.s32 	%r145, %r310, %r4;
	mul.wide.s32 	%rd24, %r145, 4;
	add.s64 	%rd25, %rd5, %rd24;
	st.global.f32 	[%rd25], %f16;
$L__BB6_28:
	setp.lt.s32 	%p20, %r132, 0;
	mul.wide.s32 	%rd42, %r4, 4;
	add.s64 	%rd8, %rd5, %rd42;
	ld.global.f32 	%f661, [%rd8];
	@%p20 bra 	$L__BB6_41;
	add.s32 	%r32, %r132, 1;
	and.b32  	%r33, %r32, 15;
	setp.lt.u32 	%p21, %r132, 15;
	mov.b32 	%r312, 0;
	@%p21 bra 	$L__BB6_32;
	and.b32  	%r312, %r32, -16;
	mov.b32 	%r317, 0;
$L__BB6_31:
	.pragma "nounroll";
	mul.wide.s32 	%rd43, %r317, 4;
	add.s64 	%rd44, %rd8, %rd43;
	ld.global.f32 	%f151, [%rd44];
	setp.gt.f32 	%p22, %f151, %f661;
	selp.f32 	%f152, %f151, %f661, %p22;
	ld.global.f32 	%f153, [%rd44+4];
	setp.gt.f32 	%p23, %f153, %f152;
	selp.f32 	%f154, %f153, %f152, %p23;
	ld.global.f32 	%f155, [%rd44+8];
	setp.gt.f32 	%p24, %f155, %f154;
	selp.f32 	%f156, %f155, %f154, %p24;
	ld.global.f32 	%f157, [%rd44+12];
	setp.gt.f32 	%p25, %f157, %f156;
	selp.f32 	%f158, %f157, %f156, %p25;
	ld.global.f32 	%f159, [%rd44+16];
	setp.gt.f32 	%p26, %f159, %f158;
	selp.f32 	%f160, %f159, %f158, %p26;
	ld.global.f32 	%f161, [%rd44+20];
	setp.gt.f32 	%p27, %f161, %f160;
	selp.f32 	%f162, %f161, %f160, %p27;
	ld.global.f32 	%f163, [%rd44+24];
	setp.gt.f32 	%p28, %f163, %f162;
	selp.f32 	%f164, %f163, %f162, %p28;
	ld.global.f32 	%f165, [%rd44+28];
	setp.gt.f32 	%p29, %f165, %f164;
	selp.f32 	%f166, %f165, %f164, %p29;
	ld.global.f32 	%f167, [%rd44+32];
	setp.gt.f32 	%p30, %f167, %f166;
	selp.f32 	%f168, %f167, %f166, %p30;
	ld.global.f32 	%f169, [%rd44+36];
	setp.gt.f32 	%p31, %f169, %f168;
	selp.f32 	%f170, %f169, %f168, %p31;
	ld.global.f32 	%f171, [%rd44+40];
	setp.gt.f32 	%p32, %f171, %f170;
	selp.f32 	%f172, %f171, %f170, %p32;
	ld.global.f32 	%f173, [%rd44+44];
	setp.gt.f32 	%p33, %f173, %f172;
	selp.f32 	%f174, %f173, %f172, %p33;
	ld.global.f32 	%f175, [%rd44+48];
	setp.gt.f32 	%p34, %f175, %f174;
	selp.f32 	%f176, %f175, %f174, %p34;
	ld.global.f32 	%f177, [%rd44+52];
	setp.gt.f32 	%p35, %f177, %f176;
	selp.f32 	%f178, %f177, %f176, %p35;
	ld.global.f32 	%f179, [%rd44+56];
	setp.gt.f32 	%p36, %f179, %f178;
	selp.f32 	%f180, %f179, %f178, %p36;
	ld.global.f32 	%f181, [%rd44+60];
	setp.gt.f32 	%p37, %f181, %f180;
	selp.f32 	%f661, %f181, %f180, %p37;
	add.s32 	%r317, %r317, 16;
	setp.eq.s32 	%p38, %r317, %r312;
	@%p38 bra 	$L__BB6_32;
	bra.uni 	$L__BB6_31;
$L__BB6_32:
	setp.eq.s32 	%p39, %r33, 0;
	@%p39 bra 	$L__BB6_41;
	and.b32  	%r36, %r32, 7;
	setp.lt.u32 	%p40, %r33, 8;
	@%p40 bra 	$L__BB6_35;
	mul.wide.s32 	%rd45, %r312, 4;
	add.s64 	%rd46, %rd8, %rd45;
	ld.global.f32 	%f183, [%rd46];
	setp.gt.f32 	%p41, %f183, %f661;
	selp.f32 	%f184, %f183, %f661, %p41;
	ld.global.f32 	%f185, [%rd46+4];
	setp.gt.f32 	%p42, %f185, %f184;
	selp.f32 	%f186, %f185, %f184, %p42;
	ld.global.f32 	%f187, [%rd46+8];
	setp.gt.f32 	%p43, %f187, %f186;
	selp.f32 	%f188, %f187, %f186, %p43;
	ld.global.f32 	%f189, [%rd46+12];
	setp.gt.f32 	%p44, %f189, %f188;
	selp.f32 	%f190, %f189, %f188, %p44;
	ld.global.f32 	%f191, [%rd46+16];
	setp.gt.f32 	%p45, %f191, %f190;
	selp.f32 	%f192, %f191, %f190, %p45;
	ld.global.f32 	%f193, [%rd46+20];
	setp.gt.f32 	%p46, %f193, %f192;
	selp.f32 	%f194, %f193, %f192, %p46;
	ld.global.f32 	%f195, [%rd46+24];
	setp.gt.f32 	%p47, %f195, %f194;
	selp.f32 	%f196, %f195, %f194, %p47;
	ld.global.f32 	%f197, [%rd46+28];
	setp.gt.f32 	%p48, %f197, %f196;
	selp.f32 	%f661, %f197, %f196, %p48;
	add.s32 	%r312, %r312, 8;
$L__BB6_35:
	setp.eq.s32 	%p49, %r36, 0;
	@%p49 bra 	$L__BB6_41;
	and.b32  	%r39, %r32, 3;
	setp.lt.u32 	%p50, %r36, 4;
	@%p50 bra 	$L__BB6_38;
	mul.wide.s32 	%rd47, %r312, 4;
	add.s64 	%rd48, %rd8, %rd47;
	ld.global.f32 	%f199, [%rd48];
	setp.gt.f32 	%p51, %f199, %f661;
	selp.f32 	%f200, %f199, %f661, %p51;
	ld.global.f32 	%f201, [%rd48+4];
	setp.gt.f32 	%p52, %f201, %f200;
	selp.f32 	%f202, %f201, %f200, %p52;
	ld.global.f32 	%f203, [%rd48+8];
	setp.gt.f32 	%p53, %f203, %f202;
	selp.f32 	%f204, %f203, %f202, %p53;
	ld.global.f32 	%f205, [%rd48+12];
	setp.gt.f32 	%p54, %f205, %f204;
	selp.f32 	%f661, %f205, %f204, %p54;
	add.s32 	%r312, %r312, 4;
$L__BB6_38:
	setp.eq.s32 	%p55, %r39, 0;
	@%p55 bra 	$L__BB6_41;
	mov.b32 	%r316, 0;
$L__BB6_40:
	.pragma "nounroll";
	mul.wide.s32 	%rd49, %r312, 4;
	add.s64 	%rd50, %rd8, %rd49;
	ld.global.f32 	%f206, [%rd50];
	setp.gt.f32 	%p56, %f206, %f661;
	selp.f32 	%f661, %f206, %f661, %p56;
	add.s32 	%r312, %r312, 1;
	add.s32 	%r316, %r316, 1;
	setp.ne.s32 	%p57, %r316, %r39;
	@%p57 bra 	$L__BB6_40;
$L__BB6_41:
	setp.lt.s32 	%p58, %r132, 0;
	mov.f32 	%f669, 0f00000000;
	@%p58 bra 	$L__BB6_53;
	add.s32 	%r46, %r132, 1;
	and.b32  	%r47, %r46, 7;
	setp.lt.u32 	%p59, %r132, 7;
	mov.f32 	%f669, 0f00000000;
	mov.b32 	%r318, 0;
	@%p59 bra 	$L__BB6_45;
	and.b32  	%r318, %r46, -8;
	mov.f32 	%f669, 0f00000000;
	mov.b32 	%r321, 0;
$L__BB6_44:
	.pragma "nounroll";
	mul.wide.s32 	%rd51, %r321, 4;
	add.s64 	%rd52, %rd8, %rd51;
	ld.global.f32 	%f211, [%rd52];
	sub.f32 	%f212, %f211, %f661;
	fma.rn.f32 	%f213, %f212, 0f3BBB989D, 0f3F000000;
	cvt.sat.f32.f32 	%f214, %f213;
	mov.f32 	%f215, 0f4B400001;
	mov.f32 	%f216, 0f437C0000;
	fma.rm.f32 	%f217, %f214, %f216, %f215;
	add.f32 	%f218, %f217, 0fCB40007F;
	neg.f32 	%f219, %f218;
	fma.rn.f32 	%f220, %f212, 0f3FB8AA3B, %f219;
	fma.rn.f32 	%f221, %f212, 0f32A57060, %f220;
	mov.b32 	%r170, %f217;
	shl.b32 	%r171, %r170, 23;
	mov.b32 	%f222, %r171;
	ex2.approx.ftz.f32 	%f223, %f221;
	fma.rn.f32 	%f224, %f223, %f222, %f669;
	ld.global.f32 	%f225, [%rd52+4];
	sub.f32 	%f226, %f225, %f661;
	fma.rn.f32 	%f227, %f226, 0f3BBB989D, 0f3F000000;
	cvt.sat.f32.f32 	%f228, %f227;
	fma.rm.f32 	%f229, %f228, %f216, %f215;
	add.f32 	%f230, %f229, 0fCB40007F;
	neg.f32 	%f231, %f230;
	fma.rn.f32 	%f232, %f226, 0f3FB8AA3B, %f231;
	fma.rn.f32 	%f233, %f226, 0f32A57060, %f232;
	mov.b32 	%r172, %f229;
	shl.b32 	%r173, %r172, 23;
	mov.b32 	%f234, %r173;
	ex2.approx.ftz.f32 	%f235, %f233;
	fma.rn.f32 	%f236, %f235, %f234, %f224;
	ld.global.f32 	%f237, [%rd52+8];
	sub.f32 	%f238, %f237, %f661;
	fma.rn.f32 	%f239, %f238, 0f3BBB989D, 0f3F000000;
	cvt.sat.f32.f32 	%f240, %f239;
	fma.rm.f32 	%f241, %f240, %f216, %f215;
	add.f32 	%f242, %f241, 0fCB40007F;
	neg.f32 	%f243, %f242;
	fma.rn.f32 	%f244, %f238, 0f3FB8AA3B, %f243;
	fma.rn.f32 	%f245, %f238, 0f32A57060, %f244;
	mov.b32 	%r174, %f241;
	shl.b32 	%r175, %r174, 23;
	mov.b32 	%f246, %r175;
	ex2.approx.ftz.f32 	%f247, %f245;
	fma.rn.f32 	%f248, %f247, %f246, %f236;
	ld.global.f32 	%f249, [%rd52+12];
	sub.f32 	%f250, %f249, %f661;
	fma.rn.f32 	%f251, %f250, 0f3BBB989D, 0f3F000000;
	cvt.sat.f32.f32 	%f252, %f251;
	fma.rm.f32 	%f253, %f252, %f216, %f215;
	add.f32 	%f254, %f253, 0fCB40007F;
	neg.f32 	%f255, %f254;
	fma.rn.f32 	%f256, %f250, 0f3FB8AA3B, %f255;
	fma.rn.f32 	%f257, %f250, 0f32A57060, %f256;
	mov.b32 	%r176, %f253;
	shl.b32 	%r177, %r176, 23;
	mov.b32 	%f258, %r177;
	ex2.approx.ftz.f32 	%f259, %f257;
	fma.rn.f32 	%f260, %f259, %f258, %f248;
	ld.global.f32 	%f261, [%rd52+16];
	sub.f32 	%f262, %f261, %f661;
	fma.rn.f32 	%f263, %f262, 0f3BBB989D, 0f3F000000;
	cvt.sat.f32.f32 	%f264, %f263;
	fma.rm.f32 	%f265, %f264, %f216, %f215;
	add.f32 	%f266, %f265, 0fCB40007F;
	neg.f32 	%f267, %f266;
	fma.rn.f32 	%f268, %f262, 0f3FB8AA3B, %f267;
	fma.rn.f32 	%f269, %f262, 0f32A57060, %f268;
	mov.b32 	%r178, %f265;
	shl.b32 	%r179, %r178, 23;
	mov.b32 	%f270, %r179;
	ex2.approx.ftz.f32 	%f271, %f269;
	fma.rn.f32 	%f272, %f271, %f270, %f260;
	ld.global.f32 	%f273, [%rd52+20];
	sub.f32 	%f274, %f273, %f661;
	fma.rn.f32 	%f275, %f274, 0f3BBB989D, 0f3F000000;
	cvt.sat.f32.f32 	%f276, %f275;
	fma.rm.f32 	%f277, %f276, %f216, %f215;
	add.f32 	%f278, %f277, 0fCB40007F;
	neg.f32 	%f279, %f278;
	fma.rn.f32 	%f280, %f274, 0f3FB8AA3B, %f279;
	fma.rn.f32 	%f281, %f274, 0f32A57060, %f280;
	mov.b32 	%r180, %f277;
	shl.b32 	%r181, %r180, 23;
	mov.b32 	%f282, %r181;
	ex2.approx.ftz.f32 	%f283, %f281;
	fma.rn.f32 	%f284, %f283, %f282, %f272;
	ld.global.f32 	%f285, [%rd52+24];
	sub.f32 	%f286, %f285, %f661;
	fma.rn.f32 	%f287, %f286, 0f3BBB989D, 0f3F000000;
	cvt.sat.f32.f32 	%f288, %f287;
	fma.rm.f32 	%f289, %f288, %f216, %f215;
	add.f32 	%f290, %f289, 0fCB40007F;
	neg.f32 	%f291, %f290;
	fma.rn.f32 	%f292, %f286, 0f3FB8AA3B, %f291;
	fma.rn.f32 	%f293, %f286, 0f32A57060, %f292;
	mov.b32 	%r182, %f289;
	shl.b32 	%r183, %r182, 23;
	mov.b32 	%f294, %r183;
	ex2.approx.ftz.f32 	%f295, %f293;
	fma.rn.f32 	%f296, %f295, %f294, %f284;
	ld.global.f32 	%f297, [%rd52+28];
	sub.f32 	%f298, %f297, %f661;
	fma.rn.f32 	%f299, %f298, 0f3BBB989D, 0f3F000000;
	cvt.sat.f32.f32 	%f300, %f299;
	fma.rm.f32 	%f301, %f300, %f216, %f215;
	add.f32 	%f302, %f301, 0fCB40007F;
	neg.f32 	%f303, %f302;
	fma.rn.f32 	%f304, %f298, 0f3FB8AA3B, %f303;
	fma.rn.f32 	%f305, %f298, 0f32A57060, %f304;
	mov.b32 	%r184, %f301;
	shl.b32 	%r185, %r184, 23;
	mov.b32 	%f306, %r185;
	ex2.approx.ftz.f32 	%f307, %f305;
	fma.rn.f32 	%f669, %f307, %f306, %f296;
	add.s32 	%r321, %r321, 8;
	setp.eq.s32 	%p60, %r321, %r318;
	@%p60 bra 	$L__BB6_45;
	bra.uni 	$L__BB6_44;
$L__BB6_45:
	setp.eq.s32 	%p61, %r47, 0;
	@%p61 bra 	$L__BB6_53;
	setp.lt.u32 	%p62, %r47, 4;
	@%p62 bra 	$L__BB6_48;
	mul.wide.s32 	%rd53, %r318, 4;
	add.s64 	%rd54, %rd8, %rd53;
	ld.global.f32 	%f309, [%rd54];
	sub.f32 	%f310, %f309, %f661;
	fma.rn.f32 	%f311, %f310, 0f3BBB989D, 0f3F000000;
	cvt.sat.f32.f32 	%f312, %f311;
	mov.f32 	%f313, 0f4B400001;
	mov.f32 	%f314, 0f437C0000;
	fma.rm.f32 	%f315, %f312, %f314, %f313;
	add.f32 	%f316, %f315, 0fCB40007F;
	neg.f32 	%f317, %f316;
	fma.rn.f32 	%f318, %f310, 0f3FB8AA3B, %f317;
	fma.rn.f32 	%f319, %f310, 0f32A57060, %f318;
	mov.b32 	%r186, %f315;
	shl.b32 	%r187, %r186, 23;
	mov.b32 	%f320, %r187;
	ex2.approx.ftz.f32 	%f321, %f319;
	fma.rn.f32 	%f322, %f321, %f320, %f669;
	ld.global.f32 	%f323, [%rd54+4];
	sub.f32 	%f324, %f323, %f661;
	fma.rn.f32 	%f325, %f324, 0f3BBB989D, 0f3F000000;
	cvt.sat.f32.f32 	%f326, %f325;
	fma.rm.f32 	%f327, %f326, %f314, %f313;
	add.f32 	%f328, %f327, 0fCB40007F;
	neg.f32 	%f329, %f328;
	fma.rn.f32 	%f330, %f324, 0f3FB8AA3B, %f329;
	fma.rn.f32 	%f331, %f324, 0f32A57060, %f330;
	mov.b32 	%r188, %f327;
	shl.b32 	%r189, %r188, 23;
	mov.b32 	%f332, %r189;
	ex2.approx.ftz.f32 	%f333, %f331;
	fma.rn.f32 	%f334, %f333, %f332, %f322;
	ld.global.f32 	%f335, [%rd54+8];
	sub.f32 	%f336, %f335, %f661;
	fma.rn.f32 	%f337, %f336, 0f3BBB989D, 0f3F000000;
	cvt.sat.f32.f32 	%f338, %f337;
	fma.rm.f32 	%f339, %f338, %f314, %f313;
	add.f32 	%f340, %f339, 0fCB40007F;
	neg.f32 	%f341, %f340;
	fma.rn.f32 	%f342, %f336, 0f3FB8AA3B, %f341;
	fma.rn.f32 	%f343, %f336, 0f32A57060, %f342;
	mov.b32 	%r190, %f339;
	shl.b32 	%r191, %r190, 23;
	mov.b32 	%f344, %r191;
	ex2.approx.ftz.f32 	%f345, %f343;
	fma.rn.f32 	%f346, %f345, %f344, %f334;
	ld.global.f32 	%f347, [%rd54+12];
	sub.f32 	%f348, %f347, %f661;
	fma.rn.f32 	%f349, %f348, 0f3BBB989D, 0f3F000000;
	cvt.sat.f32.f32 	%f350, %f349;
	fma.rm.f32 	%f351, %f350, %f314, %f313;
	add.f32 	%f352, %f351, 0fCB40007F;
	neg.f32 	%f353, %f352;
	fma.rn.f32 	%f354, %f348, 0f3FB8AA3B, %f353;
	fma.rn.f32 	%f355, %f348, 0f32A57060, %f354;
	mov.b32 	%r192, %f351;
	shl.b32 	%r193, %r192, 23;
	mov.b32 	%f356, %r193;
	ex2.approx.ftz.f32 	%f357, %f355;
	fma.rn.f32 	%f669, %f357, %f356, %f346;
	add.s32 	%r318, %r318, 4;
$L__BB6_48:
	and.b32  	%r194, %r46, 3;
	setp.eq.s32 	%p63, %r194, 0;
	@%p63 bra 	$L__BB6_53;
	setp.eq.s32 	%p64, %r194, 1;
	@%p64 bra 	$L__BB6_51;
	mul.wide.s32 	%rd55, %r318, 4;
	add.s64 	%rd56, %rd8, %rd55;
	ld.global.f32 	%f359, [%rd56];
	sub.f32 	%f360, %f359, %f661;
	fma.rn.f32 	%f361, %f360, 0f3BBB989D, 0f3F000000;
	cvt.sat.f32.f32 	%f362, %f361;
	mov.f32 	%f363, 0f4B400001;
	mov.f32 	%f364, 0f437C0000;
	fma.rm.f32 	%f365, %f362, %f364, %f363;
	add.f32 	%f366, %f365, 0fCB40007F;
	neg.f32 	%f367, %f366;
	fma.rn.f32 	%f368, %f360, 0f3FB8AA3B, %f367;
	fma.rn.f32 	%f369, %f360, 0f32A57060, %f368;
	mov.b32 	%r195, %f365;
	shl.b32 	%r196, %r195, 23;
	mov.b32 	%f370, %r196;
	ex2.approx.ftz.f32 	%f371, %f369;
	fma.rn.f32 	%f372, %f371, %f370, %f669;
	ld.global.f32 	%f373, [%rd56+4];
	sub.f32 	%f374, %f373, %f661;
	fma.rn.f32 	%f375, %f374, 0f3BBB989D, 0f3F000000;
	cvt.sat.f32.f32 	%f376, %f375;
	fma.rm.f32 	%f377, %f376, %f364, %f363;
	add.f32 	%f378, %f377, 0fCB40007F;
	neg.f32 	%f379, %f378;
	fma.rn.f32 	%f380, %f374, 0f3FB8AA3B, %f379;
	fma.rn.f32 	%f381, %f374, 0f32A57060, %f380;
	mov.b32 	%r197, %f377;
	shl.b32 	%r198, %r197, 23;
	mov.b32 	%f382, %r198;
	ex2.approx.ftz.f32 	%f383, %f381;
	fma.rn.f32 	%f669, %f383, %f382, %f372;
	add.s32 	%r318, %r318, 2;
$L__BB6_51:
	and.b32  	%r199, %r132, 1;
	setp.eq.b32 	%p65, %r199, 1;
	@%p65 bra 	$L__BB6_53;
	mul.wide.s32 	%rd57, %r318, 4;
	add.s64 	%rd58, %rd8, %rd57;
	ld.global.f32 	%f384, [%rd58];
	sub.f32 	%f385, %f384, %f661;
	fma.rn.f32 	%f386, %f385, 0f3BBB989D, 0f3F000000;
	cvt.sat.f32.f32 	%f387, %f386;
	mov.f32 	%f388, 0f4B400001;
	mov.f32 	%f389, 0f437C0000;
	fma.rm.f32 	%f390, %f387, %f389, %f388;
	add.f32 	%f391, %f390, 0fCB40007F;
	neg.f32 	%f392, %f391;
	fma.rn.f32 	%f393, %f385, 0f3FB8AA3B, %f392;
	fma.rn.f32 	%f394, %f385, 0f32A57060, %f393;
	mov.b32 	%r200, %f390;
	shl.b32 	%r201, %r200, 23;
	mov.b32 	%f395, %r201;
	ex2.approx.ftz.f32 	%f396, %f394;
	fma.rn.f32 	%f669, %f396, %f395, %f669;
$L__BB6_53:
	setp.lt.s32 	%p66, %r132, 0;
	@%p66 bra 	$L__BB6_65;
	add.s32 	%r56, %r132, 1;
	and.b32  	%r57, %r56, 7;
	setp.lt.u32 	%p67, %r132, 7;
	mov.b32 	%r322, 0;
	@%p67 bra 	$L__BB6_57;
	and.b32  	%r322, %r56, -8;
	mov.b32 	%r330, 0;
$L__BB6_56:
	.pragma "nounroll";
	mul.wide.s32 	%rd59, %r330, 4;
	add.s64 	%rd60, %rd8, %rd59;
	ld.global.f32 	%f397, [%rd60];
	sub.f32 	%f398, %f397, %f661;
	fma.rn.f32 	%f399, %f398, 0f3BBB989D, 0f3F000000;
	cvt.sat.f32.f32 	%f400, %f399;
	mov.f32 	%f401, 0f4B400001;
	mov.f32 	%f402, 0f437C0000;
	fma.rm.f32 	%f403, %f400, %f402, %f401;
	add.f32 	%f404, %f403, 0fCB40007F;
	neg.f32 	%f405, %f404;
	fma.rn.f32 	%f406, %f398, 0f3FB8AA3B, %f405;
	fma.rn.f32 	%f407, %f398, 0f32A57060, %f406;
	mov.b32 	%r204, %f403;
	shl.b32 	%r205, %r204, 23;
	mov.b32 	%f408, %r205;
	ex2.approx.ftz.f32 	%f409, %f407;
	mul.f32 	%f410, %f409, %f408;
	div.rn.f32 	%f411, %f410, %f669;
	st.global.f32 	[%rd60], %f411;
	ld.global.f32 	%f412, [%rd60+4];
	sub.f32 	%f413, %f412, %f661;
	fma.rn.f32 	%f414, %f413, 0f3BBB989D, 0f3F000000;
	cvt.sat.f32.f32 	%f415, %f414;
	fma.rm.f32 	%f416, %f415, %f402, %f401;
	add.f32 	%f417, %f416, 0fCB40007F;
	neg.f32 	%f418, %f417;
	fma.rn.f32 	%f419, %f413, 0f3FB8AA3B, %f418;
	fma.rn.f32 	%f420, %f413, 0f32A57060, %f419;
	mov.b32 	%r206, %f416;
	shl.b32 	%r207, %r206, 23;
	mov.b32 	%f421, %r207;
	ex2.approx.ftz.f32 	%f422, %f420;
	mul.f32 	%f423, %f422, %f421;
	div.rn.f32 	%f424, %f423, %f669;
	st.global.f32 	[%rd60+4], %f424;
	ld.global.f32 	%f425, [%rd60+8];
	sub.f32 	%f426, %f425, %f661;
	fma.rn.f32 	%f427, %f426, 0f3BBB989D, 0f3F000000;
	cvt.sat.f32.f32 	%f428, %f427;
	fma.rm.f32 	%f429, %f428, %f402, %f401;
	add.f32 	%f430, %f429, 0fCB40007F;
	neg.f32 	%f431, %f430;
	fma.rn.f32 	%f432, %f426, 0f3FB8AA3B, %f431;
	fma.rn.f32 	%f433, %f426, 0f32A57060, %f432;
	mov.b32 	%r208, %f429;
	shl.b32 	%r209, %r208, 23;
	mov.b32 	%f434, %r209;
	ex2.approx.ftz.f32 	%f435, %f433;
	mul.f32 	%f436, %f435, %f434;
	div.rn.f32 	%f437, %f436, %f669;
	st.global.f32 	[%rd60+8], %f437;
	ld.global.f32 	%f438, [%rd60+12];
	sub.f32 	%f439, %f438, %f661;
	fma.rn.f32 	%f440, %f439, 0f3BBB989D, 0f3F000000;
	cvt.sat.f32.f32 	%f441, %f440;
	fma.rm.f32 	%f442, %f441, %f402, %f401;
	add.f32 	%f443, %f442, 0fCB40007F;
	neg.f32 	%f444, %f443;
	fma.rn.f32 	%f445, %f439, 0f3FB8AA3B, %f444;
	fma.rn.f32 	%f446, %f439, 0f32A57060, %f445;
	mov.b32 	%r210, %f442;
	shl.b32 	%r211, %r210, 23;
	mov.b32 	%f447, %r211;
	ex2.approx.ftz.f32 	%f448, %f446;
	mul.f32 	%f449, %f448, %f447;
	div.rn.f32 	%f450, %f449, %f669;
	st.global.f32 	[%rd60+12], %f450;
	ld.global.f32 	%f451, [%rd60+16];
	sub.f32 	%f452, %f451, %f661;
	fma.rn.f32 	%f453, %f452, 0f3BBB989D, 0f3F000000;
	cvt.sat.f32.f32 	%f454, %f453;
	fma.rm.f32 	%f455, %f454, %f402, %f401;
	add.f32 	%f456, %f455, 0fCB40007F;
	neg.f32 	%f457, %f456;
	fma.rn.f32 	%f458, %f452, 0f3FB8AA3B, %f457;
	fma.rn.f32 	%f459, %f452, 0f32A57060, %f458;
	mov.b32 	%r212, %f455;
	shl.b32 	%r213, %r212, 23;
	mov.b32 	%f460, %r213;
	ex2.approx.ftz.f32 	%f461, %f459;
	mul.f32 	%f462, %f461, %f460;
	div.rn.f32 	%f463, %f462, %f669;
	st.global.f32 	[%rd60+16], %f463;
	ld.global.f32 	%f464, [%rd60+20];
	sub.f32 	%f465, %f464, %f661;
	fma.rn.f32 	%f466, %f465, 0f3BBB989D, 0f3F000000;
	cvt.sat.f32.f32 	%f467, %f466;
	fma.rm.f32 	%f468, %f467, %f402, %f401;
	add.f32 	%f469, %f468, 0fCB40007F;
	neg.f32 	%f470, %f469;
	fma.rn.f32 	%f471, %f465, 0f3FB8AA3B, %f470;
	fma.rn.f32 	%f472, %f465, 0f32A57060, %f471;
	mov.b32 	%r214, %f468;
	shl.b32 	%r215, %r214, 23;
	mov.b32 	%f473, %r215;
	ex2.approx.ftz.f32 	%f474, %f472;
	mul.f32 	%f475, %f474, %f473;
	div.rn.f32 	%f476, %f475, %f669;
	st.global.f32 	[%rd60+20], %f476;
	ld.global.f32 	%f477, [%rd60+24];
	sub.f32 	%f478, %f477, %f661;
	fma.rn.f32 	%f479, %f478, 0f3BBB989D, 0f3F000000;
	cvt.sat.f32.f32 	%f480, %f479;
	fma.rm.f32 	%f481, %f480, %f402, %f401;
	add.f32 	%f482, %f481, 0fCB40007F;
	neg.f32 	%f483, %f482;
	fma.rn.f32 	%f484, %f478, 0f3FB8AA3B, %f483;
	fma.rn.f32 	%f485, %f478, 0f32A57060, %f484;
	mov.b32 	%r216, %f481;
	shl.b32 	%r217, %r216, 23;
	mov.b32 	%f486, %r217;
	ex2.approx.ftz.f32 	%f487, %f485;
	mul.f32 	%f488, %f487, %f486;
	div.rn.f32 	%f489, %f488, %f669;
	st.global.f32 	[%rd60+24], %f489;
	ld.global.f32 	%f490, [%rd60+28];
	sub.f32 	%f491, %f490, %f661;
	fma.rn.f32 	%f492, %f491, 0f3BBB989D, 0f3F000000;
	cvt.sat.f32.f32 	%f493, %f492;
	fma.rm.f32 	%f494, %f493, %f402, %f401;
	add.f32 	%f495, %f494, 0fCB40007F;
	neg.f32 	%f496, %f495;
	fma.rn.f32 	%f497, %f491, 0f3FB8AA3B, %f496;
	fma.rn.f32 	%f498, %f491, 0f32A57060, %f497;
	mov.b32 	%r218, %f494;
	shl.b32 	%r219, %r218, 23;
	mov.b32 	%f499, %r219;
	ex2.approx.ftz.f32 	%f500, %f498;
	mul.f32 	%f501, %f500, %f499;
	div.rn.f32 	%f502, %f501, %f669;
	st.global.f32 	[%rd60+28], %f502;
	add.s32 	%r330, %r330, 8;
	setp.eq.s32 	%p68, %r330, %r322;
	@%p68 bra 	$L__BB6_57;
	bra.uni 	$L__BB6_56;
$L__BB6_57:
	setp.eq.s32 	%p69, %r57, 0;
	@%p69 bra 	$L__BB6_65;
	setp.lt.u32 	%p70, %r57, 4;
	@%p70 bra 	$L__BB6_60;
	mul.wide.s32 	%rd61, %r322, 4;
	add.s64 	%rd62, %rd8, %rd61;
	ld.global.f32 	%f503, [%rd62];
	sub.f32 	%f504, %f503, %f661;
	fma.rn.f32 	%f505, %f504, 0f3BBB989D, 0f3F000000;
	cvt.sat.f32.f32 	%f506, %f505;
	mov.f32 	%f507, 0f4B400001;
	mov.f32 	%f508, 0f437C0000;
	fma.rm.f32 	%f509, %f506, %f508, %f507;
	add.f32 	%f510, %f509, 0fCB40007F;
	neg.f32 	%f511, %f510;
	fma.rn.f32 	%f512, %f504, 0f3FB8AA3B, %f511;
	fma.rn.f32 	%f513, %f504, 0f32A57060, %f512;
	mov.b32 	%r220, %f509;
	shl.b32 	%r221, %r220, 23;
	mov.b32 	%f514, %r221;
	ex2.approx.ftz.f32 	%f515, %f513;
	mul.f32 	%f516, %f515, %f514;
	div.rn.f32 	%f517, %f516, %f669;
	st.global.f32 	[%rd62], %f517;
	ld.global.f32 	%f518, [%rd62+4];
	sub.f32 	%f519, %f518, %f661;
	fma.rn.f32 	%f520, %f519, 0f3BBB989D, 0f3F000000;
	cvt.sat.f32.f32 	%f521, %f520;
	fma.rm.f32 	%f522, %f521, %f508, %f507;
	add.f32 	%f523, %f522, 0fCB40007F;
	neg.f32 	%f524, %f523;
	fma.rn.f32 	%f525, %f519, 0f3FB8AA3B, %f524;
	fma.rn.f32 	%f526, %f519, 0f32A57060, %f525;
	mov.b32 	%r222, %f522;
	shl.b32 	%r223, %r222, 23;
	mov.b32 	%f527, %r223;
	ex2.approx.ftz.f32 	%f528, %f526;
	mul.f32 	%f529, %f528, %f527;
	div.rn.f32 	%f530, %f529, %f669;
	st.global.f32 	[%rd62+4], %f530;
	ld.global.f32 	%f531, [%rd62+8];
	sub.f32 	%f532, %f531, %f661;
	fma.rn.f32 	%f533, %f532, 0f3BBB989D, 0f3F000000;
	cvt.sat.f32.f32 	%f534, %f533;
	fma.rm.f32 	%f535, %f534, %f508, %f507;
	add.f32 	%f536, %f535, 0fCB40007F;
	neg.f32 	%f537, %f536;
	fma.rn.f32 	%f538, %f532, 0f3FB8AA3B, %f537;
	fma.rn.f32 	%f539, %f532, 0f32A57060, %f538;
	mov.b32 	%r224, %f535;
	shl.b32 	%r225, %r224, 23;
	mov.b32 	%f540, %r225;
	ex2.approx.ftz.f32 	%f541, %f539;
	mul.f32 	%f542, %f541, %f540;
	div.rn.f32 	%f543, %f542, %f669;
	st.global.f32 	[%rd62+8], %f543;
	ld.global.f32 	%f544, [%rd62+12];
	sub.f32 	%f545, %f544, %f661;
	fma.rn.f32 	%f546, %f545, 0f3BBB989D, 0f3F000000;
	cvt.sat.f32.f32 	%f547, %f546;
	fma.rm.f32 	%f548, %f547, %f508, %f507;
	add.f32 	%f549, %f548, 0fCB40007F;
	neg.f32 	%f550, %f549;
	fma.rn.f32 	%f551, %f545, 0f3FB8AA3B, %f550;
	fma.rn.f32 	%f552, %f545, 0f32A57060, %f551;
	mov.b32 	%r226, %f548;
	shl.b32 	%r227, %r226, 23;
	mov.b32 	%f553, %r227;
	ex2.approx.ftz.f32 	%f554, %f552;
	mul.f32 	%f555, %f554, %f553;
	div.rn.f32 	%f556, %f555, %f669;
	st.global.f32 	[%rd62+12], %f556;
	add.s32 	%r322, %r322, 4;
$L__BB6_60:
	and.b32  	%r228, %r56, 3;
	setp.eq.s32 	%p71, %r228, 0;
	@%p71 bra 	$L__BB6_65;
	setp.eq.s32 	%p72, %r228, 1;
	@%p72 bra 	$L__BB6_63;
	mul.wide.s32 	%rd63, %r322, 4;
	add.s64 	%rd64, %rd8, %rd63;
	ld.global.f32 	%f557, [%rd64];
	sub.f32 	%f558, %f557, %f661;
	fma.rn.f32 	%f559, %f558, 0f3BBB989D, 0f3F000000;
	cvt.sat.f32.f32 	%f560, %f559;
	mov.f32 	%f561, 0f4B400001;
	mov.f32 	%f562, 0f437C0000;
	fma.rm.f32 	%f563, %f560, %f562, %f561;
	add.f32 	%f564, %f563, 0fCB40007F;
	neg.f32 	%f565, %f564;
	fma.rn.f32 	%f566, %f558, 0f3FB8AA3B, %f565;
	fma.rn.f32 	%f567, %f558, 0f32A57060, %f566;
	mov.b32 	%r229, %f563;
	shl.b32 	%r230, %r229, 23;
	mov.b32 	%f568, %r230;
	ex2.approx.ftz.f32 	%f569, %f567;
	mul.f32 	%f570, %f569, %f568;
	div.rn.f32 	%f571, %f570, %f669;
	st.global.f32 	[%rd64], %f571;
	ld.global.f32 	%f572, [%rd64+4];
	sub.f32 	%f573, %f572, %f661;
	fma.rn.f32 	%f574, %f573, 0f3BBB989D, 0f3F000000;
	cvt.sat.f32.f32 	%f575, %f574;
	fma.rm.f32 	%f576, %f575, %f562, %f561;
	add.f32 	%f577, %f576, 0fCB40007F;
	neg.f32 	%f578, %f577;
	fma.rn.f32 	%f579, %f573, 0f3FB8AA3B, %f578;
	fma.rn.f32 	%f580, %f573, 0f32A57060, %f579;
	mov.b32 	%r231, %f576;
	shl.b32 	%r232, %r231, 23;
	mov.b32 	%f581, %r232;
	ex2.approx.ftz.f32 	%f582, %f580;
	mul.f32 	%f583, %f582, %f581;
	div.rn.f32 	%f584, %f583, %f669;
	st.global.f32 	[%rd64+4], %f584;
	add.s32 	%r322, %r322, 2;
$L__BB6_63:
	and.b32  	%r233, %r132, 1;
	setp.eq.b32 	%p73, %r233, 1;
	@%p73 bra 	$L__BB6_65;
	mul.wide.s32 	%rd65, %r322, 4;
	add.s64 	%rd66, %rd8, %rd65;
	ld.global.f32 	%f585, [%rd66];
	sub.f32 	%f586, %f585, %f661;
	fma.rn.f32 	%f587, %f586, 0f3BBB989D, 0f3F000000;
	cvt.sat.f32.f32 	%f588, %f587;
	mov.f32 	%f589, 0f4B400001;
	mov.f32 	%f590, 0f437C0000;
	fma.rm.f32 	%f591, %f588, %f590, %f589;
	add.f32 	%f592, %f591, 0fCB40007F;
	neg.f32 	%f593, %f592;
	fma.rn.f32 	%f594, %f586, 0f3FB8AA3B, %f593;
	fma.rn.f32 	%f595, %f586, 0f32A57060, %f594;
	mov.b32 	%r234, %f591;
	shl.b32 	%r235, %r234, 23;
	mov.b32 	%f596, %r235;
	ex2.approx.ftz.f32 	%f597, %f595;
	mul.f32 	%f598, %f597, %f596;
	div.rn.f32 	%f599, %f598, %f669;
	st.global.f32 	[%rd66], %f599;
$L__BB6_65:
	setp.lt.s32 	%p74, %r127, 1;
	@%p74 bra 	$L__BB6_91;
	ld.param.u32 	%r301, [_Z23group_attention_forwardPfS_S_S_S_iiiiiiiiii_param_13];
	ld.param.u32 	%r298, [_Z23group_attention_forwardPfS_S_S_S_iiiiiiiiii_param_12];
	setp.gt.s32 	%p75, %r132, -1;
	mul.lo.s32 	%r236, %r129, %r2;
	mul.lo.s32 	%r237, %r301, %r129;
	mad.lo.s32 	%r66, %r236, %r298, %r237;
	@%p75 bra 	$L__BB6_78;
	add.s32 	%r288, %r127, -1;
	and.b32  	%r67, %r127, 7;
	setp.lt.u32 	%p84, %r288, 7;
	mov.b32 	%r328, 0;
	@%p84 bra 	$L__BB6_70;
	and.b32  	%r328, %r127, 2147483640;
	neg.s32 	%r326, %r328;
	add.s64 	%rd9, %rd1, 16;
	mov.u32 	%r325, %r5;
$L__BB6_69:
	.pragma "nounroll";
	mul.wide.s32 	%rd108, %r325, 4;
	add.s64 	%rd109, %rd9, %rd108;
	mov.b32 	%r289, 0;
	st.global.u32 	[%rd109+-16], %r289;
	st.global.u32 	[%rd109+-12], %r289;
	st.global.u32 	[%rd109+-8], %r289;
	st.global.u32 	[%rd109+-4], %r289;
	st.global.u32 	[%rd109], %r289;
	st.global.u32 	[%rd109+4], %r289;
	st.global.u32 	[%rd109+8], %r289;
	st.global.u32 	[%rd109+12], %r289;
	add.s32 	%r326, %r326, 8;
	add.s32 	%r325, %r325, 8;
	setp.ne.s32 	%p85, %r326, 0;
	@%p85 bra 	$L__BB6_69;
$L__BB6_70:
	setp.eq.s32 	%p86, %r67, 0;
	@%p86 bra 	$L__BB6_91;
	and.b32  	%r75, %r127, 3;
	setp.lt.u32 	%p87, %r67, 4;
	@%p87 bra 	$L__BB6_73;
	add.s32 	%r290, %r328, %r5;
	mul.wide.s32 	%rd110, %r290, 4;
	add.s64 	%rd111, %rd1, %rd110;
	mov.b32 	%r291, 0;
	st.global.u32 	[%rd111], %r291;
	st.global.u32 	[%rd111+4], %r291;
	st.global.u32 	[%rd111+8], %r291;
	st.global.u32 	[%rd111+12], %r291;
	add.s32 	%r328, %r328, 4;
$L__BB6_73:
	setp.eq.s32 	%p88, %r75, 0;
	@%p88 bra 	$L__BB6_91;
	setp.eq.s32 	%p89, %r75, 1;
	@%p89 bra 	$L__BB6_76;
	add.s32 	%r292, %r328, %r5;
	mul.wide.s32 	%rd112, %r292, 4;
	add.s64 	%rd113, %rd1, %rd112;
	mov.b32 	%r293, 0;
	st.global.u32 	[%rd113], %r293;
	st.global.u32 	[%rd113+4], %r293;
	add.s32 	%r328, %r328, 2;
$L__BB6_76:
	and.b32  	%r294, %r127, 1;
	setp.eq.b32 	%p90, %r294, 1;
	not.pred 	%p91, %p90;
	@%p91 bra 	$L__BB6_91;
	add.s32 	%r295, %r328, %r5;
	mul.wide.s32 	%rd114, %r295, 4;
	add.s64 	%rd115, %rd1, %rd114;
	mov.b32 	%r296, 0;
	st.global.u32 	[%rd115], %r296;
	bra.uni 	$L__BB6_91;
$L__BB6_78:
	ld.param.u32 	%r302, [_Z23group_attention_forwardPfS_S_S_S_iiiiiiiiii_param_13];
	ld.param.u32 	%r299, [_Z23group_attention_forwardPfS_S_S_S_iiiiiiiiii_param_12];
	add.s32 	%r239, %r132, 1;
	and.b32  	%r80, %r239, 7;
	div.s32 	%r81, %r3, %r1;
	mad.lo.s32 	%r240, %r2, %r299, %r302;
	mul.lo.s32 	%r241, %r129, %r240;
	mul.lo.s32 	%r242, %r128, %r241;
	add.s32 	%r243, %r81, %r242;
	mul.lo.s32 	%r82, %r127, %r243;
	add.s32 	%r244, %r241, 7;
	mad.lo.s32 	%r245, %r128, %r244, %r81;
	mul.lo.s32 	%r83, %r127, %r245;
	add.s32 	%r246, %r241, 6;
	mad.lo.s32 	%r247, %r128, %r246, %r81;
	mul.lo.s32 	%r84, %r127, %r247;
	add.s32 	%r248, %r241, 5;
	mad.lo.s32 	%r249, %r128, %r248, %r81;
	mul.lo.s32 	%r85, %r127, %r249;
	mul.wide.s32 	%rd67, %r4, 4;
	add.s64 	%rd68, %rd67, %rd5;
	add.s64 	%rd10, %rd68, 16;
	add.s32 	%r250, %r241, 4;
	mad.lo.s32 	%r251, %r128, %r250, %r81;
	mul.lo.s32 	%r86, %r127, %r251;
	add.s32 	%r252, %r241, 3;
	mad.lo.s32 	%r253, %r128, %r252, %r81;
	mul.lo.s32 	%r87, %r127, %r253;
	add.s32 	%r254, %r241, 2;
	mad.lo.s32 	%r255, %r128, %r254, %r81;
	mul.lo.s32 	%r88, %r127, %r255;
	add.s32 	%r256, %r242, %r128;
	add.s32 	%r257, %r81, %r256;
	mul.lo.s32 	%r89, %r127, %r257;
	mov.b32 	%r331, 0;
$L__BB6_79:
	setp.lt.u32 	%p76, %r132, 7;
	mov.f32 	%f678, 0f00000000;
	mov.b32 	%r342, 0;
	@%p76 bra 	$L__BB6_82;
	add.s32 	%r259, %r132, 1;
	and.b32  	%r260, %r259, -8;
	neg.s32 	%r340, %r260;
	add.s32 	%r339, %r82, %r331;
	add.s32 	%r338, %r83, %r331;
	add.s32 	%r337, %r84, %r331;
	add.s32 	%r336, %r85, %r331;
	add.s32 	%r335, %r86, %r331;
	add.s32 	%r334, %r87, %r331;
	add.s32 	%r333, %r88, %r331;
	add.s32 	%r332, %r89, %r331;
	mov.f32 	%f678, 0f00000000;
	mov.u64 	%rd117, %rd10;
$L__BB6_81:
	.pragma "nounroll";
	add.s32 	%r261, %r132, 1;
	and.b32  	%r342, %r261, -8;
	ld.global.f32 	%f603, [%rd117+-16];
	mul.wide.s32 	%rd69, %r339, 4;
	add.s64 	%rd70, %rd2, %rd69;
	ld.global.f32 	%f604, [%rd70];
	fma.rn.f32 	%f605, %f603, %f604, %f678;
	ld.global.f32 	%f606, [%rd117+-12];
	mul.wide.s32 	%rd71, %r332, 4;
	add.s64 	%rd72, %rd2, %rd71;
	ld.global.f32 	%f607, [%rd72];
	fma.rn.f32 	%f608, %f606, %f607, %f605;
	ld.global.f32 	%f609, [%rd117+-8];
	mul.wide.s32 	%rd73, %r333, 4;
	add.s64 	%rd74, %rd2, %rd73;
	ld.global.f32 	%f610, [%rd74];
	fma.rn.f32 	%f611, %f609, %f610, %f608;
	ld.global.f32 	%f612, [%rd117+-4];
	mul.wide.s32 	%rd75, %r334, 4;
	add.s64 	%rd76, %rd2, %rd75;
	ld.global.f32 	%f613, [%rd76];
	fma.rn.f32 	%f614, %f612, %f613, %f611;
	ld.global.f32 	%f615, [%rd117];
	mul.wide.s32 	%rd77, %r335, 4;
	add.s64 	%rd78, %rd2, %rd77;
	ld.global.f32 	%f616, [%rd78];
	fma.rn.f32 	%f617, %f615, %f616, %f614;
	ld.global.f32 	%f618, [%rd117+4];
	mul.wide.s32 	%rd79, %r336, 4;
	add.s64 	%rd80, %rd2, %rd79;
	ld.global.f32 	%f619, [%rd80];
	fma.rn.f32 	%f620, %f618, %f619, %f617;
	ld.global.f32 	%f621, [%rd117+8];
	mul.wide.s32 	%rd81, %r337, 4;
	add.s64 	%rd82, %rd2, %rd81;
	ld.global.f32 	%f622, [%rd82];
	fma.rn.f32 	%f623, %f621, %f622, %f620;
	ld.global.f32 	%f624, [%rd117+12];
	mul.wide.s32 	%rd83, %r338, 4;
	add.s64 	%rd84, %rd2, %rd83;
	ld.global.f32 	%f625, [%rd84];
	fma.rn.f32 	%f678, %f624, %f625, %f623;
	add.s32 	%r340, %r340, 8;
	mul.lo.s32 	%r262, %r128, %r127;
	shl.b32 	%r263, %r262, 3;
	add.s32 	%r339, %r339, %r263;
	add.s32 	%r338, %r338, %r263;
	add.s32 	%r337, %r337, %r263;
	add.s32 	%r336, %r336, %r263;
	add.s64 	%rd117, %rd117, 32;
	add.s32 	%r335, %r335, %r263;
	add.s32 	%r334, %r334, %r263;
	add.s32 	%r333, %r333, %r263;
	add.s32 	%r332, %r332, %r263;
	setp.ne.s32 	%p77, %r340, 0;
	@%p77 bra 	$L__BB6_81;
$L__BB6_82:
	setp.eq.s32 	%p78, %r80, 0;
	@%p78 bra 	$L__BB6_90;
	add.s32 	%r264, %r80, -1;
	setp.lt.u32 	%p79, %r264, 3;
	@%p79 bra 	$L__BB6_85;
	mul.wide.s32 	%rd85, %r342, 4;
	add.s64 	%rd86, %rd8, %rd85;
	ld.global.f32 	%f627, [%rd86];
	add.s32 	%r265, %r66, %r342;
	mad.lo.s32 	%r266, %r265, %r128, %r81;
	mad.lo.s32 	%r267, %r266, %r127, %r331;
	mul.wide.s32 	%rd87, %r267, 4;
	add.s64 	%rd88, %rd2, %rd87;
	ld.global.f32 	%f628, [%rd88];
	fma.rn.f32 	%f629, %f627, %f628, %f678;
	ld.global.f32 	%f630, [%rd86+4];
	add.s32 	%r268, %r266, %r128;
	mad.lo.s32 	%r269, %r268, %r127, %r331;
	mul.wide.s32 	%rd89, %r269, 4;
	add.s64 	%rd90, %rd2, %rd89;
	ld.global.f32 	%f631, [%rd90];
	fma.rn.f32 	%f632, %f630, %f631, %f629;
	ld.global.f32 	%f633, [%rd86+8];
	add.s32 	%r270, %r268, %r128;
	mad.lo.s32 	%r271, %r270, %r127, %r331;
	mul.wide.s32 	%rd91, %r271, 4;
	add.s64 	%rd92, %rd2, %rd91;
	ld.global.f32 	%f634, [%rd92];
	fma.rn.f32 	%f635, %f633, %f634, %f632;
	ld.global.f32 	%f636, [%rd86+12];
	add.s32 	%r272, %r270, %r128;
	mad.lo.s32 	%r273, %r272, %r127, %r331;
	mul.wide.s32 	%rd93, %r273, 4;
	add.s64 	%rd94, %rd2, %rd93;
	ld.global.f32 	%f637, [%rd94];
	fma.rn.f32 	%f678, %f636, %f637, %f635;
	add.s32 	%r342, %r342, 4;
$L__BB6_85:
	add.s32 	%r274, %r132, 1;
	and.b32  	%r275, %r274, 3;
	setp.eq.s32 	%p80, %r275, 0;
	@%p80 bra 	$L__BB6_90;
	and.b32  	%r276, %r132, 3;
	setp.eq.s32 	%p81, %r276, 0;
	@%p81 bra 	$L__BB6_88;
	mul.wide.s32 	%rd95, %r342, 4;
	add.s64 	%rd96, %rd8, %rd95;
	ld.global.f32 	%f639, [%rd96];
	add.s32 	%r277, %r66, %r342;
	mad.lo.s32 	%r278, %r277, %r128, %r81;
	mad.lo.s32 	%r279, %r278, %r127, %r331;
	mul.wide.s32 	%rd97, %r279, 4;
	add.s64 	%rd98, %rd2, %rd97;
	ld.global.f32 	%f640, [%rd98];
	fma.rn.f32 	%f641, %f639, %f640, %f678;
	ld.global.f32 	%f642, [%rd96+4];
	add.s32 	%r280, %r278, %r128;
	mad.lo.s32 	%r281, %r280, %r127, %r331;
	mul.wide.s32 	%rd99, %r281, 4;
	add.s64 	%rd100, %rd2, %rd99;
	ld.global.f32 	%f643, [%rd100];
	fma.rn.f32 	%f678, %f642, %f643, %f641;
	add.s32 	%r342, %r342, 2;
$L__BB6_88:
	and.b32  	%r282, %r132, 1;
	setp.eq.b32 	%p82, %r282, 1;
	@%p82 bra 	$L__BB6_90;
	mul.wide.s32 	%rd101, %r342, 4;
	add.s64 	%rd102, %rd8, %rd101;
	ld.global.f32 	%f644, [%rd102];
	add.s32 	%r283, %r66, %r342;
	mad.lo.s32 	%r284, %r283, %r128, %r81;
	mad.lo.s32 	%r285, %r284, %r127, %r331;
	mul.wide.s32 	%rd103, %r285, 4;
	add.s64 	%rd104, %rd2, %rd103;
	ld.global.f32 	%f645, [%rd104];
	fma.rn.f32 	%f678, %f644, %f645, %f678;
$L__BB6_90:
	ld.param.u64 	%rd116, [_Z23group_attention_forwardPfS_S_S_S_iiiiiiiiii_param_0];
	add.s32 	%r286, %r331, %r5;
	cvta.to.global.u64 	%rd105, %rd116;
	mul.wide.s32 	%rd106, %r286, 4;
	add.s64 	%rd107, %rd105, %rd106;
	st.global.f32 	[%rd107], %f678;
	add.s32 	%r331, %r331, 1;
	setp.ne.s32 	%p83, %r331, %r127;
	@%p83 bra 	$L__BB6_79;
$L__BB6_91:
	ret;

}
	// .globl	_Z16residual_forwardPfS_ii
.visible .entry _Z16residual_forwardPfS_ii(
	.param .u64 .ptr .align 1 _Z16residual_forwardPfS_ii_param_0,
	.param .u64 .ptr .align 1 _Z16residual_forwardPfS_ii_param_1,
	.param .u32 _Z16residual_forwardPfS_ii_param_2,
	.param .u32 _Z16residual_forwardPfS_ii_param_3
)
{
	.reg .b32 	%r<8>;
	.reg .b32 	%f<4>;
	.reg .b64 	%rd<8>;

	ld.param.u64 	%rd1, [_Z16residual_forwardPfS_ii_param_0];
	ld.param.u64 	%rd2, [_Z16residual_forwardPfS_ii_param_1];
	ld.param.u32 	%r1, [_Z16residual_forwardPfS_ii_param_3];
	cvta.to.global.u64 	%rd3, %rd1;
	cvta.to.global.u64 	%rd4, %rd2;
	mov.u32 	%r2, %ctaid.x;
	mov.u32 	%r3, %ctaid.y;
	mov.u32 	%r4, %tid.x;
	mov.u32 	%r5, %ntid.x;
	mad.lo.s32 	%r6, %r3, %r5, %r4;
	mad.lo.s32 	%r7, %r1, %r2, %r6;
	mul.wide.s32 	%rd5, %r7, 4;
	add.s64 	%rd6, %rd4, %rd5;
	ld.global.f32 	%f1, [%rd6];
	add.s64 	%rd7, %rd3, %rd5;
	ld.global.f32 	%f2, [%rd7];
	add.f32 	%f3, %f1, %f2;
	st.global.f32 	[%rd7], %f3;
	ret;

}
	// .globl	_Z11glu_forwardPfS_iii
.visible .entry _Z11glu_forwardPfS_iii(
	.param .u64 .ptr .align 1 _Z11glu_forwardPfS_iii_param_0,
	.param .u64 .ptr .align 1 _Z11glu_forwardPfS_iii_param_1,
	.param .u32 _Z11glu_forwardPfS_iii_param_2,
	.param .u32 _Z11glu_forwardPfS_iii_param_3,
	.param .u32 _Z11glu_forwardPfS_iii_param_4
)
{
	.reg .b32 	%r<13>;
	.reg .b32 	%f<17>;
	.reg .b64 	%rd<11>;

	ld.param.u64 	%rd1, [_Z11glu_forwardPfS_iii_param_0];
	ld.param.u64 	%rd2, [_Z11glu_forwardPfS_iii_param_1];
	ld.param.u32 	%r1, [_Z11glu_forwardPfS_iii_param_3];
	cvta.to.global.u64 	%rd3, %rd1;
	cvta.to.global.u64 	%rd4, %rd2;
	mov.u32 	%r2, %ctaid.x;
	mov.u32 	%r3, %ctaid.y;
	mov.u32 	%r4, %tid.x;
	mov.u32 	%r5, %ntid.x;
	mul.lo.s32 	%r6, %r1, %r2;
	shl.b32 	%r7, %r6, 1;
	mad.lo.s32 	%r8, %r3, %r5, %r4;
	add.s32 	%r9, %r8, %r7;
	add.s32 	%r10, %r8, %r6;
	mul.wide.s32 	%rd5, %r9, 4;
	add.s64 	%rd6, %rd4, %rd5;
	ld.global.f32 	%f1, [%rd6];
	fma.rn.f32 	%f2, %f1, 0fBBBB989D, 0f3F000000;
	cvt.sat.f32.f32 	%f3, %f2;
	mov.f32 	%f4, 0f4B400001;
	mov.f32 	%f5, 0f437C0000;
	fma.rm.f32 	%f6, %f3, %f5, %f4;
	add.f32 	%f7, %f6, 0fCB40007F;
	neg.f32 	%f8, %f7;
	fma.rn.f32 	%f9, %f1, 0fBFB8AA3B, %f8;
	fma.rn.f32 	%f10, %f1, 0fB2A57060, %f9;
	mov.b32 	%r11, %f6;
	shl.b32 	%r12, %r11, 23;
	mov.b32 	%f11, %r12;
	ex2.approx.ftz.f32 	%f12, %f10;
	fma.rn.f32 	%f13, %f12, %f11, 0f3F800000;
	div.rn.f32 	%f14, %f1, %f13;
	st.global.f32 	[%rd6], %f14;
	mul.wide.s32 	%rd7, %r1, 4;
	add.s64 	%rd8, %rd6, %rd7;
	ld.global.f32 	%f15, [%rd8];
	mul.f32 	%f16, %f15, %f14;
	mul.wide.s32 	%rd9, %r10, 4;
	add.s64 	%rd10, %rd3, %rd9;
	st.global.f32 	[%rd10], %f16;
	ret;

}
	// .globl	_Z14logits_forwardPfS_S_S_iii
.visible .entry _Z14logits_forwardPfS_S_S_iii(
	.param .u64 .ptr .align 1 _Z14logits_forwardPfS_S_S_iii_param_0,
	.param .u64 .ptr .align 1 _Z14logits_forwardPfS_S_S_iii_param_1,
	.param .u64 .ptr .align 1 _Z14logits_forwardPfS_S_S_iii_param_2,
	.param .u64 .ptr .align 1 _Z14logits_forwardPfS_S_S_iii_param_3,
	.param .u32 _Z14logits_forwardPfS_S_S_iii_param_4,
	.param .u32 _Z14logits_forwardPfS_S_S_iii_param_5,
	.param .u32 _Z14logits_forwardPfS_S_S_iii_param_6
)
{
	.reg .pred 	%p<11>;
	.reg .b32 	%r<39>;
	.reg .b32 	%f<114>;
	.reg .b64 	%rd<61>;

	ld.param.u64 	%rd16, [_Z14logits_forwardPfS_S_S_iii_param_0];
	ld.param.u64 	%rd18, [_Z14logits_forwardPfS_S_S_iii_param_1];
	ld.param.u64 	%rd19, [_Z14logits_forwardPfS_S_S_iii_param_2];
	ld.param.u64 	%rd17, [_Z14logits_forwardPfS_S_S_iii_param_3];
	ld.param.u32 	%r21, [_Z14logits_forwardPfS_S_S_iii_param_5];
	ld.param.u32 	%r22, [_Z14logits_forwardPfS_S_S_iii_param_6];
	cvta.to.global.u64 	%rd1, %rd19;
	cvta.to.global.u64 	%rd2, %rd18;
	mov.u32 	%r1, %ctaid.x;
	mov.u32 	%r23, %ctaid.y;
	mov.u32 	%r24, %tid.x;
	mov.u32 	%r25, %ntid.x;
	mad.lo.s32 	%r2, %r23, %r25, %r24;
	mul.lo.s32 	%r3, %r22, %r1;
	setp.lt.s32 	%p1, %r21, 1;
	mov.f32 	%f113, 0f00000000;
	@%p1 bra 	$L__BB9_13;
	mul.lo.s32 	%r4, %r21, %r1;
	mul.lo.s32 	%r5, %r21, %r2;
	and.b32  	%r6, %r21, 15;
	setp.lt.u32 	%p2, %r21, 16;
	mov.f32 	%f113, 0f00000000;
	mov.b32 	%r36, 0;
	@%p2 bra 	$L__BB9_4;
	and.b32  	%r36, %r21, 2147483632;
	neg.s32 	%r34, %r36;
	mul.wide.u32 	%rd20, %r4, 4;
	add.s64 	%rd21, %rd20, %rd2;
	add.s64 	%rd58, %rd21, 32;
	mul.wide.u32 	%rd22, %r5, 4;
	add.s64 	%rd23, %rd22, %rd1;
	add.s64 	%rd57, %rd23, 32;
	mov.f32 	%f113, 0f00000000;
$L__BB9_3:
	.pragma "nounroll";
	ld.global.f32 	%f18, [%rd58+-32];
	ld.global.f32 	%f19, [%rd57+-32];
	fma.rn.f32 	%f20, %f18, %f19, %f113;
	ld.global.f32 	%f21, [%rd58+-28];
	ld.global.f32 	%f22, [%rd57+-28];
	fma.rn.f32 	%f23, %f21, %f22, %f20;
	ld.global.f32 	%f24, [%rd58+-24];
	ld.global.f32 	%f25, [%rd57+-24];
	fma.rn.f32 	%f26, %f24, %f25, %f23;
	ld.global.f32 	%f27, [%rd58+-20];
	ld.global.f32 	%f28, [%rd57+-20];
	fma.rn.f32 	%f29, %f27, %f28, %f26;
	ld.global.f32 	%f30, [%rd58+-16];
	ld.global.f32 	%f31, [%rd57+-16];
	fma.rn.f32 	%f32, %f30, %f31, %f29;
	ld.global.f32 	%f33, [%rd58+-12];
	ld.global.f32 	%f34, [%rd57+-12];
	fma.rn.f32 	%f35, %f33, %f34, %f32;
	ld.global.f32 	%f36, [%rd58+-8];
	ld.global.f32 	%f37, [%rd57+-8];
	fma.rn.f32 	%f38, %f36, %f37, %f35;
	ld.global.f32 	%f39, [%rd58+-4];
	ld.global.f32 	%f40, [%rd57+-4];
	fma.rn.f32 	%f41, %f39, %f40, %f38;
	ld.global.f32 	%f42, [%rd58];
	ld.global.f32 	%f43, [%rd57];
	fma.rn.f32 	%f44, %f42, %f43, %f41;
	ld.global.f32 	%f45, [%rd58+4];
	ld.global.f32 	%f46, [%rd57+4];
	fma.rn.f32 	%f47, %f45, %f46, %f44;
	ld.global.f32 	%f48, [%rd58+8];
	ld.global.f32 	%f49, [%rd57+8];
	fma.rn.f32 	%f50, %f48, %f49, %f47;
	ld.global.f32 	%f51, [%rd58+12];
	ld.global.f32 	%f52, [%rd57+12];
	fma.rn.f32 	%f53, %f51, %f52, %f50;
	ld.global.f32 	%f54, [%rd58+16];
	ld.global.f32 	%f55, [%rd57+16];
	fma.rn.f32 	%f56, %f54, %f55, %f53;
	ld.global.f32 	%f57, [%rd58+20];
	ld.global.f32 	%f58, [%rd57+20];
	fma.rn.f32 	%f59, %f57, %f58, %f56;
	ld.global.f32 	%f60, [%rd58+24];
	ld.global.f32 	%f61, [%rd57+24];
	fma.rn.f32 	%f62, %f60, %f61, %f59;
	ld.global.f32 	%f63, [%rd58+28];
	ld.global.f32 	%f64, [%rd57+28];
	fma.rn.f32 	%f113, %f63, %f64, %f62;
	add.s32 	%r34, %r34, 16;
	add.s64 	%rd58, %rd58, 64;
	add.s64 	%rd57, %rd57, 64;
	setp.ne.s32 	%p3, %r34, 0;
	@%p3 bra 	$L__BB9_3;
$L__BB9_4:
	setp.eq.s32 	%p4, %r6, 0;
	@%p4 bra 	$L__BB9_13;
	and.b32  	%r12, %r21, 7;
	setp.lt.u32 	%p5, %r6, 8;
	@%p5 bra 	$L__BB9_7;
	add.s32 	%r27, %r36, %r4;
	add.s32 	%r28, %r36, %r5;
	mul.wide.u32 	%rd24, %r27, 4;
	add.s64 	%rd25, %rd2, %rd24;
	ld.global.f32 	%f66, [%rd25];
	mul.wide.u32 	%rd26, %r28, 4;
	add.s64 	%rd27, %rd1, %rd26;
	ld.global.f32 	%f67, [%rd27];
	fma.rn.f32 	%f68, %f66, %f67, %f113;
	cvt.u64.u32 	%rd28, %r4;
	cvt.u64.u32 	%rd29, %r36;
	add.s64 	%rd30, %rd29, %rd28;
	shl.b64 	%rd31, %rd30, 2;
	add.s64 	%rd32, %rd2, %rd31;
	ld.global.f32 	%f69, [%rd32+4];
	cvt.u64.u32 	%rd33, %r5;
	add.s64 	%rd34, %rd29, %rd33;
	shl.b64 	%rd35, %rd34, 2;
	add.s64 	%rd36, %rd1, %rd35;
	ld.global.f32 	%f70, [%rd36+4];
	fma.rn.f32 	%f71, %f69, %f70, %f68;
	ld.global.f32 	%f72, [%rd32+8];
	ld.global.f32 	%f73, [%rd36+8];
	fma.rn.f32 	%f74, %f72, %f73, %f71;
	ld.global.f32 	%f75, [%rd32+12];
	ld.global.f32 	%f76, [%rd36+12];
	fma.rn.f32 	%f77, %f75, %f76, %f74;
	ld.global.f32 	%f78, [%rd32+16];
	ld.global.f32 	%f79, [%rd36+16];
	fma.rn.f32 	%f80, %f78, %f79, %f77;
	ld.global.f32 	%f81, [%rd32+20];
	ld.global.f32 	%f82, [%rd36+20];
	fma.rn.f32 	%f83, %f81, %f82, %f80;
	ld.global.f32 	%f84, [%rd32+24];
	ld.global.f32 	%f85, [%rd36+24];
	fma.rn.f32 	%f86, %f84, %f85, %f83;
	ld.global.f32 	%f87, [%rd32+28];
	ld.global.f32 	%f88, [%rd36+28];
	fma.rn.f32 	%f113, %f87, %f88, %f86;
	add.s32 	%r36, %r36, 8;
$L__BB9_7:
	setp.eq.s32 	%p6, %r12, 0;
	@%p6 bra 	$L__BB9_13;
	and.b32  	%r15, %r21, 3;
	setp.lt.u32 	%p7, %r12, 4;
	@%p7 bra 	$L__BB9_10;
	add.s32 	%r29, %r36, %r4;
	add.s32 	%r30, %r36, %r5;
	mul.wide.u32 	%rd37, %r29, 4;
	add.s64 	%rd38, %rd2, %rd37;
	ld.global.f32 	%f90, [%rd38];
	mul.wide.u32 	%rd39, %r30, 4;
	add.s64 	%rd40, %rd1, %rd39;
	ld.global.f32 	%f91, [%rd40];
	fma.rn.f32 	%f92, %f90, %f91, %f113;
	cvt.u64.u32 	%rd41, %r4;
	cvt.u64.u32 	%rd42, %r36;
	add.s64 	%rd43, %rd42, %rd41;
	shl.b64 	%rd44, %rd43, 2;
	add.s64 	%rd45, %rd2, %rd44;
	ld.global.f32 	%f93, [%rd45+4];
	cvt.u64.u32 	%rd46, %r5;
	add.s64 	%rd47, %rd42, %rd46;
	shl.b64 	%rd48, %rd47, 2;
	add.s64 	%rd49, %rd1, %rd48;
	ld.global.f32 	%f94, [%rd49+4];
	fma.rn.f32 	%f95, %f93, %f94, %f92;
	ld.global.f32 	%f96, [%rd45+8];
	ld.global.f32 	%f97, [%rd49+8];
	fma.rn.f32 	%f98, %f96, %f97, %f95;
	ld.global.f32 	%f99, [%rd45+12];
	ld.global.f32 	%f100, [%rd49+12];
	fma.rn.f32 	%f113, %f99, %f100, %f98;
	add.s32 	%r36, %r36, 4;
$L__BB9_10:
	setp.eq.s32 	%p8, %r15, 0;
	@%p8 bra 	$L__BB9_13;
	add.s32 	%r31, %r36, %r5;
	mul.wide.u32 	%rd50, %r31, 4;
	add.s64 	%rd60, %rd1, %rd50;
	add.s32 	%r32, %r36, %r4;
	mul.wide.u32 	%rd51, %r32, 4;
	add.s64 	%rd59, %rd2, %rd51;
	neg.s32 	%r38, %r15;
$L__BB9_12:
	.pragma "nounroll";
	ld.global.f32 	%f101, [%rd59];
	ld.global.f32 	%f102, [%rd60];
	fma.rn.f32 	%f113, %f101, %f102, %f113;
	add.s64 	%rd60, %rd60, 4;
	add.s64 	%rd59, %rd59, 4;
	add.s32 	%r38, %r38, 1;
	setp.ne.s32 	%p9, %r38, 0;
	@%p9 bra 	$L__BB9_12;
$L__BB9_13:
	add.s32 	%r33, %r3, %r2;
	cvta.to.global.u64 	%rd52, %rd16;
	mul.wide.s32 	%rd53, %r33, 4;
	add.s64 	%rd15, %rd52, %rd53;
	st.global.f32 	[%rd15], %f113;
	setp.eq.s64 	%p10, %rd17, 0;
	@%p10 bra 	$L__BB9_15;
	cvta.to.global.u64 	%rd54, %rd17;
	mul.wide.u32 	%rd55, %r2, 4;
	add.s64 	%rd56, %rd54, %rd55;
	ld.global.f32 	%f103, [%rd56];
	add.f32 	%f104, %f103, %f113;
	st.global.f32 	[%rd15], %f104;
$L__BB9_15:
	ret;

}
	// .globl	_Z14argmax_forwardPiPfii
.visible .entry _Z14argmax_forwardPiPfii(
	.param .u64 .ptr .align 1 _Z14argmax_forwardPiPfii_param_0,
	.param .u64 .ptr .align 1 _Z14argmax_forwardPiPfii_param_1,
	.param .u32 _Z14argmax_forwardPiPfii_param_2,
	.param .u32 _Z14argmax_forwardPiPfii_param_3
)
{
	.reg .pred 	%p<39>;
	.reg .b32 	%r<141>;
	.reg .b32 	%f<59>;
	.reg .b64 	%rd<95>;

	ld.param.u64 	%rd11, [_Z14argmax_forwardPiPfii_param_0];
	ld.param.u64 	%rd12, [_Z14argmax_forwardPiPfii_param_1];
	ld.param.u32 	%r34, [_Z14argmax_forwardPiPfii_param_3];
	cvta.to.global.u64 	%rd1, %rd12;
	mov.u32 	%r1, %ctaid.x;
	setp.lt.s32 	%p1, %r34, 2;
	mov.b32 	%r140, 0;
	@%p1 bra 	$L__BB10_14;
	mul.lo.s32 	%r2, %r34, %r1;
	add.s32 	%r3, %r34, -1;
	add.s32 	%r39, %r34, -2;
	and.b32  	%r4, %r3, 15;
	setp.lt.u32 	%p2, %r39, 15;
	mov.b32 	%r140, 0;
	mov.b32 	%r132, 1;
	@%p2 bra 	$L__BB10_5;
	and.b32  	%r5, %r3, -16;
	add.s32 	%r41, %r2, 1;
	mul.wide.u32 	%rd13, %r41, 4;
	add.s64 	%rd93, %rd1, %rd13;
	mul.wide.u32 	%rd14, %r2, 4;
	add.s64 	%rd15, %rd14, %rd1;
	add.s64 	%rd92, %rd15, 32;
	mov.b32 	%r126, 0;
	mov.u32 	%r140, %r126;
$L__BB10_3:
	.pragma "nounroll";
	add.s32 	%r42, %r126, 1;
	ld.global.f32 	%f1, [%rd93];
	add.s32 	%r43, %r140, %r2;
	mul.wide.u32 	%rd16, %r43, 4;
	add.s64 	%rd17, %rd1, %rd16;
	ld.global.f32 	%f2, [%rd17];
	setp.gt.f32 	%p3, %f1, %f2;
	selp.b32 	%r44, %r42, %r140, %p3;
	ld.global.f32 	%f3, [%rd92+-24];
	add.s32 	%r45, %r44, %r2;
	mul.wide.u32 	%rd18, %r45, 4;
	add.s64 	%rd19, %rd1, %rd18;
	ld.global.f32 	%f4, [%rd19];
	setp.gt.f32 	%p4, %f3, %f4;
	add.s32 	%r46, %r126, 2;
	selp.b32 	%r47, %r46, %r44, %p4;
	ld.global.f32 	%f5, [%rd92+-20];
	add.s32 	%r48, %r47, %r2;
	mul.wide.u32 	%rd20, %r48, 4;
	add.s64 	%rd21, %rd1, %rd20;
	ld.global.f32 	%f6, [%rd21];
	setp.gt.f32 	%p5, %f5, %f6;
	add.s32 	%r49, %r126, 3;
	selp.b32 	%r50, %r49, %r47, %p5;
	ld.global.f32 	%f7, [%rd92+-16];
	add.s32 	%r51, %r50, %r2;
	mul.wide.u32 	%rd22, %r51, 4;
	add.s64 	%rd23, %rd1, %rd22;
	ld.global.f32 	%f8, [%rd23];
	setp.gt.f32 	%p6, %f7, %f8;
	add.s32 	%r52, %r126, 4;
	selp.b32 	%r53, %r52, %r50, %p6;
	ld.global.f32 	%f9, [%rd92+-12];
	add.s32 	%r54, %r53, %r2;
	mul.wide.u32 	%rd24, %r54, 4;
	add.s64 	%rd25, %rd1, %rd24;
	ld.global.f32 	%f10, [%rd25];
	setp.gt.f32 	%p7, %f9, %f10;
	add.s32 	%r55, %r126, 5;
	selp.b32 	%r56, %r55, %r53, %p7;
	ld.global.f32 	%f11, [%rd92+-8];
	add.s32 	%r57, %r56, %r2;
	mul.wide.u32 	%rd26, %r57, 4;
	add.s64 	%rd27, %rd1, %rd26;
	ld.global.f32 	%f12, [%rd27];
	setp.gt.f32 	%p8, %f11, %f12;
	add.s32 	%r58, %r126, 6;
	selp.b32 	%r59, %r58, %r56, %p8;
	ld.global.f32 	%f13, [%rd92+-4];
	add.s32 	%r60, %r59, %r2;
	mul.wide.u32 	%rd28, %r60, 4;
	add.s64 	%rd29, %rd1, %rd28;
	ld.global.f32 	%f14, [%rd29];
	setp.gt.f32 	%p9, %f13, %f14;
	add.s32 	%r61, %r126, 7;
	selp.b32 	%r62, %r61, %r59, %p9;
	ld.global.f32 	%f15, [%rd92];
	add.s32 	%r63, %r62, %r2;
	mul.wide.u32 	%rd30, %r63, 4;
	add.s64 	%rd31, %rd1, %rd30;
	ld.global.f32 	%f16, [%rd31];
	setp.gt.f32 	%p10, %f15, %f16;
	add.s32 	%r64, %r126, 8;
	selp.b32 	%r65, %r64, %r62, %p10;
	ld.global.f32 	%f17, [%rd92+4];
	add.s32 	%r66, %r65, %r2;
	mul.wide.u32 	%rd32, %r66, 4;
	add.s64 	%rd33, %rd1, %rd32;
	ld.global.f32 	%f18, [%rd33];
	setp.gt.f32 	%p11, %f17, %f18;
	add.s32 	%r67, %r126, 9;
	selp.b32 	%r68, %r67, %r65, %p11;
	ld.global.f32 	%f19, [%rd92+8];
	add.s32 	%r69, %r68, %r2;
	mul.wide.u32 	%rd34, %r69, 4;
	add.s64 	%rd35, %rd1, %rd34;
	ld.global.f32 	%f20, [%rd35];
	setp.gt.f32 	%p12, %f19, %f20;
	add.s32 	%r70, %r126, 10;
	selp.b32 	%r71, %r70, %r68, %p12;
	ld.global.f32 	%f21, [%rd92+12];
	add.s32 	%r72, %r71, %r2;
	mul.wide.u32 	%rd36, %r72, 4;
	add.s64 	%rd37, %rd1, %rd36;
	ld.global.f32 	%f22, [%rd37];
	setp.gt.f32 	%p13, %f21, %f22;
	add.s32 	%r73, %r126, 11;
	selp.b32 	%r74, %r73, %r71, %p13;
	ld.global.f32 	%f23, [%rd92+16];
	add.s32 	%r75, %r74, %r2;
	mul.wide.u32 	%rd38, %r75, 4;
	add.s64 	%rd39, %rd1, %rd38;
	ld.global.f32 	%f24, [%rd39];
	setp.gt.f32 	%p14, %f23, %f24;
	add.s32 	%r76, %r126, 12;
	selp.b32 	%r77, %r76, %r74, %p14;
	ld.global.f32 	%f25, [%rd92+20];
	add.s32 	%r78, %r77, %r2;
	mul.wide.u32 	%rd40, %r78, 4;
	add.s64 	%rd41, %rd1, %rd40;
	ld.global.f32 	%f26, [%rd41];
	setp.gt.f32 	%p15, %f25, %f26;
	add.s32 	%r79, %r126, 13;
	selp.b32 	%r80, %r79, %r77, %p15;
	ld.global.f32 	%f27, [%rd92+24];
	add.s32 	%r81, %r80, %r2;
	mul.wide.u32 	%rd42, %r81, 4;
	add.s64 	%rd43, %rd1, %rd42;
	ld.global.f32 	%f28, [%rd43];
	setp.gt.f32 	%p16, %f27, %f28;
	add.s32 	%r82, %r126, 14;
	selp.b32 	%r83, %r82, %r80, %p16;
	ld.global.f32 	%f29, [%rd92+28];
	add.s32 	%r84, %r83, %r2;
	mul.wide.u32 	%rd44, %r84, 4;
	add.s64 	%rd45, %rd1, %rd44;
	ld.global.f32 	%f30, [%rd45];
	setp.gt.f32 	%p17, %f29, %f30;
	add.s32 	%r85, %r126, 15;
	selp.b32 	%r86, %r85, %r83, %p17;
	ld.global.f32 	%f31, [%rd92+32];
	add.s32 	%r87, %r86, %r2;
	mul.wide.u32 	%rd46, %r87, 4;
	add.s64 	%rd47, %rd1, %rd46;
	ld.global.f32 	%f32, [%rd47];
	setp.gt.f32 	%p18, %f31, %f32;
	add.s32 	%r126, %r126, 16;
	selp.b32 	%r140, %r126, %r86, %p18;
	add.s64 	%rd93, %rd93, 64;
	add.s64 	%rd92, %rd92, 64;
	setp.ne.s32 	%p19, %r126, %r5;
	@%p19 bra 	$L__BB10_3;
	add.s32 	%r132, %r126, 1;
$L__BB10_5:
	setp.eq.s32 	%p20, %r4, 0;
	@%p20 bra 	$L__BB10_14;
	and.b32  	%r14, %r3, 7;
	setp.lt.u32 	%p21, %r4, 8;
	@%p21 bra 	$L__BB10_8;
	add.s32 	%r89, %r132, %r2;
	mul.wide.u32 	%rd48, %r89, 4;
	add.s64 	%rd49, %rd1, %rd48;
	ld.global.f32 	%f33, [%rd49];
	add.s32 	%r90, %r140, %r2;
	mul.wide.u32 	%rd50, %r90, 4;
	add.s64 	%rd51, %rd1, %rd50;
	ld.global.f32 	%f34, [%rd51];
	setp.gt.f32 	%p22, %f33, %f34;
	selp.b32 	%r91, %r132, %r140, %p22;
	add.s32 	%r92, %r132, 1;
	cvt.u64.u32 	%rd52, %r2;
	cvt.u64.u32 	%rd53, %r132;
	add.s64 	%rd54, %rd53, %rd52;
	shl.b64 	%rd55, %rd54, 2;
	add.s64 	%rd56, %rd1, %rd55;
	ld.global.f32 	%f35, [%rd56+4];
	add.s32 	%r93, %r91, %r2;
	mul.wide.u32 	%rd57, %r93, 4;
	add.s64 	%rd58, %rd1, %rd57;
	ld.global.f32 	%f36, [%rd58];
	setp.gt.f32 	%p23, %f35, %f36;
	selp.b32 	%r94, %r92, %r91, %p23;
	add.s32 	%r95, %r132, 2;
	ld.global.f32 	%f37, [%rd56+8];
	add.s32 	%r96, %r94, %r2;
	mul.wide.u32 	%rd59, %r96, 4;
	add.s64 	%rd60, %rd1, %rd59;
	ld.global.f32 	%f38, [%rd60];
	setp.gt.f32 	%p24, %f37, %f38;
	selp.b32 	%r97, %r95, %r94, %p24;
	add.s32 	%r98, %r132, 3;
	ld.global.f32 	%f39, [%rd56+12];
	add.s32 	%r99, %r97, %r2;
	mul.wide.u32 	%rd61, %r99, 4;
	add.s64 	%rd62, %rd1, %rd61;
	ld.global.f32 	%f40, [%rd62];
	setp.gt.f32 	%p25, %f39, %f40;
	selp.b32 	%r100, %r98, %r97, %p25;
	add.s32 	%r101, %r132, 4;
	ld.global.f32 	%f41, [%rd56+16];
	add.s32 	%r102, %r100, %r2;
	mul.wide.u32 	%rd63, %r102, 4;
	add.s64 	%rd64, %rd1, %rd63;
	ld.global.f32 	%f42, [%rd64];
	setp.gt.f32 	%p26, %f41, %f42;
	selp.b32 	%r103, %r101, %r100, %p26;
	add.s32 	%r104, %r132, 5;
	ld.global.f32 	%f43, [%rd56+20];
	add.s32 	%r105, %r103, %r2;
	mul.wide.u32 	%rd65, %r105, 4;
	add.s64 	%rd66, %rd1, %rd65;
	ld.global.f32 	%f44, [%rd66];
	setp.gt.f32 	%p27, %f43, %f44;
	selp.b32 	%r106, %r104, %r103, %p27;
	add.s32 	%r107, %r132, 6;
	ld.global.f32 	%f45, [%rd56+24];
	add.s32 	%r108, %r106, %r2;
	mul.wide.u32 	%rd67, %r108, 4;
	add.s64 	%rd68, %rd1, %rd67;
	ld.global.f32 	%f46, [%rd68];
	setp.gt.f32 	%p28, %f45, %f46;
	selp.b32 	%r109, %r107, %r106, %p28;
	add.s32 	%r110, %r132, 7;
	ld.global.f32 	%f47, [%rd56+28];
	add.s32 	%r111, %r109, %r2;
	mul.wide.u32 	%rd69, %r111, 4;
	add.s64 	%rd70, %rd1, %rd69;
	ld.global.f32 	%f48, [%rd70];
	setp.gt.f32 	%p29, %f47, %f48;
	selp.b32 	%r140, %r110, %r109, %p29;
	add.s32 	%r132, %r132, 8;
$L__BB10_8:
	setp.eq.s32 	%p30, %r14, 0;
	@%p30 bra 	$L__BB10_14;
	and.b32  	%r20, %r3, 3;
	setp.lt.u32 	%p31, %r14, 4;
	@%p31 bra 	$L__BB10_11;
	add.s32 	%r113, %r132, %r2;
	mul.wide.u32 	%rd71, %r113, 4;
	add.s64 	%rd72, %rd1, %rd71;
	ld.global.f32 	%f49, [%rd72];
	add.s32 	%r114, %r140, %r2;
	mul.wide.u32 	%rd73, %r114, 4;
	add.s64 	%rd74, %rd1, %rd73;
	ld.global.f32 	%f50, [%rd74];
	setp.gt.f32 	%p32, %f49, %f50;
	selp.b32 	%r115, %r132, %r140, %p32;
	add.s32 	%r116, %r132, 1;
	cvt.u64.u32 	%rd75, %r2;
	cvt.u64.u32 	%rd76, %r132;
	add.s64 	%rd77, %rd76, %rd75;
	shl.b64 	%rd78, %rd77, 2;
	add.s64 	%rd79, %rd1, %rd78;
	ld.global.f32 	%f51, [%rd79+4];
	add.s32 	%r117, %r115, %r2;
	mul.wide.u32 	%rd80, %r117, 4;
	add.s64 	%rd81, %rd1, %rd80;
	ld.global.f32 	%f52, [%rd81];
	setp.gt.f32 	%p33, %f51, %f52;
	selp.b32 	%r118, %r116, %r115, %p33;
	add.s32 	%r119, %r132, 2;
	ld.global.f32 	%f53, [%rd79+8];
	add.s32 	%r120, %r118, %r2;
	mul.wide.u32 	%rd82, %r120, 4;
	add.s64 	%rd83, %rd1, %rd82;
	ld.global.f32 	%f54, [%rd83];
	setp.gt.f32 	%p34, %f53, %f54;
	selp.b32 	%r121, %r119, %r118, %p34;
	add.s32 	%r122, %r132, 3;
	ld.global.f32 	%f55, [%rd79+12];
	add.s32 	%r123, %r121, %r2;
	mul.wide.u32 	%rd84, %r123, 4;
	add.s64 	%rd85, %rd1, %rd84;
	ld.global.f32 	%f56, [%rd85];
	setp.gt.f32 	%p35, %f55, %f56;
	selp.b32 	%r140, %r122, %r121, %p35;
	add.s32 	%r132, %r132, 4;
$L__BB10_11:
	setp.eq.s32 	%p36, %r20, 0;
	@%p36 bra 	$L__BB10_14;
	add.s32 	%r124, %r132, %r2;
	mul.wide.u32 	%rd86, %r124, 4;
	add.s64 	%rd94, %rd1, %rd86;
	neg.s32 	%r137, %r20;
$L__BB10_13:
	.pragma "nounroll";
	ld.global.f32 	%f57, [%rd94];
	add.s32 	%r125, %r140, %r2;
	mul.wide.u32 	%rd87, %r125, 4;
	add.s64 	%rd88, %rd1, %rd87;
	ld.global.f32 	%f58, [%rd88];
	setp.gt.f32 	%p37, %f57, %f58;
	selp.b32 	%r140, %r132, %r140, %p37;
	add.s32 	%r132, %r132, 1;
	add.s64 	%rd94, %rd94, 4;
	add.s32 	%r137, %r137, 1;
	setp.ne.s32 	%p38, %r137, 0;
	@%p38 bra 	$L__BB10_13;
$L__BB10_14:
	cvta.to.global.u64 	%rd89, %rd11;
	mul.wide.u32 	%rd90, %r1, 4;
	add.s64 	%rd91, %rd89, %rd90;
	st.global.u32 	[%rd91], %r140;
	bar.sync 	0;
	ret;

}
	// .globl	_Z15get_content_rowPfS_Piii
.visible .entry _Z15get_content_rowPfS_Piii(
	.param .u64 .ptr .align 1 _Z15get_content_rowPfS_Piii_param_0,
	.param .u64 .ptr .align 1 _Z15get_content_rowPfS_Piii_param_1,
	.param .u64 .ptr .align 1 _Z15get_content_rowPfS_Piii_param_2,
	.param .u32 _Z15get_content_rowPfS_Piii_param_3,
	.param .u32 _Z15get_content_rowPfS_Piii_param_4
)
{
	.reg .b32 	%r<10>;
	.reg .b32 	%f<2>;
	.reg .b64 	%rd<16>;

	ld.param.u64 	%rd1, [_Z15get_content_rowPfS_Piii_param_0];
	ld.param.u64 	%rd2, [_Z15get_content_rowPfS_Piii_param_1];
	ld.param.u64 	%rd3, [_Z15get_content_rowPfS_Piii_param_2];
	ld.param.u32 	%r1, [_Z15get_content_rowPfS_Piii_param_4];
	cvta.to.global.u64 	%rd4, %rd1;
	cvta.to.global.u64 	%rd5, %rd2;
	cvta.to.global.u64 	%rd6, %rd3;
	mov.u32 	%r2, %ctaid.x;
	mov.u32 	%r3, %ctaid.y;
	mov.u32 	%r4, %tid.x;
	mov.u32 	%r5, %ntid.x;
	mad.lo.s32 	%r6, %r3, %r5, %r4;
	mad.lo.s32 	%r7, %r1, %r2, %r6;
	mul.wide.u32 	%rd7, %r2, 4;
	add.s64 	%rd8, %rd6, %rd7;
	ld.global.u32 	%r8, [%rd8];
	mul.lo.s32 	%r9, %r8, %r1;
	cvt.s64.s32 	%rd9, %r9;
	cvt.u64.u32 	%rd10, %r6;
	add.s64 	%rd11, %rd9, %rd10;
	shl.b64 	%rd12, %rd11, 2;
	add.s64 	%rd13, %rd5, %rd12;
	ld.global.f32 	%f1, [%rd13];
	mul.wide.s32 	%rd14, %r7, 4;
	add.s64 	%rd15, %rd4, %rd14;
	st.global.f32 	[%rd15], %f1;
	ret;

}


// ===== COMPILED SASS (sm_100) =====

	.target	sm_100

	.elftype	@"ET_EXEC"


//--------------------- .note.nv.tkinfo           --------------------------
	.section	.note.nv.tkinfo,"",@"SHT_NOTE"
	.sectionflags	@"SHF_NOTE_NV_TKINFO"
	.tkinfo
        /*0018*/ 	.word	0x00000002
        /*0030*/ 	.string	""
        /*0030*/ 	.string	"ptxas"
        /*0030*/ 	.string	"Cuda compilation tools, release 13.0, V13.0.88"
        /*0030*/ 	.string	"Build cuda_13.0.r13.0/compiler.36424714_0"
        /*0030*/ 	.string	"-arch sm_100 -m 64 "



//--------------------- .note.nv.cuinfo           --------------------------
	.section	.note.nv.cuinfo,"",@"SHT_NOTE"
	.sectionflags	@"SHF_NOTE_NV_CUINFO"
        /*0018*/ 	.short	0x0002
        /*001a*/ 	.short	0x0064
        /*001c*/ 	.short	0x0082
	.zero		2


//--------------------- .nv.info                  --------------------------
	.section	.nv.info,"",@"SHT_CUDA_INFO"
	.align	4


	//----- nvinfo : EIATTR_REGCOUNT
	.align		4
        /*0000*/ 	.byte	0x04, 0x2f
        /*0002*/ 	.short	(.L_2 - .L_1)
	.align		4
.L_1:
        /*0004*/ 	.word	index@(_Z14linear_forwardPfS_S_S_iii)
        /*0008*/ 	.word	0x0000001e


	//----- nvinfo : EIATTR_FRAME_SIZE
	.align		4
.L_2:
        /*000c*/ 	.byte	0x04, 0x11
        /*000e*/ 	.short	(.L_4 - .L_3)
	.align		4
.L_3:
        /*0010*/ 	.word	index@(_Z14linear_forwardPfS_S_S_iii)
        /*0014*/ 	.word	0x00000000


	//----- nvinfo : EIATTR_REGCOUNT
	.align		4
.L_4:
        /*0018*/ 	.byte	0x04, 0x2f
        /*001a*/ 	.short	(.L_6 - .L_5)
	.align		4
.L_5:
        /*001c*/ 	.word	index@(_Z15rmsnorm_forwardPfS_S_ii)
        /*0020*/ 	.word	0x0000001f


	//----- nvinfo : EIATTR_FRAME_SIZE
	.align		4
.L_6:
        /*0024*/ 	.byte	0x04, 0x11
        /*0026*/ 	.short	(.L_8 - .L_7)
	.align		4
.L_7:
        /*0028*/ 	.word	index@($__internal_11_$__cuda_sm3x_div_rn_noftz_f32_slowpath)
        /*002c*/ 	.word	0x00000000


	//----- nvinfo : EIATTR_FRAME_SIZE
	.align		4
.L_8:
        /*0030*/ 	.byte	0x04, 0x11
        /*0032*/ 	.short	(.L_10 - .L_9)
	.align		4
.L_9:
        /*0034*/ 	.word	index@($__internal_10_$__cuda_sm20_sqrt_rn_f32_slowpath)
        /*0038*/ 	.word	0x00000000


	//----- nvinfo : EIATTR_FRAME_SIZE
	.align		4
.L_10:
        /*003c*/ 	.byte	0x04, 0x11
        /*003e*/ 	.short	(.L_12 - .L_11)
	.align		4
.L_11:
        /*0040*/ 	.word	index@($__internal_9_$__cuda_sm20_rcp_rn_f32_slowpath)
        /*0044*/ 	.word	0x00000000


	//----- nvinfo : EIATTR_FRAME_SIZE
	.align		4
.L_12:
        /*0048*/ 	.byte	0x04, 0x11
        /*004a*/ 	.short	(.L_14 - .L_13)
	.align		4
.L_13:
        /*004c*/ 	.word	index@(_Z15rmsnorm_forwardPfS_S_ii)
        /*0050*/ 	.word	0x00000000


	//----- nvinfo : EIATTR_REGCOUNT
	.align		4
.L_14:
        /*0054*/ 	.byte	0x04, 0x2f
        /*0056*/ 	.short	(.L_16 - .L_15)
	.align		4
.L_15:
        /*0058*/ 	.word	index@(_Z11qkv_forwardPfS_S_S_S_S_S_iiiiiiiiiiiii)
        /*005c*/ 	.word	0x0000001b


	//----- nvinfo : EIATTR_FRAME_SIZE
	.align		4
.L_16:
        /*0060*/ 	.byte	0x04, 0x11
        /*0062*/ 	.short	(.L_18 - .L_17)
	.align		4
.L_17:
        /*0064*/ 	.word	index@(_Z11qkv_forwardPfS_S_S_S_S_S_iiiiiiiiiiiii)
        /*0068*/ 	.word	0x00000000


	//----- nvinfo : EIATTR_REGCOUNT
	.align		4
.L_18:
        /*006c*/ 	.byte	0x04, 0x2f
        /*006e*/ 	.short	(.L_20 - .L_19)
	.align		4
.L_19:
        /*0070*/ 	.word	index@(_Z18query_rope_forwardPfS_iiiiii)
        /*0074*/ 	.word	0x00000020


	//----- nvinfo : EIATTR_FRAME_SIZE
	.align		4
.L_20:
        /*0078*/ 	.byte	0x04, 0x11
        /*007a*/ 	.short	(.L_22 - .L_21)
	.align		4
.L_21:
        /*007c*/ 	.word	index@($__internal_8_$__cuda_sm3x_div_rn_noftz_f32_slowpath)
        /*0080*/ 	.word	0x00000020


	//----- nvinfo : EIATTR_FRAME_SIZE
	.align		4
.L_22:
        /*0084*/ 	.byte	0x04, 0x11
        /*0086*/ 	.short	(.L_24 - .L_23)
	.align		4
.L_23:
        /*0088*/ 	.word	index@($__internal_7_$__cuda_sm20_sqrt_rn_f32_slowpath)
        /*008c*/ 	.word	0x00000020


	//----- nvinfo : EIATTR_FRAME_SIZE
	.align		4
.L_24:
        /*0090*/ 	.byte	0x04, 0x11
        /*0092*/ 	.short	(.L_26 - .L_25)
	.align		4
.L_25:
        /*0094*/ 	.word	index@($__internal_6_$__cuda_sm20_rcp_rn_f32_slowpath)
        /*0098*/ 	.word	0x00000020


	//----- nvinfo : EIATTR_FRAME_SIZE
	.align		4
.L_26:
        /*009c*/ 	.byte	0x04, 0x11
        /*009e*/ 	.short	(.L_28 - .L_27)
	.align		4
.L_27:
        /*00a0*/ 	.word	index@(_Z18query_rope_forwardPfS_iiiiii)
        /*00a4*/ 	.word	0x00000020


	//----- nvinfo : EIATTR_REGCOUNT
	.align		4
.L_28:
        /*00a8*/ 	.byte	0x04, 0x2f
        /*00aa*/ 	.short	(.L_30 - .L_29)
	.align		4
.L_29:
        /*00ac*/ 	.word	index@(_Z16key_rope_forwardPfS_iiiiiiiii)
        /*00b0*/ 	.word	0x0000001f


	//----- nvinfo : EIATTR_FRAME_SIZE
	.align		4
.L_30:
        /*00b4*/ 	.byte	0x04, 0x11
        /*00b6*/ 	.short	(.L_32 - .L_31)
	.align		4
.L_31:
        /*00b8*/ 	.word	index@($__internal_5_$__cuda_sm3x_div_rn_noftz_f32_slowpath)
        /*00bc*/ 	.word	0x00000020


	//----- nvinfo : EIATTR_FRAME_SIZE
	.align		4
.L_32:
        /*00c0*/ 	.byte	0x04, 0x11
        /*00c2*/ 	.short	(.L_34 - .L_33)
	.align		4
.L_33:
        /*00c4*/ 	.word	index@($__internal_4_$__cuda_sm20_sqrt_rn_f32_slowpath)
        /*00c8*/ 	.word	0x00000020


	//----- nvinfo : EIATTR_FRAME_SIZE
	.align		4
.L_34:
        /*00cc*/ 	.byte	0x04, 0x11
        /*00ce*/ 	.short	(.L_36 - .L_35)
	.align		4
.L_35:
        /*00d0*/ 	.word	index@($__internal_3_$__cuda_sm20_rcp_rn_f32_slowpath)
        /*00d4*/ 	.word	0x00000020


	//----- nvinfo : EIATTR_FRAME_SIZE
	.align		4
.L_36:
        /*00d8*/ 	.byte	0x04, 0x11
        /*00da*/ 	.short	(.L_38 - .L_37)
	.align		4
.L_37:
        /*00dc*/ 	.word	index@(_Z16key_rope_forwardPfS_iiiiiiiii)
        /*00e0*/ 	.word	0x00000020


	//----- nvinfo : EIATTR_REGCOUNT
	.align		4
.L_38:
        /*00e4*/ 	.byte	0x04, 0x2f
        /*00e6*/ 	.short	(.L_40 - .L_39)
	.align		4
.L_39:
        /*00e8*/ 	.word	index@(_Z20rmsnorm_rope_forwardPfS_S_S_S_S_S_iiiiiiiiiiiii)
        /*00ec*/ 	.word	0x00000004


	//----- nvinfo : EIATTR_FRAME_SIZE
	.align		4
.L_40:
        /*00f0*/ 	.byte	0x04, 0x11
        /*00f2*/ 	.short	(.L_42 - .L_41)
	.align		4
.L_41:
        /*00f4*/ 	.word	index@(_Z20rmsnorm_rope_forwardPfS_S_S_S_S_S_iiiiiiiiiiiii)
        /*00f8*/ 	.word	0x00000000


	//----- nvinfo : EIATTR_REGCOUNT
	.align		4
.L_42:
        /*00fc*/ 	.byte	0x04, 0x2f
        /*00fe*/ 	.short	(.L_44 - .L_43)
	.align		4
.L_43:
        /*0100*/ 	.word	index@(_Z23group_attention_forwardPfS_S_S_S_iiiiiiiiii)
        /*0104*/ 	.word	0x00000020


	//----- nvinfo : EIATTR_FRAME_SIZE
	.align		4
.L_44:
        /*0108*/ 	.byte	0x04, 0x11
        /*010a*/ 	.short	(.L_46 - .L_45)
	.align		4
.L_45:
        /*010c*/ 	.word	index@($__internal_2_$__cuda_sm3x_div_rn_noftz_f32_slowpath)
        /*0110*/ 	.word	0x00000000


	//----- nvinfo : EIATTR_FRAME_SIZE
	.align		4
.L_46:
        /*0114*/ 	.byte	0x04, 0x11
        /*0116*/ 	.short	(.L_48 - .L_47)
	.align		4
.L_47:
        /*0118*/ 	.word	index@($__internal_1_$__cuda_sm20_sqrt_rn_f32_slowpath)
        /*011c*/ 	.word	0x00000000


	//----- nvinfo : EIATTR_FRAME_SIZE
	.align		4
.L_48:
        /*0120*/ 	.byte	0x04, 0x11
        /*0122*/ 	.short	(.L_50 - .L_49)
	.align		4
.L_49:
        /*0124*/ 	.word	index@(_Z23group_attention_forwardPfS_S_S_S_iiiiiiiiii)
        /*0128*/ 	.word	0x00000000


	//----- nvinfo : EIATTR_REGCOUNT
	.align		4
.L_50:
        /*012c*/ 	.byte	0x04, 0x2f
        /*012e*/ 	.short	(.L_52 - .L_51)
	.align		4
.L_51:
        /*0130*/ 	.word	index@(_Z16residual_forwardPfS_ii)
        /*0134*/ 	.word	0x0000000c


	//----- nvinfo : EIATTR_FRAME_SIZE
	.align		4
.L_52:
        /*0138*/ 	.byte	0x04, 0x11
        /*013a*/ 	.short	(.L_54 - .L_53)
	.align		4
.L_53:
        /*013c*/ 	.word	index@(_Z16residual_forwardPfS_ii)
        /*0140*/ 	.word	0x00000000


	//----- nvinfo : EIATTR_REGCOUNT
	.align		4
.L_54:
        /*0144*/ 	.byte	0x04, 0x2f
        /*0146*/ 	.short	(.L_56 - .L_55)
	.align		4
.L_55:
        /*0148*/ 	.word	index@(_Z11glu_forwardPfS_iii)
        /*014c*/ 	.word	0x00000011


	//----- nvinfo : EIATTR_FRAME_SIZE
	.align		4
.L_56:
        /*0150*/ 	.byte	0x04, 0x11
        /*0152*/ 	.short	(.L_58 - .L_57)
	.align		4
.L_57:
        /*0154*/ 	.word	index@($__internal_0_$__cuda_sm3x_div_rn_noftz_f32_slowpath)
        /*0158*/ 	.word	0x00000000


	//----- nvinfo : EIATTR_FRAME_SIZE
	.align		4
.L_58:
        /*015c*/ 	.byte	0x04, 0x11
        /*015e*/ 	.short	(.L_60 - .L_59)
	.align		4
.L_59:
        /*0160*/ 	.word	index@(_Z11glu_forwardPfS_iii)
        /*0164*/ 	.word	0x00000000


	//----- nvinfo : EIATTR_REGCOUNT
	.align		4
.L_60:
        /*0168*/ 	.byte	0x04, 0x2f
        /*016a*/ 	.short	(.L_62 - .L_61)
	.align		4
.L_61:
        /*016c*/ 	.word	index@(_Z14logits_forwardPfS_S_S_iii)
        /*0170*/ 	.word	0x0000001e


	//----- nvinfo : EIATTR_FRAME_SIZE
	.align		4
.L_62:
        /*0174*/ 	.byte	0x04, 0x11
        /*0176*/ 	.short	(.L_64 - .L_63)
	.align		4
.L_63:
        /*0178*/ 	.word	index@(_Z14logits_forwardPfS_S_S_iii)
        /*017c*/ 	.word	0x00000000


	//----- nvinfo : EIATTR_REGCOUNT
	.align		4
.L_64:
        /*0180*/ 	.byte	0x04, 0x2f
        /*0182*/ 	.short	(.L_66 - .L_65)
	.align		4
.L_65:
        /*0184*/ 	.word	index@(_Z14argmax_forwardPiPfii)
        /*0188*/ 	.word	0x00000016


	//----- nvinfo : EIATTR_FRAME_SIZE
	.align		4
.L_66:
        /*018c*/ 	.byte	0x04, 0x11
        /*018e*/ 	.short	(.L_68 - .L_67)
	.align		4
.L_67:
        /*0190*/ 	.word	index@(_Z14argmax_forwardPiPfii)
        /*0194*/ 	.word	0x00000000


	//----- nvinfo : EIATTR_REGCOUNT
	.align		4
.L_68:
        /*0198*/ 	.byte	0x04, 0x2f
        /*019a*/ 	.short	(.L_70 - .L_69)
	.align		4
.L_69:
        /*019c*/ 	.word	index@(_Z15get_content_rowPfS_Piii)
        /*01a0*/ 	.word	0x0000000a


	//----- nvinfo : EIATTR_FRAME_SIZE
	.align		4
.L_70:
        /*01a4*/ 	.byte	0x04, 0x11
        /*01a6*/ 	.short	(.L_72 - .L_71)
	.align		4
.L_71:
        /*01a8*/ 	.word	index@(_Z15get_content_rowPfS_Piii)
        /*01ac*/ 	.word	0x00000000


	//----- nvinfo : EIATTR_MIN_STACK_SIZE
	.align		4
.L_72:
        /*01b0*/ 	.byte	0x04, 0x12
        /*01b2*/ 	.short	(.L_74 - .L_73)
	.align		4
.L_73:
        /*01b4*/ 	.word	index@(_Z15get_content_rowPfS_Piii)
        /*01b8*/ 	.word	0x00000000


	//----- nvinfo : EIATTR_MIN_STACK_SIZE
	.align		4
.L_74:
        /*01bc*/ 	.byte	0x04, 0x12
        /*01be*/ 	.short	(.L_76 - .L_75)
	.align		4
.L_75:
        /*01c0*/ 	.word	index@(_Z14argmax_forwardPiPfii)
        /*01c4*/ 	.word	0x00000000


	//----- nvinfo : EIATTR_MIN_STACK_SIZE
	.align		4
.L_76:
        /*01c8*/ 	.byte	0x04, 0x12
        /*01ca*/ 	.short	(.L_78 - .L_77)
	.align		4
.L_77:
        /*01cc*/ 	.word	index@(_Z14logits_forwardPfS_S_S_iii)
        /*01d0*/ 	.word	0x00000000


	//----- nvinfo : EIATTR_MIN_STACK_SIZE
	.align		4
.L_78:
        /*01d4*/ 	.byte	0x04, 0x12
        /*01d6*/ 	.short	(.L_80 - .L_79)
	.align		4
.L_79:
        /*01d8*/ 	.word	index@(_Z11glu_forwardPfS_iii)
        /*01dc*/ 	.word	0x00000000


	//----- nvinfo : EIATTR_MIN_STACK_SIZE
	.align		4
.L_80:
        /*01e0*/ 	.byte	0x04, 0x12
        /*01e2*/ 	.short	(.L_82 - .L_81)
	.align		4
.L_81:
        /*01e4*/ 	.word	index@(_Z16residual_forwardPfS_ii)
        /*01e8*/ 	.word	0x00000000


	//----- nvinfo : EIATTR_MIN_STACK_SIZE
	.align		4
.L_82:
        /*01ec*/ 	.byte	0x04, 0x12
        /*01ee*/ 	.short	(.L_84 - .L_83)
	.align		4
.L_83:
        /*01f0*/ 	.word	index@(_Z23group_attention_forwardPfS_S_S_S_iiiiiiiiii)
        /*01f4*/ 	.word	0x00000000


	//----- nvinfo : EIATTR_MIN_STACK_SIZE
	.align		4
.L_84:
        /*01f8*/ 	.byte	0x04, 0x12
        /*01fa*/ 	.short	(.L_86 - .L_85)
	.align		4
.L_85:
        /*01fc*/ 	.word	index@(_Z20rmsnorm_rope_forwardPfS_S_S_S_S_S_iiiiiiiiiiiii)
        /*0200*/ 	.word	0x00000000


	//----- nvinfo : EIATTR_MIN_STACK_SIZE
	.align		4
.L_86:
        /*0204*/ 	.byte	0x04, 0x12
        /*0206*/ 	.short	(.L_88 - .L_87)
	.align		4
.L_87:
        /*0208*/ 	.word	index@(_Z16key_rope_forwardPfS_iiiiiiiii)
        /*020c*/ 	.word	0x00000020


	//----- nvinfo : EIATTR_MIN_STACK_SIZE
	.align		4
.L_88:
        /*0210*/ 	.byte	0x04, 0x12
        /*0212*/ 	.short	(.L_90 - .L_89)
	.align		4
.L_89:
        /*0214*/ 	.word	index@(_Z18query_rope_forwardPfS_iiiiii)
        /*0218*/ 	.word	0x00000020


	//----- nvinfo : EIATTR_MIN_STACK_SIZE
	.align		4
.L_90:
        /*021c*/ 	.byte	0x04, 0x12
        /*021e*/ 	.short	(.L_92 - .L_91)
	.align		4
.L_91:
        /*0220*/ 	.word	index@(_Z11qkv_forwardPfS_S_S_S_S_S_iiiiiiiiiiiii)
        /*0224*/ 	.word	0x00000000


	//----- nvinfo : EIATTR_MIN_STACK_SIZE
	.align		4
.L_92:
        /*0228*/ 	.byte	0x04, 0x12
        /*022a*/ 	.short	(.L_94 - .L_93)
	.align		4
.L_93:
        /*022c*/ 	.word	index@(_Z15rmsnorm_forwardPfS_S_ii)
        /*0230*/ 	.word	0x00000000


	//----- nvinfo : EIATTR_MIN_STACK_SIZE
	.align		4
.L_94:
        /*0234*/ 	.byte	0x04, 0x12
        /*0236*/ 	.short	(.L_96 - .L_95)
	.align		4
.L_95:
        /*0238*/ 	.word	index@(_Z14linear_forwardPfS_S_S_iii)
        /*023c*/ 	.word	0x00000000
.L_96:


//--------------------- .nv.compat                --------------------------
	.section	.nv.compat,"",@"SHT_CUDA_COMPAT_INFO"
	.align	4
        /*0000*/ 	.byte	0x02, 0x09, 0x00, 0x00, 0x02, 0x02, 0x01, 0x00, 0x02, 0x05, 0x05, 0x00, 0x03, 0x07, 0x01, 0x01
        /*0010*/ 	.byte	0x02, 0x03, 0x00, 0x00, 0x02, 0x06, 0x01, 0x00, 0x04, 0x0b, 0x08, 0x00, 0x01, 0x00, 0x00, 0x00
        /*0020*/ 	.byte	0x00, 0x00, 0x00, 0x00


//--------------------- .nv.info._Z15get_content_rowPfS_Piii --------------------------
	.section	.nv.info._Z15get_content_rowPfS_Piii,"",@"SHT_CUDA_INFO"
	.sectionflags	@""
	.align	4


	//----- nvinfo : EIATTR_CUDA_API_VERSION
	.align		4
        /*0000*/ 	.byte	0x04, 0x37
        /*0002*/ 	.short	(.L_98 - .L_97)
.L_97:
        /*0004*/ 	.word	0x00000082


	//----- nvinfo : EIATTR_KPARAM_INFO
	.align		4
.L_98:
        /*0008*/ 	.byte	0x04, 0x17
        /*000a*/ 	.short	(.L_100 - .L_99)
.L_99:
        /*000c*/ 	.word	0x00000000
        /*0010*/ 	.short	0x0004
        /*0012*/ 	.short	0x001c
        /*0014*/ 	.byte	0x00, 0xf0, 0x11, 0x00


	//----- nvinfo : EIATTR_KPARAM_INFO
	.align		4
.L_100:
        /*0018*/ 	.byte	0x04, 0x17
        /*001a*/ 	.short	(.L_102 - .L_101)
.L_101:
        /*001c*/ 	.word	0x00000000
        /*0020*/ 	.short	0x0003
        /*0022*/ 	.short	0x0018
        /*0024*/ 	.byte	0x00, 0xf0, 0x11, 0x00


	//----- nvinfo : EIATTR_KPARAM_INFO
	.align		4
.L_102:
        /*0028*/ 	.byte	0x04, 0x17
        /*002a*/ 	.short	(.L_104 - .L_103)
.L_103:
        /*002c*/ 	.word	0x00000000
        /*0030*/ 	.short	0x0002
        /*0032*/ 	.short	0x0010
        /*0034*/ 	.byte	0x00, 0xf5, 0x21, 0x00


	//----- nvinfo : EIATTR_KPARAM_INFO
	.align		4
.L_104:
        /*0038*/ 	.byte	0x04, 0x17
        /*003a*/ 	.short	(.L_106 - .L_105)
.L_105:
        /*003c*/ 	.word	0x00000000
        /*0040*/ 	.short	0x0001
        /*0042*/ 	.short	0x0008
        /*0044*/ 	.byte	0x00, 0xf5, 0x21, 0x00


	//----- nvinfo : EIATTR_KPARAM_INFO
	.align		4
.L_106:
        /*0048*/ 	.byte	0x04, 0x17
        /*004a*/ 	.short	(.L_108 - .L_107)
.L_107:
        /*004c*/ 	.word	0x00000000
        /*0050*/ 	.short	0x0000
        /*0052*/ 	.short	0x0000
        /*0054*/ 	.byte	0x00, 0xf5, 0x21, 0x00


	//----- nvinfo : EIATTR_SPARSE_MMA_MASK
	.align		4
.L_108:
        /*0058*/ 	.byte	0x03, 0x50
        /*005a*/ 	.short	0x0000


	//----- nvinfo : EIATTR_MAXREG_COUNT
	.align		4
        /*005c*/ 	.byte	0x03, 0x1b
        /*005e*/ 	.short	0x00ff


	//----- nvinfo : EIATTR_MERCURY_ISA_VERSION
	.align		4
        /*0060*/ 	.byte	0x03, 0x5f
        /*0062*/ 	.short	0x0101


	//----- nvinfo : EIATTR_VRC_CTA_INIT_COUNT
	.align		4
        /*0064*/ 	.byte	0x02, 0x4a
	.zero		1
	.zero		1


	//----- nvinfo : EIATTR_EXIT_INSTR_OFFSETS
	.align		4
        /*0068*/ 	.byte	0x04, 0x1c
        /*006a*/ 	.short	(.L_110 - .L_109)


	//   ....[0]....
.L_109:
        /*006c*/ 	.word	0x00000160


	//----- nvinfo : EIATTR_CBANK_PARAM_SIZE
	.align		4
.L_110:
        /*0070*/ 	.byte	0x03, 0x19
        /*0072*/ 	.short	0x0020


	//----- nvinfo : EIATTR_PARAM_CBANK
	.align		4
        /*0074*/ 	.byte	0x04, 0x0a
        /*0076*/ 	.short	(.L_112 - .L_111)
	.align		4
.L_111:
        /*0078*/ 	.word	index@(.nv.constant0._Z15get_content_rowPfS_Piii)
        /*007c*/ 	.short	0x0380
        /*007e*/ 	.short	0x0020


	//----- nvinfo : EIATTR_SW_WAR
	.align		4
.L_112:
        /*0080*/ 	.byte	0x04, 0x36
        /*0082*/ 	.short	(.L_114 - .L_113)
.L_113:
        /*0084*/ 	.word	0x00000008
.L_114:


//--------------------- .nv.info._Z14argmax_forwardPiPfii --------------------------
	.section	.nv.info._Z14argmax_forwardPiPfii,"",@"SHT_CUDA_INFO"
	.sectionflags	@""
	.align	4


	//----- nvinfo : EIATTR_CUDA_API_VERSION
	.align		4
        /*0000*/ 	.byte	0x04, 0x37
        /*0002*/ 	.short	(.L_116 - .L_115)
.L_115:
        /*0004*/ 	.word	0x00000082


	//----- nvinfo : EIATTR_KPARAM_INFO
	.align		4
.L_116:
        /*0008*/ 	.byte	0x04, 0x17
        /*000a*/ 	.short	(.L_118 - .L_117)
.L_117:
        /*000c*/ 	.word	0x00000000
        /*0010*/ 	.short	0x0003
        /*0012*/ 	.short	0x0014
        /*0014*/ 	.byte	0x00, 0xf0, 0x11, 0x00


	//----- nvinfo : EIATTR_KPARAM_INFO
	.align		4
.L_118:
        /*0018*/ 	.byte	0x04, 0x17
        /*001a*/ 	.short	(.L_120 - .L_119)
.L_119:
        /*001c*/ 	.word	0x00000000
        /*0020*/ 	.short	0x0002
        /*0022*/ 	.short	0x0010
        /*0024*/ 	.byte	0x00, 0xf0, 0x11, 0x00


	//----- nvinfo : EIATTR_KPARAM_INFO
	.align		4
.L_120:
        /*0028*/ 	.byte	0x04, 0x17
        /*002a*/ 	.short	(.L_122 - .L_121)
.L_121:
        /*002c*/ 	.word	0x00000000
        /*0030*/ 	.short	0x0001
        /*0032*/ 	.short	0x0008
        /*0034*/ 	.byte	0x00, 0xf5, 0x21, 0x00


	//----- nvinfo : EIATTR_KPARAM_INFO
	.align		4
.L_122:
        /*0038*/ 	.byte	0x04, 0x17
        /*003a*/ 	.short	(.L_124 - .L_123)
.L_123:
        /*003c*/ 	.word	0x00000000
        /*0040*/ 	.short	0x0000
        /*0042*/ 	.short	0x0000
        /*0044*/ 	.byte	0x00, 0xf5, 0x21, 0x00


	//----- nvinfo : EIATTR_SPARSE_MMA_MASK
	.align		4
.L_124:
        /*0048*/ 	.byte	0x03, 0x50
        /*004a*/ 	.short	0x0000


	//----- nvinfo : EIATTR_MAXREG_COUNT
	.align		4
        /*004c*/ 	.byte	0x03, 0x1b
        /*004e*/ 	.short	0x00ff


	//----- nvinfo : EIATTR_NUM_BARRIERS
	.align		4
        /*0050*/ 	.byte	0x02, 0x4c
        /*0052*/ 	.byte	0x01
	.zero		1


	//----- nvinfo : EIATTR_MERCURY_ISA_VERSION
	.align		4
        /*0054*/ 	.byte	0x03, 0x5f
        /*0056*/ 	.short	0x0101


	//----- nvinfo : EIATTR_VRC_CTA_INIT_COUNT
	.align		4
        /*0058*/ 	.byte	0x02, 0x4a
	.zero		1
	.zero		1


	//----- nvinfo : EIATTR_EXIT_INSTR_OFFSETS
	.align		4
        /*005c*/ 	.byte	0x04, 0x1c
        /*005e*/ 	.short	(.L_126 - .L_125)


	//   ....[0]....
.L_125:
        /*0060*/ 	.word	0x00000ff0


	//----- nvinfo : EIATTR_CBANK_PARAM_SIZE
	.align		4
.L_126:
        /*0064*/ 	.byte	0x03, 0x19
        /*0066*/ 	.short	0x0018


	//----- nvinfo : EIATTR_PARAM_CBANK
	.align		4
        /*0068*/ 	.byte	0x04, 0x0a
        /*006a*/ 	.short	(.L_128 - .L_127)
	.align		4
.L_127:
        /*006c*/ 	.word	index@(.nv.constant0._Z14argmax_forwardPiPfii)
        /*0070*/ 	.short	0x0380
        /*0072*/ 	.short	0x0018


	//----- nvinfo : EIATTR_SW_WAR
	.align		4
.L_128:
        /*0074*/ 	.byte	0x04, 0x36
        /*0076*/ 	.short	(.L_130 - .L_129)
.L_129:
        /*0078*/ 	.word	0x00000008
.L_130:


//--------------------- .nv.info._Z14logits_forwardPfS_S_S_iii --------------------------
	.section	.nv.info._Z14logits_forwardPfS_S_S_iii,"",@"SHT_CUDA_INFO"
	.sectionflags	@""
	.align	4


	//----- nvinfo : EIATTR_CUDA_API_VERSION
	.align		4
        /*0000*/ 	.byte	0x04, 0x37
        /*0002*/ 	.short	(.L_132 - .L_131)
.L_131:
        /*0004*/ 	.word	0x00000082


	//----- nvinfo : EIATTR_KPARAM_INFO
	.align		4
.L_132:
        /*0008*/ 	.byte	0x04, 0x17
        /*000a*/ 	.short	(.L_134 - .L_133)
.L_133:
        /*000c*/ 	.word	0x00000000
        /*0010*/ 	.short	0x0006
        /*0012*/ 	.short	0x0028
        /*0014*/ 	.byte	0x00, 0xf0, 0x11, 0x00


	//----- nvinfo : EIATTR_KPARAM_INFO
	.align		4
.L_134:
        /*0018*/ 	.byte	0x04, 0x17
        /*001a*/ 	.short	(.L_136 - .L_135)
.L_135:
        /*001c*/ 	.word	0x00000000
        /*0020*/ 	.short	0x0005
        /*0022*/ 	.short	0x0024
        /*0024*/ 	.byte	0x00, 0xf0, 0x11, 0x00


	//----- nvinfo : EIATTR_KPARAM_INFO
	.align		4
.L_136:
        /*0028*/ 	.byte	0x04, 0x17
        /*002a*/ 	.short	(.L_138 - .L_137)
.L_137:
        /*002c*/ 	.word	0x00000000
        /*0030*/ 	.short	0x0004
        /*0032*/ 	.short	0x0020
        /*0034*/ 	.byte	0x00, 0xf0, 0x11, 0x00


	//----- nvinfo : EIATTR_KPARAM_INFO
	.align		4
.L_138:
        /*0038*/ 	.byte	0x04, 0x17
        /*003a*/ 	.short	(.L_140 - .L_139)
.L_139:
        /*003c*/ 	.word	0x00000000
        /*0040*/ 	.short	0x0003
        /*0042*/ 	.short	0x0018
        /*0044*/ 	.byte	0x00, 0xf5, 0x21, 0x00


	//----- nvinfo : EIATTR_KPARAM_INFO
	.align		4
.L_140:
        /*0048*/ 	.byte	0x04, 0x17
        /*004a*/ 	.short	(.L_142 - .L_141)
.L_141:
        /*004c*/ 	.word	0x00000000
        /*0050*/ 	.short	0x0002
        /*0052*/ 	.short	0x0010
        /*0054*/ 	.byte	0x00, 0xf5, 0x21, 0x00


	//----- nvinfo : EIATTR_KPARAM_INFO
	.align		4
.L_142:
        /*0058*/ 	.byte	0x04, 0x17
        /*005a*/ 	.short	(.L_144 - .L_143)
.L_143:
        /*005c*/ 	.word	0x00000000
        /*0060*/ 	.short	0x0001
        /*0062*/ 	.short	0x0008
        /*0064*/ 	.byte	0x00, 0xf5, 0x21, 0x00


	//----- nvinfo : EIATTR_KPARAM_INFO
	.align		4
.L_144:
        /*0068*/ 	.byte	0x04, 0x17
        /*006a*/ 	.short	(.L_146 - .L_145)
.L_145:
        /*006c*/ 	.word	0x00000000
        /*0070*/ 	.short	0x0000
        /*0072*/ 	.short	0x0000
        /*0074*/ 	.byte	0x00, 0xf5, 0x21, 0x00


	//----- nvinfo : EIATTR_SPARSE_MMA_MASK
	.align		4
.L_146:
        /*0078*/ 	.byte	0x03, 0x50
        /*007a*/ 	.short	0x0000


	//----- nvinfo : EIATTR_MAXREG_COUNT
	.align		4
        /*007c*/ 	.byte	0x03, 0x1b
        /*007e*/ 	.short	0x00ff


	//----- nvinfo : EIATTR_MERCURY_ISA_VERSION
	.align		4
        /*0080*/ 	.byte	0x03, 0x5f
        /*0082*/ 	.short	0x0101


	//----- nvinfo : EIATTR_VRC_CTA_INIT_COUNT
	.align		4
        /*0084*/ 	.byte	0x02, 0x4a
	.zero		1
	.zero		1


	//----- nvinfo : EIATTR_EXIT_INSTR_OFFSETS
	.align		4
        /*0088*/ 	.byte	0x04, 0x1c
        /*008a*/ 	.short	(.L_148 - .L_147)


	//   ....[0]....
.L_147:
        /*008c*/ 	.word	0x00000c90


	//   ....[1]....
        /*0090*/ 	.word	0x00000cf0


	//----- nvinfo : EIATTR_CBANK_PARAM_SIZE
	.align		4
.L_148:
        /*0094*/ 	.byte	0x03, 0x19
        /*0096*/ 	.short	0x002c


	//----- nvinfo : EIATTR_PARAM_CBANK
	.align		4
        /*0098*/ 	.byte	0x04, 0x0a
        /*009a*/ 	.short	(.L_150 - .L_149)
	.align		4
.L_149:
        /*009c*/ 	.word	index@(.nv.constant0._Z14logits_forwardPfS_S_S_iii)
        /*00a0*/ 	.short	0x0380
        /*00a2*/ 	.short	0x002c


	//----- nvinfo : EIATTR_SW_WAR
	.align		4
.L_150:
        /*00a4*/ 	.byte	0x04, 0x36
        /*00a6*/ 	.short	(.L_152 - .L_151)
.L_151:
        /*00a8*/ 	.word	0x00000008
.L_152:


//--------------------- .nv.info._Z11glu_forwardPfS_iii --------------------------
	.section	.nv.info._Z11glu_forwardPfS_iii,"",@"SHT_CUDA_INFO"
	.sectionflags	@""
	.align	4


	//----- nvinfo : EIATTR_CUDA_API_VERSION
	.align		4
        /*0000*/ 	.byte	0x04, 0x37
        /*0002*/ 	.short	(.L_154 - .L_153)
.L_153:
        /*0004*/ 	.word	0x00000082


	//----- nvinfo : EIATTR_KPARAM_INFO
	.align		4
.L_154:
        /*0008*/ 	.byte	0x04, 0x17
        /*000a*/ 	.short	(.L_156 - .L_155)
.L_155:
        /*000c*/ 	.word	0x00000000
        /*0010*/ 	.short	0x0004
        /*0012*/ 	.short	0x0018
        /*0014*/ 	.byte	0x00, 0xf0, 0x11, 0x00


	//----- nvinfo : EIATTR_KPARAM_INFO
	.align		4
.L_156:
        /*0018*/ 	.byte	0x04, 0x17
        /*001a*/ 	.short	(.L_158 - .L_157)
.L_157:
        /*001c*/ 	.word	0x00000000
        /*0020*/ 	.short	0x0003
        /*0022*/ 	.short	0x0014
        /*0024*/ 	.byte	0x00, 0xf0, 0x11, 0x00


	//----- nvinfo : EIATTR_KPARAM_INFO
	.align		4
.L_158:
        /*0028*/ 	.byte	0x04, 0x17
        /*002a*/ 	.short	(.L_160 - .L_159)
.L_159:
        /*002c*/ 	.word	0x00000000
        /*0030*/ 	.short	0x0002
        /*0032*/ 	.short	0x0010
        /*0034*/ 	.byte	0x00, 0xf0, 0x11, 0x00


	//----- nvinfo : EIATTR_KPARAM_INFO
	.align		4
.L_160:
        /*0038*/ 	.byte	0x04, 0x17
        /*003a*/ 	.short	(.L_162 - .L_161)
.L_161:
        /*003c*/ 	.word	0x00000000
        /*0040*/ 	.short	0x0001
        /*0042*/ 	.short	0x0008
        /*0044*/ 	.byte	0x00, 0xf5, 0x21, 0x00


	//----- nvinfo : EIATTR_KPARAM_INFO
	.align		4
.L_162:
        /*0048*/ 	.byte	0x04, 0x17
        /*004a*/ 	.short	(.L_164 - .L_163)
.L_163:
        /*004c*/ 	.word	0x00000000
        /*0050*/ 	.short	0x0000
        /*0052*/ 	.short	0x0000
        /*0054*/ 	.byte	0x00, 0xf5, 0x21, 0x00


	//----- nvinfo : EIATTR_SPARSE_MMA_MASK
	.align		4
.L_164:
        /*0058*/ 	.byte	0x03, 0x50
        /*005a*/ 	.short	0x0000


	//----- nvinfo : EIATTR_MAXREG_COUNT
	.align		4
        /*005c*/ 	.byte	0x03, 0x1b
        /*005e*/ 	.short	0x00ff


	//----- nvinfo : EIATTR_MERCURY_ISA_VERSION
	.align		4
        /*0060*/ 	.byte	0x03, 0x5f
        /*0062*/ 	.short	0x0101


	//----- nvinfo : EIATTR_VRC_CTA_INIT_COUNT
	.align		4
        /*0064*/ 	.byte	0x02, 0x4a
	.zero		1
	.zero		1


	//----- nvinfo : EIATTR_EXIT_INSTR_OFFSETS
	.align		4
        /*0068*/ 	.byte	0x04, 0x1c
        /*006a*/ 	.short	(.L_166 - .L_165)


	//   ....[0]....
.L_165:
        /*006c*/ 	.word	0x000002d0


	//----- nvinfo : EIATTR_CRS_STACK_SIZE
	.align		4
.L_166:
        /*0070*/ 	.byte	0x04, 0x1e
        /*0072*/ 	.short	(.L_168 - .L_167)
.L_167:
        /*0074*/ 	.word	0x00000000


	//----- nvinfo : EIATTR_CBANK_PARAM_SIZE
	.align		4
.L_168:
        /*0078*/ 	.byte	0x03, 0x19
        /*007a*/ 	.short	0x001c


	//----- nvinfo : EIATTR_PARAM_CBANK
	.align		4
        /*007c*/ 	.byte	0x04, 0x0a
        /*007e*/ 	.short	(.L_170 - .L_169)
	.align		4
.L_169:
        /*0080*/ 	.word	index@(.nv.constant0._Z11glu_forwardPfS_iii)
        /*0084*/ 	.short	0x0380
        /*0086*/ 	.short	0x001c


	//----- nvinfo : EIATTR_SW_WAR
	.align		4
.L_170:
        /*0088*/ 	.byte	0x04, 0x36
        /*008a*/ 	.short	(.L_172 - .L_171)
.L_171:
        /*008c*/ 	.word	0x00000008
.L_172:


//--------------------- .nv.info._Z16residual_forwardPfS_ii --------------------------
	.section	.nv.info._Z16residual_forwardPfS_ii,"",@"SHT_CUDA_INFO"
	.sectionflags	@""
	.align	4


	//----- nvinfo : EIATTR_CUDA_API_VERSION
	.align		4
        /*0000*/ 	.byte	0x04, 0x37
        /*0002*/ 	.short	(.L_174 - .L_173)
.L_173:
        /*0004*/ 	.word	0x00000082


	//----- nvinfo : EIATTR_KPARAM_INFO
	.align		4
.L_174:
        /*0008*/ 	.byte	0x04, 0x17
        /*000a*/ 	.short	(.L_176 - .L_175)
.L_175:
        /*000c*/ 	.word	0x00000000
        /*0010*/ 	.short	0x0003
        /*0012*/ 	.short	0x0014
        /*0014*/ 	.byte	0x00, 0xf0, 0x11, 0x00


	//----- nvinfo : EIATTR_KPARAM_INFO
	.align		4
.L_176:
        /*0018*/ 	.byte	0x04, 0x17
        /*001a*/ 	.short	(.L_178 - .L_177)
.L_177:
        /*001c*/ 	.word	0x00000000
        /*0020*/ 	.short	0x0002
        /*0022*/ 	.short	0x0010
        /*0024*/ 	.byte	0x00, 0xf0, 0x11, 0x00


	//----- nvinfo : EIATTR_KPARAM_INFO
	.align		4
.L_178:
        /*0028*/ 	.byte	0x04, 0x17
        /*002a*/ 	.short	(.L_180 - .L_179)
.L_179:
        /*002c*/ 	.word	0x00000000
        /*0030*/ 	.short	0x0001
        /*0032*/ 	.short	0x0008
        /*0034*/ 	.byte	0x00, 0xf5, 0x21, 0x00


	//----- nvinfo : EIATTR_KPARAM_INFO
	.align		4
.L_180:
        /*0038*/ 	.byte	0x04, 0x17
        /*003a*/ 	.short	(.L_182 - .L_181)
.L_181:
        /*003c*/ 	.word	0x00000000
        /*0040*/ 	.short	0x0000
        /*0042*/ 	.short	0x0000
        /*0044*/ 	.byte	0x00, 0xf5, 0x21, 0x00


	//----- nvinfo : EIATTR_SPARSE_MMA_MASK
	.align		4
.L_182:
        /*0048*/ 	.byte	0x03, 0x50
        /*004a*/ 	.short	0x0000


	//----- nvinfo : EIATTR_MAXREG_COUNT
	.align		4
        /*004c*/ 	.byte	0x03, 0x1b
        /*004e*/ 	.short	0x00ff


	//----- nvinfo : EIATTR_MERCURY_ISA_VERSION
	.align		4
        /*0050*/ 	.byte	0x03, 0x5f
        /*0052*/ 	.short	0x0101


	//----- nvinfo : EIATTR_VRC_CTA_INIT_COUNT
	.align		4
        /*0054*/ 	.byte	0x02, 0x4a
	.zero		1
	.zero		1


	//----- nvinfo : EIATTR_EXIT_INSTR_OFFSETS
	.align		4
        /*0058*/ 	.byte	0x04, 0x1c
        /*005a*/ 	.short	(.L_184 - .L_183)


	//   ....[0]....
.L_183:
        /*005c*/ 	.word	0x00000110


	//----- nvinfo : EIATTR_CBANK_PARAM_SIZE
	.align		4
.L_184:
        /*0060*/ 	.byte	0x03, 0x19
        /*0062*/ 	.short	0x0018


	//----- nvinfo : EIATTR_PARAM_CBANK
	.align		4
        /*0064*/ 	.byte	0x04, 0x0a
        /*0066*/ 	.short	(.L_186 - .L_185)
	.align		4
.L_185:
        /*0068*/ 	.word	index@(.nv.constant0._Z16residual_forwardPfS_ii)
        /*006c*/ 	.short	0x0380
        /*006e*/ 	.short	0x0018


	//----- nvinfo : EIATTR_SW_WAR
	.align		4
.L_186:
        /*0070*/ 	.byte	0x04, 0x36
        /*0072*/ 	.short	(.L_188 - .L_187)
.L_187:
        /*0074*/ 	.word	0x00000008
.L_188:


//--------------------- .nv.info._Z23group_attention_forwardPfS_S_S_S_iiiiiiiiii --------------------------
	.section	.nv.info._Z23group_attention_forwardPfS_S_S_S_iiiiiiiiii,"",@"SHT_CUDA_INFO"
	.sectionflags	@""
	.align	4


	//----- nvinfo : EIATTR_CUDA_API_VERSION
	.align		4
        /*0000*/ 	.byte	0x04, 0x37
        /*0002*/ 	.short	(.L_190 - .L_189)
.L_189:
        /*0004*/ 	.word	0x00000082


	//----- nvinfo : EIATTR_KPARAM_INFO
	.align		4
.L_190:
        /*0008*/ 	.byte	0x04, 0x17
        /*000a*/ 	.short	(.L_192 - .L_191)
.L_191:
        /*000c*/ 	.word	0x00000000
        /*0010*/ 	.short	0x000e
        /*0012*/ 	.short	0x004c
        /*0014*/ 	.byte	0x00, 0xf0, 0x11, 0x00


	//----- nvinfo : EIATTR_KPARAM_INFO
	.align		4
.L_192:
        /*0018*/ 	.byte	0x04, 0x17
        /*001a*/ 	.short	(.L_194 - .L_193)
.L_193:
        /*001c*/ 	.word	0x00000000
        /*0020*/ 	.short	0x000d
        /*0022*/ 	.short	0x0048
        /*0024*/ 	.byte	0x00, 0xf0, 0x11, 0x00


	//----- nvinfo : EIATTR_KPARAM_INFO
	.align		4
.L_194:
        /*0028*/ 	.byte	0x04, 0x17
        /*002a*/ 	.short	(.L_196 - .L_195)
.L_195:
        /*002c*/ 	.word	0x00000000
        /*0030*/ 	.short	0x000c
        /*0032*/ 	.short	0x0044
        /*0034*/ 	.byte	0x00, 0xf0, 0x11, 0x00


	//----- nvinfo : EIATTR_KPARAM_INFO
	.align		4
.L_196:
        /*0038*/ 	.byte	0x04, 0x17
        /*003a*/ 	.short	(.L_198 - .L_197)
.L_197:
        /*003c*/ 	.word	0x00000000
        /*0040*/ 	.short	0x000b
        /*0042*/ 	.short	0x0040
        /*0044*/ 	.byte	0x00, 0xf0, 0x11, 0x00


	//----- nvinfo : EIATTR_KPARAM_INFO
	.align		4
.L_198:
        /*0048*/ 	.byte	0x04, 0x17
        /*004a*/ 	.short	(.L_200 - .L_199)
.L_199:
        /*004c*/ 	.word	0x00000000
        /*0050*/ 	.short	0x000a
        /*0052*/ 	.short	0x003c
        /*0054*/ 	.byte	0x00, 0xf0, 0x11, 0x00


	//----- nvinfo : EIATTR_KPARAM_INFO
	.align		4
.L_200:
        /*0058*/ 	.byte	0x04, 0x17
        /*005a*/ 	.short	(.L_202 - .L_201)
.L_201:
        /*005c*/ 	.word	0x00000000
        /*0060*/ 	.short	0x0009
        /*0062*/ 	.short	0x0038
        /*0064*/ 	.byte	0x00, 0xf0, 0x11, 0x00


	//----- nvinfo : EIATTR_KPARAM_INFO
	.align		4
.L_202:
        /*0068*/ 	.byte	0x04, 0x17
        /*006a*/ 	.short	(.L_204 - .L_203)
.L_203:
        /*006c*/ 	.word	0x00000000
        /*0070*/ 	.short	0x0008
        /*0072*/ 	.short	0x0034
        /*0074*/ 	.byte	0x00, 0xf0, 0x11, 0x00


	//----- nvinfo : EIATTR_KPARAM_INFO
	.align		4
.L_204:
        /*0078*/ 	.byte	0x04, 0x17
        /*007a*/ 	.short	(.L_206 - .L_205)
.L_205:
        /*007c*/ 	.word	0x00000000
        /*0080*/ 	.short	0x0007
        /*0082*/ 	.short	0x0030
        /*0084*/ 	.byte	0x00, 0xf0, 0x11, 0x00


	//----- nvinfo : EIATTR_KPARAM_INFO
	.align		4
.L_206:
        /*0088*/ 	.byte	0x04, 0x17
        /*008a*/ 	.short	(.L_208 - .L_207)
.L_207:
        /*008c*/ 	.word	0x00000000
        /*0090*/ 	.short	0x0006
        /*0092*/ 	.short	0x002c
        /*0094*/ 	.byte	0x00, 0xf0, 0x11, 0x00


	//----- nvinfo : EIATTR_KPARAM_INFO
	.align		4
.L_208:
        /*0098*/ 	.byte	0x04, 0x17
        /*009a*/ 	.short	(.L_210 - .L_209)
.L_209:
        /*009c*/ 	.word	0x00000000
        /*00a0*/ 	.short	0x0005
        /*00a2*/ 	.short	0x0028
        /*00a4*/ 	.byte	0x00, 0xf0, 0x11, 0x00


	//----- nvinfo : EIATTR_KPARAM_INFO
	.align		4
.L_210:
        /*00a8*/ 	.byte	0x04, 0x17
        /*00aa*/ 	.short	(.L_212 - .L_211)
.L_211:
        /*00ac*/ 	.word	0x00000000
        /*00b0*/ 	.short	0x0004
        /*00b2*/ 	.short	0x0020
        /*00b4*/ 	.byte	0x00, 0xf5, 0x21, 0x00


	//----- nvinfo : EIATTR_KPARAM_INFO
	.align		4
.L_212:
        /*00b8*/ 	.byte	0x04, 0x17
        /*00ba*/ 	.short	(.L_214 - .L_213)
.L_213:
        /*00bc*/ 	.word	0x00000000
        /*00c0*/ 	.short	0x0003
        /*00c2*/ 	.short	0x0018
        /*00c4*/ 	.byte	0x00, 0xf5, 0x21, 0x00


	//----- nvinfo : EIATTR_KPARAM_INFO
	.align		4
.L_214:
        /*00c8*/ 	.byte	0x04, 0x17
        /*00ca*/ 	.short	(.L_216 - .L_215)
.L_215:
        /*00cc*/ 	.word	0x00000000
        /*00d0*/ 	.short	0x0002
        /*00d2*/ 	.short	0x0010
        /*00d4*/ 	.byte	0x00, 0xf5, 0x21, 0x00


	//----- nvinfo : EIATTR_KPARAM_INFO
	.align		4
.L_216:
        /*00d8*/ 	.byte	0x04, 0x17
        /*00da*/ 	.short	(.L_218 - .L_217)
.L_217:
        /*00dc*/ 	.word	0x00000000
        /*00e0*/ 	.short	0x0001
        /*00e2*/ 	.short	0x0008
        /*00e4*/ 	.byte	0x00, 0xf5, 0x21, 0x00


	//----- nvinfo : EIATTR_KPARAM_INFO
	.align		4
.L_218:
        /*00e8*/ 	.byte	0x04, 0x17
        /*00ea*/ 	.short	(.L_220 - .L_219)
.L_219:
        /*00ec*/ 	.word	0x00000000
        /*00f0*/ 	.short	0x0000
        /*00f2*/ 	.short	0x0000
        /*00f4*/ 	.byte	0x00, 0xf5, 0x21, 0x00


	//----- nvinfo : EIATTR_SPARSE_MMA_MASK
	.align		4
.L_220:
        /*00f8*/ 	.byte	0x03, 0x50
        /*00fa*/ 	.short	0x0000


	//----- nvinfo : EIATTR_MAXREG_COUNT
	.align		4
        /*00fc*/ 	.byte	0x03, 0x1b
        /*00fe*/ 	.short	0x00ff


	//----- nvinfo : EIATTR_MERCURY_ISA_VERSION
	.align		4
        /*0100*/ 	.byte	0x03, 0x5f
        /*0102*/ 	.short	0x0101


	//----- nvinfo : EIATTR_VRC_CTA_INIT_COUNT
	.align		4
        /*0104*/ 	.byte	0x02, 0x4a
	.zero		1
	.zero		1


	//----- nvinfo : EIATTR_EXIT_INSTR_OFFSETS
	.align		4
        /*0108*/ 	.byte	0x04, 0x1c
        /*010a*/ 	.short	(.L_222 - .L_221)


	//   ....[0]....
.L_221:
        /*010c*/ 	.word	0x000042b0


	//   ....[1]....
        /*0110*/ 	.word	0x000044c0


	//   ....[2]....
        /*0114*/ 	.word	0x00004590


	//   ....[3]....
        /*0118*/ 	.word	0x00004620


	//   ....[4]....
        /*011c*/ 	.word	0x00004680


	//   ....[5]....
        /*0120*/ 	.word	0x00005470


	//----- nvinfo : EIATTR_CRS_STACK_SIZE
	.align		4
.L_222:
        /*0124*/ 	.byte	0x04, 0x1e
        /*0126*/ 	.short	(.L_224 - .L_223)
.L_223:
        /*0128*/ 	.word	0x00000000


	//----- nvinfo : EIATTR_CBANK_PARAM_SIZE
	.align		4
.L_224:
        /*012c*/ 	.byte	0x03, 0x19
        /*012e*/ 	.short	0x0050


	//----- nvinfo : EIATTR_PARAM_CBANK
	.align		4
        /*0130*/ 	.byte	0x04, 0x0a
        /*0132*/ 	.short	(.L_226 - .L_225)
	.align		4
.L_225:
        /*0134*/ 	.word	index@(.nv.constant0._Z23group_attention_forwardPfS_S_S_S_iiiiiiiiii)
        /*0138*/ 	.short	0x0380
        /*013a*/ 	.short	0x0050


	//----- nvinfo : EIATTR_SW_WAR
	.align		4
.L_226:
        /*013c*/ 	.byte	0x04, 0x36
        /*013e*/ 	.short	(.L_228 - .L_227)
.L_227:
        /*0140*/ 	.word	0x00000008
.L_228:


//--------------------- .nv.info._Z20rmsnorm_rope_forwardPfS_S_S_S_S_S_iiiiiiiiiiiii --------------------------
	.section	.nv.info._Z20rmsnorm_rope_forwardPfS_S_S_S_S_S_iiiiiiiiiiiii,"",@"SHT_CUDA_INFO"
	.sectionflags	@""
	.align	4


	//----- nvinfo : EIATTR_CUDA_API_VERSION
	.align		4
        /*0000*/ 	.byte	0x04, 0x37
        /*0002*/ 	.short	(.L_230 - .L_229)
.L_229:
        /*0004*/ 	.word	0x00000082


	//----- nvinfo : EIATTR_KPARAM_INFO
	.align		4
.L_230:
        /*0008*/ 	.byte	0x04, 0x17
        /*000a*/ 	.short	(.L_232 - .L_231)
.L_231:
        /*000c*/ 	.word	0x00000000
        /*0010*/ 	.short	0x0013
        /*0012*/ 	.short	0x0068
        /*0014*/ 	.byte	0x00, 0xf0, 0x11, 0x00


	//----- nvinfo : EIATTR_KPARAM_INFO
	.align		4
.L_232:
        /*0018*/ 	.byte	0x04, 0x17
        /*001a*/ 	.short	(.L_234 - .L_233)
.L_233:
        /*001c*/ 	.word	0x00000000
        /*0020*/ 	.short	0x0012
        /*0022*/ 	.short	0x0064
        /*0024*/ 	.byte	0x00, 0xf0, 0x11, 0x00


	//----- nvinfo : EIATTR_KPARAM_INFO
	.align		4
.L_234:
        /*0028*/ 	.byte	0x04, 0x17
        /*002a*/ 	.short	(.L_236 - .L_235)
.L_235:
        /*002c*/ 	.word	0x00000000
        /*0030*/ 	.short	0x0011
        /*0032*/ 	.short	0x0060
        /*0034*/ 	.byte	0x00, 0xf0, 0x11, 0x00


	//----- nvinfo : EIATTR_KPARAM_INFO
	.align		4
.L_236:
        /*0038*/ 	.byte	0x04, 0x17
        /*003a*/ 	.short	(.L_238 - .L_237)
.L_237:
        /*003c*/ 	.word	0x00000000
        /*0040*/ 	.short	0x0010
        /*0042*/ 	.short	0x005c
        /*0044*/ 	.byte	0x00, 0xf0, 0x11, 0x00


	//----- nvinfo : EIATTR_KPARAM_INFO
	.align		4
.L_238:
        /*0048*/ 	.byte	0x04, 0x17
        /*004a*/ 	.short	(.L_240 - .L_239)
.L_239:
        /*004c*/ 	.word	0x00000000
        /*0050*/ 	.short	0x000f
        /*0052*/ 	.short	0x0058
        /*0054*/ 	.byte	0x00, 0xf0, 0x11, 0x00


	//----- nvinfo : EIATTR_KPARAM_INFO
	.align		4
.L_240:
        /*0058*/ 	.byte	0x04, 0x17
        /*005a*/ 	.short	(.L_242 - .L_241)
.L_241:
        /*005c*/ 	.word	0x00000000
        /*0060*/ 	.short	0x000e
        /*0062*/ 	.short	0x0054
        /*0064*/ 	.byte	0x00, 0xf0, 0x11, 0x00


	//----- nvinfo : EIATTR_KPARAM_INFO
	.align		4
.L_242:
        /*0068*/ 	.byte	0x04, 0x17
        /*006a*/ 	.short	(.L_244 - .L_243)
.L_243:
        /*006c*/ 	.word	0x00000000
        /*0070*/ 	.short	0x000d
        /*0072*/ 	.short	0x0050
        /*0074*/ 	.byte	0x00, 0xf0, 0x11, 0x00


	//----- nvinfo : EIATTR_KPARAM_INFO
	.align		4
.L_244:
        /*0078*/ 	.byte	0x04, 0x17
        /*007a*/ 	.short	(.L_246 - .L_245)
.L_245:
        /*007c*/ 	.word	0x00000000
        /*0080*/ 	.short	0x000c
        /*0082*/ 	.short	0x004c
        /*0084*/ 	.byte	0x00, 0xf0, 0x11, 0x00


	//----- nvinfo : EIATTR_KPARAM_INFO
	.align		4
.L_246:
        /*0088*/ 	.byte	0x04, 0x17
        /*008a*/ 	.short	(.L_248 - .L_247)
.L_247:
        /*008c*/ 	.word	0x00000000
        /*0090*/ 	.short	0x000b
        /*0092*/ 	.short	0x0048
        /*0094*/ 	.byte	0x00, 0xf0, 0x11, 0x00


	//----- nvinfo : EIATTR_KPARAM_INFO
	.align		4
.L_248:
        /*0098*/ 	.byte	0x04, 0x17
        /*009a*/ 	.short	(.L_250 - .L_249)
.L_249:
        /*009c*/ 	.word	0x00000000
        /*00a0*/ 	.short	0x000a
        /*00a2*/ 	.short	0x0044
        /*00a4*/ 	.byte	0x00, 0xf0, 0x11, 0x00


	//----- nvinfo : EIATTR_KPARAM_INFO
	.align		4
.L_250:
        /*00a8*/ 	.byte	0x04, 0x17
        /*00aa*/ 	.short	(.L_252 - .L_251)
.L_251:
        /*00ac*/ 	.word	0x00000000
        /*00b0*/ 	.short	0x0009
        /*00b2*/ 	.short	0x0040
        /*00b4*/ 	.byte	0x00, 0xf0, 0x11, 0x00


	//----- nvinfo : EIATTR_KPARAM_INFO
	.align		4
.L_252:
        /*00b8*/ 	.byte	0x04, 0x17
        /*00ba*/ 	.short	(.L_254 - .L_253)
.L_253:
        /*00bc*/ 	.word	0x00000000
        /*00c0*/ 	.short	0x0008
        /*00c2*/ 	.short	0x003c
        /*00c4*/ 	.byte	0x00, 0xf0, 0x11, 0x00


	//----- nvinfo : EIATTR_KPARAM_INFO
	.align		4
.L_254:
        /*00c8*/ 	.byte	0x04, 0x17
        /*00ca*/ 	.short	(.L_256 - .L_255)
.L_255:
        /*00cc*/ 	.word	0x00000000
        /*00d0*/ 	.short	0x0007
        /*00d2*/ 	.short	0x0038
        /*00d4*/ 	.byte	0x00, 0xf0, 0x11, 0x00


	//----- nvinfo : EIATTR_KPARAM_INFO
	.align		4
.L_256:
        /*00d8*/ 	.byte	0x04, 0x17
        /*00da*/ 	.short	(.L_258 - .L_257)
.L_257:
        /*00dc*/ 	.word	0x00000000
        /*00e0*/ 	.short	0x0006
        /*00e2*/ 	.short	0x0030
        /*00e4*/ 	.byte	0x00, 0xf5, 0x21, 0x00


	//----- nvinfo : EIATTR_KPARAM_INFO
	.align		4
.L_258:
        /*00e8*/ 	.byte	0x04, 0x17
        /*00ea*/ 	.short	(.L_260 - .L_259)
.L_259:
        /*00ec*/ 	.word	0x00000000
        /*00f0*/ 	.short	0x0005
        /*00f2*/ 	.short	0x0028
        /*00f4*/ 	.byte	0x00, 0xf5, 0x21, 0x00


	//----- nvinfo : EIATTR_KPARAM_INFO
	.align		4
.L_260:
        /*00f8*/ 	.byte	0x04, 0x17
        /*00fa*/ 	.short	(.L_262 - .L_261)
.L_261:
        /*00fc*/ 	.word	0x00000000
        /*0100*/ 	.short	0x0004
        /*0102*/ 	.short	0x0020
        /*0104*/ 	.byte	0x00, 0xf5, 0x21, 0x00


	//----- nvinfo : EIATTR_KPARAM_INFO
	.align		4
.L_262:
        /*0108*/ 	.byte	0x04, 0x17
        /*010a*/ 	.short	(.L_264 - .L_263)
.L_263:
        /*010c*/ 	.word	0x00000000
        /*0110*/ 	.short	0x0003
        /*0112*/ 	.short	0x0018
        /*0114*/ 	.byte	0x00, 0xf5, 0x21, 0x00


	//----- nvinfo : EIATTR_KPARAM_INFO
	.align		4
.L_264:
        /*0118*/ 	.byte	0x04, 0x17
        /*011a*/ 	.short	(.L_266 - .L_265)
.L_265:
        /*011c*/ 	.word	0x00000000
        /*0120*/ 	.short	0x0002
        /*0122*/ 	.short	0x0010
        /*0124*/ 	.byte	0x00, 0xf5, 0x21, 0x00


	//----- nvinfo : EIATTR_KPARAM_INFO
	.align		4
.L_266:
        /*0128*/ 	.byte	0x04, 0x17
        /*012a*/ 	.short	(.L_268 - .L_267)
.L_267:
        /*012c*/ 	.word	0x00000000
        /*0130*/ 	.short	0x0001
        /*0132*/ 	.short	0x0008
        /*0134*/ 	.byte	0x00, 0xf5, 0x21, 0x00


	//----- nvinfo : EIATTR_KPARAM_INFO
	.align		4
.L_268:
        /*0138*/ 	.byte	0x04, 0x17
        /*013a*/ 	.short	(.L_270 - .L_269)
.L_269:
        /*013c*/ 	.word	0x00000000
        /*0140*/ 	.short	0x0000
        /*0142*/ 	.short	0x0000
        /*0144*/ 	.byte	0x00, 0xf5, 0x21, 0x00


	//----- nvinfo : EIATTR_SPARSE_MMA_MASK
	.align		4
.L_270:
        /*0148*/ 	.byte	0x03, 0x50
        /*014a*/ 	.short	0x0000


	//----- nvinfo : EIATTR_MAXREG_COUNT
	.align		4
        /*014c*/ 	.byte	0x03, 0x1b
        /*014e*/ 	.short	0x00ff


	//----- nvinfo : EIATTR_MERCURY_ISA_VERSION
	.align		4
        /*0150*/ 	.byte	0x03, 0x5f
        /*0152*/ 	.short	0x0101


	//----- nvinfo : EIATTR_VRC_CTA_INIT_COUNT
	.align		4
        /*0154*/ 	.byte	0x02, 0x4a
	.zero		1
	.zero		1


	//----- nvinfo : EIATTR_EXIT_INSTR_OFFSETS
	.align		4
        /*0158*/ 	.byte	0x04, 0x1c
        /*015a*/ 	.short	(.L_272 - .L_271)


	//   ....[0]....
.L_271:
        /*015c*/ 	.word	0x00000010


	//----- nvinfo : EIATTR_CBANK_PARAM_SIZE
	.align		4
.L_272:
        /*0160*/ 	.byte	0x03, 0x19
        /*0162*/ 	.short	0x006c


	//----- nvinfo : EIATTR_PARAM_CBANK
	.align		4
        /*0164*/ 	.byte	0x04, 0x0a
        /*0166*/ 	.short	(.L_274 - .L_273)
	.align		4
.L_273:
        /*0168*/ 	.word	index@(.nv.constant0._Z20rmsnorm_rope_forwardPfS_S_S_S_S_S_iiiiiiiiiiiii)
        /*016c*/ 	.short	0x0380
        /*016e*/ 	.short	0x006c


	//----- nvinfo : EIATTR_SW_WAR
	.align		4
.L_274:
        /*0170*/ 	.byte	0x04, 0x36
        /*0172*/ 	.short	(.L_276 - .L_275)
.L_275:
        /*0174*/ 	.word	0x00000008
.L_276:


//--------------------- .nv.info._Z16key_rope_forwardPfS_iiiiiiiii --------------------------
	.section	.nv.info._Z16key_rope_forwardPfS_iiiiiiiii,"",@"SHT_CUDA_INFO"
	.sectionflags	@""
	.align	4


	//----- nvinfo : EIATTR_CUDA_API_VERSION
	.align		4
        /*0000*/ 	.byte	0x04, 0x37
        /*0002*/ 	.short	(.L_278 - .L_277)
.L_277:
        /*0004*/ 	.word	0x00000082


	//----- nvinfo : EIATTR_KPARAM_INFO
	.align		4
.L_278:
        /*0008*/ 	.byte	0x04, 0x17
        /*000a*/ 	.short	(.L_280 - .L_279)
.L_279:
        /*000c*/ 	.word	0x00000000
        /*0010*/ 	.short	0x000a
        /*0012*/ 	.short	0x0030
        /*0014*/ 	.byte	0x00, 0xf0, 0x11, 0x00


	//----- nvinfo : EIATTR_KPARAM_INFO
	.align		4
.L_280:
        /*0018*/ 	.byte	0x04, 0x17
        /*001a*/ 	.short	(.L_282 - .L_281)
.L_281:
        /*001c*/ 	.word	0x00000000
        /*0020*/ 	.short	0x0009
        /*0022*/ 	.short	0x002c
        /*0024*/ 	.byte	0x00, 0xf0, 0x11, 0x00


	//----- nvinfo : EIATTR_KPARAM_INFO
	.align		4
.L_282:
        /*0028*/ 	.byte	0x04, 0x17
        /*002a*/ 	.short	(.L_284 - .L_283)
.L_283:
        /*002c*/ 	.word	0x00000000
        /*0030*/ 	.short	0x0008
        /*0032*/ 	.short	0x0028
        /*0034*/ 	.byte	0x00, 0xf0, 0x11, 0x00


	//----- nvinfo : EIATTR_KPARAM_INFO
	.align		4
.L_284:
        /*0038*/ 	.byte	0x04, 0x17
        /*003a*/ 	.short	(.L_286 - .L_285)
.L_285:
        /*003c*/ 	.word	0x00000000
        /*0040*/ 	.short	0x0007
        /*0042*/ 	.short	0x0024
        /*0044*/ 	.byte	0x00, 0xf0, 0x11, 0x00


	//----- nvinfo : EIATTR_KPARAM_INFO
	.align		4
.L_286:
        /*0048*/ 	.byte	0x04, 0x17
        /*004a*/ 	.short	(.L_288 - .L_287)
.L_287:
        /*004c*/ 	.word	0x00000000
        /*0050*/ 	.short	0x0006
        /*0052*/ 	.short	0x0020
        /*0054*/ 	.byte	0x00, 0xf0, 0x11, 0x00


	//----- nvinfo : EIATTR_KPARAM_INFO
	.align		4
.L_288:
        /*0058*/ 	.byte	0x04, 0x17
        /*005a*/ 	.short	(.L_290 - .L_289)
.L_289:
        /*005c*/ 	.word	0x00000000
        /*0060*/ 	.short	0x0005
        /*0062*/ 	.short	0x001c
        /*0064*/ 	.byte	0x00, 0xf0, 0x11, 0x00


	//----- nvinfo : EIATTR_KPARAM_INFO
	.align		4
.L_290:
        /*0068*/ 	.byte	0x04, 0x17
        /*006a*/ 	.short	(.L_292 - .L_291)
.L_291:
        /*006c*/ 	.word	0x00000000
        /*0070*/ 	.short	0x0004
        /*0072*/ 	.short	0x0018
        /*0074*/ 	.byte	0x00, 0xf0, 0x11, 0x00


	//----- nvinfo : EIATTR_KPARAM_INFO
	.align		4
.L_292:
        /*0078*/ 	.byte	0x04, 0x17
        /*007a*/ 	.short	(.L_294 - .L_293)
.L_293:
        /*007c*/ 	.word	0x00000000
        /*0080*/ 	.short	0x0003
        /*0082*/ 	.short	0x0014
        /*0084*/ 	.byte	0x00, 0xf0, 0x11, 0x00


	//----- nvinfo : EIATTR_KPARAM_INFO
	.align		4
.L_294:
        /*0088*/ 	.byte	0x04, 0x17
        /*008a*/ 	.short	(.L_296 - .L_295)
.L_295:
        /*008c*/ 	.word	0x00000000
        /*0090*/ 	.short	0x0002
        /*0092*/ 	.short	0x0010
        /*0094*/ 	.byte	0x00, 0xf0, 0x11, 0x00


	//----- nvinfo : EIATTR_KPARAM_INFO
	.align		4
.L_296:
        /*0098*/ 	.byte	0x04, 0x17
        /*009a*/ 	.short	(.L_298 - .L_297)
.L_297:
        /*009c*/ 	.word	0x00000000
        /*00a0*/ 	.short	0x0001
        /*00a2*/ 	.short	0x0008
        /*00a4*/ 	.byte	0x00, 0xf5, 0x21, 0x00


	//----- nvinfo : EIATTR_KPARAM_INFO
	.align		4
.L_298:
        /*00a8*/ 	.byte	0x04, 0x17
        /*00aa*/ 	.short	(.L_300 - .L_299)
.L_299:
        /*00ac*/ 	.word	0x00000000
        /*00b0*/ 	.short	0x0000
        /*00b2*/ 	.short	0x0000
        /*00b4*/ 	.byte	0x00, 0xf5, 0x21, 0x00


	//----- nvinfo : EIATTR_SPARSE_MMA_MASK
	.align		4
.L_300:
        /*00b8*/ 	.byte	0x03, 0x50
        /*00ba*/ 	.short	0x0000


	//----- nvinfo : EIATTR_MAXREG_COUNT
	.align		4
        /*00bc*/ 	.byte	0x03, 0x1b
        /*00be*/ 	.short	0x00ff


	//----- nvinfo : EIATTR_MERCURY_ISA_VERSION
	.align		4
        /*00c0*/ 	.byte	0x03, 0x5f
        /*00c2*/ 	.short	0x0101


	//----- nvinfo : EIATTR_VRC_CTA_INIT_COUNT
	.align		4
        /*00c4*/ 	.byte	0x02, 0x4a
	.zero		1
	.zero		1


	//----- nvinfo : EIATTR_EXIT_INSTR_OFFSETS
	.align		4
        /*00c8*/ 	.byte	0x04, 0x1c
        /*00ca*/ 	.short	(.L_302 - .L_301)


	//   ....[0]....
.L_301:
        /*00cc*/ 	.word	0x000011d0


	//   ....[1]....
        /*00d0*/ 	.word	0x00002430


	//----- nvinfo : EIATTR_CRS_STACK_SIZE
	.align		4
.L_302:
        /*00d4*/ 	.byte	0x04, 0x1e
        /*00d6*/ 	.short	(.L_304 - .L_303)
.L_303:
        /*00d8*/ 	.word	0x00000000


	//----- nvinfo : EIATTR_CBANK_PARAM_SIZE
	.align		4
.L_304:
        /*00dc*/ 	.byte	0x03, 0x19
        /*00de*/ 	.short	0x0034


	//----- nvinfo : EIATTR_PARAM_CBANK
	.align		4
        /*00e0*/ 	.byte	0x04, 0x0a
        /*00e2*/ 	.short	(.L_306 - .L_305)
	.align		4
.L_305:
        /*00e4*/ 	.word	index@(.nv.constant0._Z16key_rope_forwardPfS_iiiiiiiii)
        /*00e8*/ 	.short	0x0380
        /*00ea*/ 	.short	0x0034


	//----- nvinfo : EIATTR_SW_WAR
	.align		4
.L_306:
        /*00ec*/ 	.byte	0x04, 0x36
        /*00ee*/ 	.short	(.L_308 - .L_307)
.L_307:
        /*00f0*/ 	.word	0x00000008
.L_308:


//--------------------- .nv.info._Z18query_rope_forwardPfS_iiiiii --------------------------
	.section	.nv.info._Z18query_rope_forwardPfS_iiiiii,"",@"SHT_CUDA_INFO"
	.sectionflags	@""
	.align	4


	//----- nvinfo : EIATTR_CUDA_API_VERSION
	.align		4
        /*0000*/ 	.byte	0x04, 0x37
        /*0002*/ 	.short	(.L_310 - .L_309)
.L_309:
        /*0004*/ 	.word	0x00000082


	//----- nvinfo : EIATTR_KPARAM_INFO
	.align		4
.L_310:
        /*0008*/ 	.byte	0x04, 0x17
        /*000a*/ 	.short	(.L_312 - .L_311)
.L_311:
        /*000c*/ 	.word	0x00000000
        /*0010*/ 	.short	0x0007
        /*0012*/ 	.short	0x0024
        /*0014*/ 	.byte	0x00, 0xf0, 0x11, 0x00


	//----- nvinfo : EIATTR_KPARAM_INFO
	.align		4
.L_312:
        /*0018*/ 	.byte	0x04, 0x17
        /*001a*/ 	.short	(.L_314 - .L_313)
.L_313:
        /*001c*/ 	.word	0x00000000
        /*0020*/ 	.short	0x0006
        /*0022*/ 	.short	0x0020
        /*0024*/ 	.byte	0x00, 0xf0, 0x11, 0x00


	//----- nvinfo : EIATTR_KPARAM_INFO
	.align		4
.L_314:
        /*0028*/ 	.byte	0x04, 0x17
        /*002a*/ 	.short	(.L_316 - .L_315)
.L_315:
        /*002c*/ 	.word	0x00000000
        /*0030*/ 	.short	0x0005
        /*0032*/ 	.short	0x001c
        /*0034*/ 	.byte	0x00, 0xf0, 0x11, 0x00


	//----- nvinfo : EIATTR_KPARAM_INFO
	.align		4
.L_316:
        /*0038*/ 	.byte	0x04, 0x17
        /*003a*/ 	.short	(.L_318 - .L_317)
.L_317:
        /*003c*/ 	.word	0x00000000
        /*0040*/ 	.short	0x0004
        /*0042*/ 	.short	0x0018
        /*0044*/ 	.byte	0x00, 0xf0, 0x11, 0x00


	//----- nvinfo : EIATTR_KPARAM_INFO
	.align		4
.L_318:
        /*0048*/ 	.byte	0x04, 0x17
        /*004a*/ 	.short	(.L_320 - .L_319)
.L_319:
        /*004c*/ 	.word	0x00000000
        /*0050*/ 	.short	0x0003
        /*0052*/ 	.short	0x0014
        /*0054*/ 	.byte	0x00, 0xf0, 0x11, 0x00


	//----- nvinfo : EIATTR_KPARAM_INFO
	.align		4
.L_320:
        /*0058*/ 	.byte	0x04, 0x17
        /*005a*/ 	.short	(.L_322 - .L_321)
.L_321:
        /*005c*/ 	.word	0x00000000
        /*0060*/ 	.short	0x0002
        /*0062*/ 	.short	0x0010
        /*0064*/ 	.byte	0x00, 0xf0, 0x11, 0x00


	//----- nvinfo : EIATTR_KPARAM_INFO
	.align		4
.L_322:
        /*0068*/ 	.byte	0x04, 0x17
        /*006a*/ 	.short	(.L_324 - .L_323)
.L_323:
        /*006c*/ 	.word	0x00000000
        /*0070*/ 	.short	0x0001
        /*0072*/ 	.short	0x0008
        /*0074*/ 	.byte	0x00, 0xf5, 0x21, 0x00


	//----- nvinfo : EIATTR_KPARAM_INFO
	.align		4
.L_324:
        /*0078*/ 	.byte	0x04, 0x17
        /*007a*/ 	.short	(.L_326 - .L_325)
.L_325:
        /*007c*/ 	.word	0x00000000
        /*0080*/ 	.short	0x0000
        /*0082*/ 	.short	0x0000
        /*0084*/ 	.byte	0x00, 0xf5, 0x21, 0x00


	//----- nvinfo : EIATTR_SPARSE_MMA_MASK
	.align		4
.L_326:
        /*0088*/ 	.byte	0x03, 0x50
        /*008a*/ 	.short	0x0000


	//----- nvinfo : EIATTR_MAXREG_COUNT
	.align		4
        /*008c*/ 	.byte	0x03, 0x1b
        /*008e*/ 	.short	0x00ff


	//----- nvinfo : EIATTR_MERCURY_ISA_VERSION
	.align		4
        /*0090*/ 	.byte	0x03, 0x5f
        /*0092*/ 	.short	0x0101


	//----- nvinfo : EIATTR_VRC_CTA_INIT_COUNT
	.align		4
        /*0094*/ 	.byte	0x02, 0x4a
	.zero		1
	.zero		1


	//----- nvinfo : EIATTR_EXIT_INSTR_OFFSETS
	.align		4
        /*0098*/ 	.byte	0x04, 0x1c
        /*009a*/ 	.short	(.L_328 - .L_327)


	//   ....[0]....
.L_327:
        /*009c*/ 	.word	0x00001170


	//   ....[1]....
        /*00a0*/ 	.word	0x000023d0


	//----- nvinfo : EIATTR_CRS_STACK_SIZE
	.align		4
.L_328:
        /*00a4*/ 	.byte	0x04, 0x1e
        /*00a6*/ 	.short	(.L_330 - .L_329)
.L_329:
        /*00a8*/ 	.word	0x00000000


	//----- nvinfo : EIATTR_CBANK_PARAM_SIZE
	.align		4
.L_330:
        /*00ac*/ 	.byte	0x03, 0x19
        /*00ae*/ 	.short	0x0028


	//----- nvinfo : EIATTR_PARAM_CBANK
	.align		4
        /*00b0*/ 	.byte	0x04, 0x0a
        /*00b2*/ 	.short	(.L_332 - .L_331)
	.align		4
.L_331:
        /*00b4*/ 	.word	index@(.nv.constant0._Z18query_rope_forwardPfS_iiiiii)
        /*00b8*/ 	.short	0x0380
        /*00ba*/ 	.short	0x0028


	//----- nvinfo : EIATTR_SW_WAR
	.align		4
.L_332:
        /*00bc*/ 	.byte	0x04, 0x36
        /*00be*/ 	.short	(.L_334 - .L_333)
.L_333:
        /*00c0*/ 	.word	0x00000008
.L_334:


//--------------------- .nv.info._Z11qkv_forwardPfS_S_S_S_S_S_iiiiiiiiiiiii --------------------------
	.section	.nv.info._Z11qkv_forwardPfS_S_S_S_S_S_iiiiiiiiiiiii,"",@"SHT_CUDA_INFO"
	.sectionflags	@""
	.align	4


	//----- nvinfo : EIATTR_CUDA_API_VERSION
	.align		4
        /*0000*/ 	.byte	0x04, 0x37
        /*0002*/ 	.short	(.L_336 - .L_335)
.L_335:
        /*0004*/ 	.word	0x00000082


	//----- nvinfo : EIATTR_KPARAM_INFO
	.align		4
.L_336:
        /*0008*/ 	.byte	0x04, 0x17
        /*000a*/ 	.short	(.L_338 - .L_337)
.L_337:
        /*000c*/ 	.word	0x00000000
        /*0010*/ 	.short	0x0013
        /*0012*/ 	.short	0x0068
        /*0014*/ 	.byte	0x00, 0xf0, 0x11, 0x00


	//----- nvinfo : EIATTR_KPARAM_INFO
	.align		4
.L_338:
        /*0018*/ 	.byte	0x04, 0x17
        /*001a*/ 	.short	(.L_340 - .L_339)
.L_339:
        /*001c*/ 	.word	0x00000000
        /*0020*/ 	.short	0x0012
        /*0022*/ 	.short	0x0064
        /*0024*/ 	.byte	0x00, 0xf0, 0x11, 0x00


	//----- nvinfo : EIATTR_KPARAM_INFO
	.align		4
.L_340:
        /*0028*/ 	.byte	0x04, 0x17
        /*002a*/ 	.short	(.L_342 - .L_341)
.L_341:
        /*002c*/ 	.word	0x00000000
        /*0030*/ 	.short	0x0011
        /*0032*/ 	.short	0x0060
        /*0034*/ 	.byte	0x00, 0xf0, 0x11, 0x00


	//----- nvinfo : EIATTR_KPARAM_INFO
	.align		4
.L_342:
        /*0038*/ 	.byte	0x04, 0x17
        /*003a*/ 	.short	(.L_344 - .L_343)
.L_343:
        /*003c*/ 	.word	0x00000000
        /*0040*/ 	.short	0x0010
        /*0042*/ 	.short	0x005c
        /*0044*/ 	.byte	0x00, 0xf0, 0x11, 0x00


	//----- nvinfo : EIATTR_KPARAM_INFO
	.align		4
.L_344:
        /*0048*/ 	.byte	0x04, 0x17
        /*004a*/ 	.short	(.L_346 - .L_345)
.L_345:
        /*004c*/ 	.word	0x00000000
        /*0050*/ 	.short	0x000f
        /*0052*/ 	.short	0x0058
        /*0054*/ 	.byte	0x00, 0xf0, 0x11, 0x00


	//----- nvinfo : EIATTR_KPARAM_INFO
	.align		4
.L_346:
        /*0058*/ 	.byte	0x04, 0x17
        /*005a*/ 	.short	(.L_348 - .L_347)
.L_347:
        /*005c*/ 	.word	0x00000000
        /*0060*/ 	.short	0x000e
        /*0062*/ 	.short	0x0054
        /*0064*/ 	.byte	0x00, 0xf0, 0x11, 0x00


	//----- nvinfo : EIATTR_KPARAM_INFO
	.align		4
.L_348:
        /*0068*/ 	.byte	0x04, 0x17
        /*006a*/ 	.short	(.L_350 - .L_349)
.L_349:
        /*006c*/ 	.word	0x00000000
        /*0070*/ 	.short	0x000d
        /*0072*/ 	.short	0x0050
        /*0074*/ 	.byte	0x00, 0xf0, 0x11, 0x00


	//----- nvinfo : EIATTR_KPARAM_INFO
	.align		4
.L_350:
        /*0078*/ 	.byte	0x04, 0x17
        /*007a*/ 	.short	(.L_352 - .L_351)
.L_351:
        /*007c*/ 	.word	0x00000000
        /*0080*/ 	.short	0x000c
        /*0082*/ 	.short	0x004c
        /*0084*/ 	.byte	0x00, 0xf0, 0x11, 0x00


	//----- nvinfo : EIATTR_KPARAM_INFO
	.align		4
.L_352:
        /*0088*/ 	.byte	0x04, 0x17
        /*008a*/ 	.short	(.L_354 - .L_353)
.L_353:
        /*008c*/ 	.word	0x00000000
        /*0090*/ 	.short	0x000b
        /*0092*/ 	.short	0x0048
        /*0094*/ 	.byte	0x00, 0xf0, 0x11, 0x00


	//----- nvinfo : EIATTR_KPARAM_INFO
	.align		4
.L_354:
        /*0098*/ 	.byte	0x04, 0x17
        /*009a*/ 	.short	(.L_356 - .L_355)
.L_355:
        /*009c*/ 	.word	0x00000000
        /*00a0*/ 	.short	0x000a
        /*00a2*/ 	.short	0x0044
        /*00a4*/ 	.byte	0x00, 0xf0, 0x11, 0x00


	//----- nvinfo : EIATTR_KPARAM_INFO
	.align		4
.L_356:
        /*00a8*/ 	.byte	0x04, 0x17
        /*00aa*/ 	.short	(.L_358 - .L_357)
.L_357:
        /*00ac*/ 	.word	0x00000000
        /*00b0*/ 	.short	0x0009
        /*00b2*/ 	.short	0x0040
        /*00b4*/ 	.byte	0x00, 0xf0, 0x11, 0x00


	//----- nvinfo : EIATTR_KPARAM_INFO
	.align		4
.L_358:
        /*00b8*/ 	.byte	0x04, 0x17
        /*00ba*/ 	.short	(.L_360 - .L_359)
.L_359:
        /*00bc*/ 	.word	0x00000000
        /*00c0*/ 	.short	0x0008
        /*00c2*/ 	.short	0x003c
        /*00c4*/ 	.byte	0x00, 0xf0, 0x11, 0x00


	//----- nvinfo : EIATTR_KPARAM_INFO
	.align		4
.L_360:
        /*00c8*/ 	.byte	0x04, 0x17
        /*00ca*/ 	.short	(.L_362 - .L_361)
.L_361:
        /*00cc*/ 	.word	0x00000000
        /*00d0*/ 	.short	0x0007
        /*00d2*/ 	.short	0x0038
        /*00d4*/ 	.byte	0x00, 0xf0, 0x11, 0x00


	//----- nvinfo : EIATTR_KPARAM_INFO
	.align		4
.L_362:
        /*00d8*/ 	.byte	0x04, 0x17
        /*00da*/ 	.short	(.L_364 - .L_363)
.L_363:
        /*00dc*/ 	.word	0x00000000
        /*00e0*/ 	.short	0x0006
        /*00e2*/ 	.short	0x0030
        /*00e4*/ 	.byte	0x00, 0xf5, 0x21, 0x00


	//----- nvinfo : EIATTR_KPARAM_INFO
	.align		4
.L_364:
        /*00e8*/ 	.byte	0x04, 0x17
        /*00ea*/ 	.short	(.L_366 - .L_365)
.L_365:
        /*00ec*/ 	.word	0x00000000
        /*00f0*/ 	.short	0x0005
        /*00f2*/ 	.short	0x0028
        /*00f4*/ 	.byte	0x00, 0xf5, 0x21, 0x00


	//----- nvinfo : EIATTR_KPARAM_INFO
	.align		4
.L_366:
        /*00f8*/ 	.byte	0x04, 0x17
        /*00fa*/ 	.short	(.L_368 - .L_367)
.L_367:
        /*00fc*/ 	.word	0x00000000
        /*0100*/ 	.short	0x0004
        /*0102*/ 	.short	0x0020
        /*0104*/ 	.byte	0x00, 0xf5, 0x21, 0x00


	//----- nvinfo : EIATTR_KPARAM_INFO
	.align		4
.L_368:
        /*0108*/ 	.byte	0x04, 0x17
        /*010a*/ 	.short	(.L_370 - .L_369)
.L_369:
        /*010c*/ 	.word	0x00000000
        /*0110*/ 	.short	0x0003
        /*0112*/ 	.short	0x0018
        /*0114*/ 	.byte	0x00, 0xf5, 0x21, 0x00


	//----- nvinfo : EIATTR_KPARAM_INFO
	.align		4
.L_370:
        /*0118*/ 	.byte	0x04, 0x17
        /*011a*/ 	.short	(.L_372 - .L_371)
.L_371:
        /*011c*/ 	.word	0x00000000
        /*0120*/ 	.short	0x0002
        /*0122*/ 	.short	0x0010
        /*0124*/ 	.byte	0x00, 0xf5, 0x21, 0x00


	//----- nvinfo : EIATTR_KPARAM_INFO
	.align		4
.L_372:
        /*0128*/ 	.byte	0x04, 0x17
        /*012a*/ 	.short	(.L_374 - .L_373)
.L_373:
        /*012c*/ 	.word	0x00000000
        /*0130*/ 	.short	0x0001
        /*0132*/ 	.short	0x0008
        /*0134*/ 	.byte	0x00, 0xf5, 0x21, 0x00


	//----- nvinfo : EIATTR_KPARAM_INFO
	.align		4
.L_374:
        /*0138*/ 	.byte	0x04, 0x17
        /*013a*/ 	.short	(.L_376 - .L_375)
.L_375:
        /*013c*/ 	.word	0x00000000
        /*0140*/ 	.short	0x0000
        /*0142*/ 	.short	0x0000
        /*0144*/ 	.byte	0x00, 0xf5, 0x21, 0x00


	//----- nvinfo : EIATTR_SPARSE_MMA_MASK
	.align		4
.L_376:
        /*0148*/ 	.byte	0x03, 0x50
        /*014a*/ 	.short	0x0000


	//----- nvinfo : EIATTR_MAXREG_COUNT
	.align		4
        /*014c*/ 	.byte	0x03, 0x1b
        /*014e*/ 	.short	0x00ff


	//----- nvinfo : EIATTR_MERCURY_ISA_VERSION
	.align		4
        /*0150*/ 	.byte	0x03, 0x5f
        /*0152*/ 	.short	0x0101


	//----- nvinfo : EIATTR_VRC_CTA_INIT_COUNT
	.align		4
        /*0154*/ 	.byte	0x02, 0x4a
	.zero		1
	.zero		1


	//----- nvinfo : EIATTR_EXIT_INSTR_OFFSETS
	.align		4
        /*0158*/ 	.byte	0x04, 0x1c
        /*015a*/ 	.short	(.L_378 - .L_377)


	//   ....[0]....
.L_377:
        /*015c*/ 	.word	0x00000a30


	//   ....[1]....
        /*0160*/ 	.word	0x00000ac0


	//   ....[2]....
        /*0164*/ 	.word	0x00000b10


	//   ....[3]....
        /*0168*/ 	.word	0x00000b60


	//----- nvinfo : EIATTR_CBANK_PARAM_SIZE
	.align		4
.L_378:
        /*016c*/ 	.byte	0x03, 0x19
        /*016e*/ 	.short	0x006c


	//----- nvinfo : EIATTR_PARAM_CBANK
	.align		4
        /*0170*/ 	.byte	0x04, 0x0a
        /*0172*/ 	.short	(.L_380 - .L_379)
	.align		4
.L_379:
        /*0174*/ 	.word	index@(.nv.constant0._Z11qkv_forwardPfS_S_S_S_S_S_iiiiiiiiiiiii)
        /*0178*/ 	.short	0x0380
        /*017a*/ 	.short	0x006c


	//----- nvinfo : EIATTR_SW_WAR
	.align		4
.L_380:
        /*017c*/ 	.byte	0x04, 0x36
        /*017e*/ 	.short	(.L_382 - .L_381)
.L_381:
        /*0180*/ 	.word	0x00000008
.L_382:


//--------------------- .nv.info._Z15rmsnorm_forwardPfS_S_ii --------------------------
	.section	.nv.info._Z15rmsnorm_forwardPfS_S_ii,"",@"SHT_CUDA_INFO"
	.sectionflags	@""
	.align	4


	//----- nvinfo : EIATTR_CUDA_API_VERSION
	.align		4
        /*0000*/ 	.byte	0x04, 0x37
        /*0002*/ 	.short	(.L_384 - .L_383)
.L_383:
        /*0004*/ 	.word	0x00000082


	//----- nvinfo : EIATTR_KPARAM_INFO
	.align		4
.L_384:
        /*0008*/ 	.byte	0x04, 0x17
        /*000a*/ 	.short	(.L_386 - .L_385)
.L_385:
        /*000c*/ 	.word	0x00000000
        /*0010*/ 	.short	0x0004
        /*0012*/ 	.short	0x001c
        /*0014*/ 	.byte	0x00, 0xf0, 0x11, 0x00


	//----- nvinfo : EIATTR_KPARAM_INFO
	.align		4
.L_386:
        /*0018*/ 	.byte	0x04, 0x17
        /*001a*/ 	.short	(.L_388 - .L_387)
.L_387:
        /*001c*/ 	.word	0x00000000
        /*0020*/ 	.short	0x0003
        /*0022*/ 	.short	0x0018
        /*0024*/ 	.byte	0x00, 0xf0, 0x11, 0x00


	//----- nvinfo : EIATTR_KPARAM_INFO
	.align		4
.L_388:
        /*0028*/ 	.byte	0x04, 0x17
        /*002a*/ 	.short	(.L_390 - .L_389)
.L_389:
        /*002c*/ 	.word	0x00000000
        /*0030*/ 	.short	0x0002
        /*0032*/ 	.short	0x0010
        /*0034*/ 	.byte	0x00, 0xf5, 0x21, 0x00


	//----- nvinfo : EIATTR_KPARAM_INFO
	.align		4
.L_390:
        /*0038*/ 	.byte	0x04, 0x17
        /*003a*/ 	.short	(.L_392 - .L_391)
.L_391:
        /*003c*/ 	.word	0x00000000
        /*0040*/ 	.short	0x0001
        /*0042*/ 	.short	0x0008
        /*0044*/ 	.byte	0x00, 0xf5, 0x21, 0x00


	//----- nvinfo : EIATTR_KPARAM_INFO
	.align		4
.L_392:
        /*0048*/ 	.byte	0x04, 0x17
        /*004a*/ 	.short	(.L_394 - .L_393)
.L_393:
        /*004c*/ 	.word	0x00000000
        /*0050*/ 	.short	0x0000
        /*0052*/ 	.short	0x0000
        /*0054*/ 	.byte	0x00, 0xf5, 0x21, 0x00


	//----- nvinfo : EIATTR_SPARSE_MMA_MASK
	.align		4
.L_394:
        /*0058*/ 	.byte	0x03, 0x50
        /*005a*/ 	.short	0x0000


	//----- nvinfo : EIATTR_MAXREG_COUNT
	.align		4
        /*005c*/ 	.byte	0x03, 0x1b
        /*005e*/ 	.short	0x00ff


	//----- nvinfo : EIATTR_MERCURY_ISA_VERSION
	.align		4
        /*0060*/ 	.byte	0x03, 0x5f
        /*0062*/ 	.short	0x0101


	//----- nvinfo : EIATTR_VRC_CTA_INIT_COUNT
	.align		4
        /*0064*/ 	.byte	0x02, 0x4a
	.zero		1
	.zero		1


	//----- nvinfo : EIATTR_EXIT_INSTR_OFFSETS
	.align		4
        /*0068*/ 	.byte	0x04, 0x1c
        /*006a*/ 	.short	(.L_396 - .L_395)


	//   ....[0]....
.L_395:
        /*006c*/ 	.word	0x000009f0


	//   ....[1]....
        /*0070*/ 	.word	0x00000e80


	//   ....[2]....
        /*0074*/ 	.word	0x00001120


	//   ....[3]....
        /*0078*/ 	.word	0x00001320


	//   ....[4]....
        /*007c*/ 	.word	0x000013f0


	//----- nvinfo : EIATTR_CRS_STACK_SIZE
	.align		4
.L_396:
        /*0080*/ 	.byte	0x04, 0x1e
        /*0082*/ 	.short	(.L_398 - .L_397)
.L_397:
        /*0084*/ 	.word	0x00000000


	//----- nvinfo : EIATTR_CBANK_PARAM_SIZE
	.align		4
.L_398:
        /*0088*/ 	.byte	0x03, 0x19
        /*008a*/ 	.short	0x0020


	//----- nvinfo : EIATTR_PARAM_CBANK
	.align		4
        /*008c*/ 	.byte	0x04, 0x0a
        /*008e*/ 	.short	(.L_400 - .L_399)
	.align		4
.L_399:
        /*0090*/ 	.word	index@(.nv.constant0._Z15rmsnorm_forwardPfS_S_ii)
        /*0094*/ 	.short	0x0380
        /*0096*/ 	.short	0x0020


	//----- nvinfo : EIATTR_SW_WAR
	.align		4
.L_400:
        /*0098*/ 	.byte	0x04, 0x36
        /*009a*/ 	.short	(.L_402 - .L_401)
.L_401:
        /*009c*/ 	.word	0x00000008
.L_402:


//--------------------- .nv.info._Z14linear_forwardPfS_S_S_iii --------------------------
	.section	.nv.info._Z14linear_forwardPfS_S_S_iii,"",@"SHT_CUDA_INFO"
	.sectionflags	@""
	.align	4


	//----- nvinfo : EIATTR_CUDA_API_VERSION
	.align		4
        /*0000*/ 	.byte	0x04, 0x37
        /*0002*/ 	.short	(.L_404 - .L_403)
.L_403:
        /*0004*/ 	.word	0x00000082


	//----- nvinfo : EIATTR_KPARAM_INFO
	.align		4
.L_404:
        /*0008*/ 	.byte	0x04, 0x17
        /*000a*/ 	.short	(.L_406 - .L_405)
.L_405:
        /*000c*/ 	.word	0x00000000
        /*0010*/ 	.short	0x0006
        /*0012*/ 	.short	0x0028
        /*0014*/ 	.byte	0x00, 0xf0, 0x11, 0x00


	//----- nvinfo : EIATTR_KPARAM_INFO
	.align		4
.L_406:
        /*0018*/ 	.byte	0x04, 0x17
        /*001a*/ 	.short	(.L_408 - .L_407)
.L_407:
        /*001c*/ 	.word	0x00000000
        /*0020*/ 	.short	0x0005
        /*0022*/ 	.short	0x0024
        /*0024*/ 	.byte	0x00, 0xf0, 0x11, 0x00


	//----- nvinfo : EIATTR_KPARAM_INFO
	.align		4
.L_408:
        /*0028*/ 	.byte	0x04, 0x17
        /*002a*/ 	.short	(.L_410 - .L_409)
.L_409:
        /*002c*/ 	.word	0x00000000
        /*0030*/ 	.short	0x0004
        /*0032*/ 	.short	0x0020
        /*0034*/ 	.byte	0x00, 0xf0, 0x11, 0x00


	//----- nvinfo : EIATTR_KPARAM_INFO
	.align		4
.L_410:
        /*0038*/ 	.byte	0x04, 0x17
        /*003a*/ 	.short	(.L_412 - .L_411)
.L_411:
        /*003c*/ 	.word	0x00000000
        /*0040*/ 	.short	0x0003
        /*0042*/ 	.short	0x0018
        /*0044*/ 	.byte	0x00, 0xf5, 0x21, 0x00


	//----- nvinfo : EIATTR_KPARAM_INFO
	.align		4
.L_412:
        /*0048*/ 	.byte	0x04, 0x17
        /*004a*/ 	.short	(.L_414 - .L_413)
.L_413:
        /*004c*/ 	.word	0x00000000
        /*0050*/ 	.short	0x0002
        /*0052*/ 	.short	0x0010
        /*0054*/ 	.byte	0x00, 0xf5, 0x21, 0x00


	//----- nvinfo : EIATTR_KPARAM_INFO
	.align		4
.L_414:
        /*0058*/ 	.byte	0x04, 0x17
        /*005a*/ 	.short	(.L_416 - .L_415)
.L_415:
        /*005c*/ 	.word	0x00000000
        /*0060*/ 	.short	0x0001
        /*0062*/ 	.short	0x0008
        /*0064*/ 	.byte	0x00, 0xf5, 0x21, 0x00


	//----- nvinfo : EIATTR_KPARAM_INFO
	.align		4
.L_416:
        /*0068*/ 	.byte	0x04, 0x17
        /*006a*/ 	.short	(.L_418 - .L_417)
.L_417:
        /*006c*/ 	.word	0x00000000
        /*0070*/ 	.short	0x0000
        /*0072*/ 	.short	0x0000
        /*0074*/ 	.byte	0x00, 0xf5, 0x21, 0x00


	//----- nvinfo : EIATTR_SPARSE_MMA_MASK
	.align		4
.L_418:
        /*0078*/ 	.byte	0x03, 0x50
        /*007a*/ 	.short	0x0000


	//----- nvinfo : EIATTR_MAXREG_COUNT
	.align		4
        /*007c*/ 	.byte	0x03, 0x1b
        /*007e*/ 	.short	0x00ff


	//----- nvinfo : EIATTR_MERCURY_ISA_VERSION
	.align		4
        /*0080*/ 	.byte	0x03, 0x5f
        /*0082*/ 	.short	0x0101


	//----- nvinfo : EIATTR_VRC_CTA_INIT_COUNT
	.align		4
        /*0084*/ 	.byte	0x02, 0x4a
	.zero		1
	.zero		1


	//----- nvinfo : EIATTR_EXIT_INSTR_OFFSETS
	.align		4
        /*0088*/ 	.byte	0x04, 0x1c
        /*008a*/ 	.short	(.L_420 - .L_419)


	//   ....[0]....
.L_419:
        /*008c*/ 	.word	0x00000c90


	//   ....[1]....
        /*0090*/ 	.word	0x00000cf0


	//----- nvinfo : EIATTR_CBANK_PARAM_SIZE
	.align		4
.L_420:
        /*0094*/ 	.byte	0x03, 0x19
        /*0096*/ 	.short	0x002c


	//----- nvinfo : EIATTR_PARAM_CBANK
	.align		4
        /*0098*/ 	.byte	0x04, 0x0a
        /*009a*/ 	.short	(.L_422 - .L_421)
	.align		4
.L_421:
        /*009c*/ 	.word	index@(.nv.constant0._Z14linear_forwardPfS_S_S_iii)
        /*00a0*/ 	.short	0x0380
        /*00a2*/ 	.short	0x002c


	//----- nvinfo : EIATTR_SW_WAR
	.align		4
.L_422:
        /*00a4*/ 	.byte	0x04, 0x36
        /*00a6*/ 	.short	(.L_424 - .L_423)
.L_423:
        /*00a8*/ 	.word	0x00000008
.L_424:


//--------------------- .nv.callgraph             --------------------------
	.section	.nv.callgraph,"",@"SHT_CUDA_CALLGRAPH"
	.align	4
	.sectionentsize	8
	.align		4
        /*0000*/ 	.word	0x00000000
	.align		4
        /*0004*/ 	.word	0xffffffff
	.align		4
        /*0008*/ 	.word	0x00000000
	.align		4
        /*000c*/ 	.word	0xfffffffe
	.align		4
        /*0010*/ 	.word	0x00000000
	.align		4
        /*0014*/ 	.word	0xfffffffd
	.align		4
        /*0018*/ 	.word	0x00000000
	.align		4
        /*001c*/ 	.word	0xfffffffc


//--------------------- .nv.constant4             --------------------------
	.section	.nv.constant4,"a",@progbits
	.align	8
	.align		8
.nv.constant4:
        /*0000*/ 	.dword	__cudart_i2opi_f


//--------------------- .text._Z15get_content_rowPfS_Piii --------------------------
	.section	.text._Z15get_content_rowPfS_Piii,"ax",@progbits
	.align	128
        .global         _Z15get_content_rowPfS_Piii
        .type           _Z15get_content_rowPfS_Piii,@function
        .size           _Z15get_content_rowPfS_Piii,(.L_x_225 - _Z15get_content_rowPfS_Piii)
        .other          _Z15get_content_rowPfS_Piii,@"STO_CUDA_ENTRY STV_DEFAULT"
_Z15get_content_rowPfS_Piii:
.text._Z15get_content_rowPfS_Piii:
[----:B------:R-:W-:Y:S01]  /*0000*/  LDC R1, c[0x0][0x37c] ;  /* 0x0000df00ff017b82 */ /* 0x000fe20000000800 */
[----:B------:R-:W0:Y:S07]  /*0010*/  S2R R7, SR_CTAID.X ;  /* 0x0000000000077919 */ /* 0x000e2e0000002500 */
[----:B------:R-:W0:Y:S01]  /*0020*/  LDC.64 R2, c[0x0][0x390] ;  /* 0x0000e400ff027b82 */ /* 0x000e220000000a00 */
[----:B------:R-:W1:Y:S01]  /*0030*/  LDCU.64 UR4, c[0x0][0x358] ;  /* 0x00006b00ff0477ac */ /* 0x000e620008000a00 */
[----:B------:R-:W2:Y:S01]  /*0040*/  S2R R0, SR_TID.X ;  /* 0x0000000000007919 */ /* 0x000ea20000002100 */
[----:B------:R-:W3:Y:S05]  /*0050*/  LDCU UR7, c[0x0][0x39c] ;  /* 0x00007380ff0777ac */ /* 0x000eea0008000800 */
[----:B------:R-:W2:Y:S01]  /*0060*/  S2UR UR6, SR_CTAID.Y ;  /* 0x00000000000679c3 */ /* 0x000ea20000002600 */
[----:B------:R-:W4:Y:S01]  /*0070*/  LDCU.64 UR8, c[0x0][0x388] ;  /* 0x00007100ff0877ac */ /* 0x000f220008000a00 */
[----:B0-----:R-:W-:-:S06]  /*0080*/  IMAD.WIDE.U32 R2, R7, 0x4, R2 ;  /* 0x0000000407027825 */ /* 0x001fcc00078e0002 */
[----:B-1----:R-:W3:Y:S01]  /*0090*/  LDG.E R2, desc[UR4][R2.64] ;  /* 0x0000000402027981 */ /* 0x002ee2000c1e1900 */
[----:B------:R-:W2:Y:S02]  /*00a0*/  LDC R5, c[0x0][0x360] ;  /* 0x0000d800ff057b82 */ /* 0x000ea40000000800 */
[----:B--2---:R-:W-:Y:S02]  /*00b0*/  IMAD R0, R5, UR6, R0 ;  /* 0x0000000605007c24 */ /* 0x004fe4000f8e0200 */
[----:B---3--:R-:W-:-:S04]  /*00c0*/  IMAD R5, R2, UR7, RZ ;  /* 0x0000000702057c24 */ /* 0x008fc8000f8e02ff */
[----:B------:R-:W0:Y:S01]  /*00d0*/  LDC.64 R2, c[0x0][0x380] ;  /* 0x0000e000ff027b82 */ /* 0x000e220000000a00 */
[----:B------:R-:W-:-:S04]  /*00e0*/  IADD3 R6, P0, PT, R0, R5, RZ ;  /* 0x0000000500067210 */ /* 0x000fc80007f1e0ff */
[----:B------:R-:W-:Y:S02]  /*00f0*/  LEA.HI.X.SX32 R5, R5, RZ, 0x1, P0 ;  /* 0x000000ff05057211 */ /* 0x000fe400000f0eff */
[----:B----4-:R-:W-:-:S04]  /*0100*/  LEA R4, P0, R6, UR8, 0x2 ;  /* 0x0000000806047c11 */ /* 0x010fc8000f8010ff */
[----:B------:R-:W-:-:S06]  /*0110*/  LEA.HI.X R5, R6, UR9, R5, 0x2, P0 ;  /* 0x0000000906057c11 */ /* 0x000fcc00080f1405 */
[----:B------:R-:W2:Y:S01]  /*0120*/  LDG.E R5, desc[UR4][R4.64] ;  /* 0x0000000404057981 */ /* 0x000ea2000c1e1900 */
[----:B------:R-:W-:-:S04]  /*0130*/  IMAD R7, R7, UR7, R0 ;  /* 0x0000000707077c24 */ /* 0x000fc8000f8e0200 */
[----:B0-----:R-:W-:-:S05]  /*0140*/  IMAD.WIDE R2, R7, 0x4, R2 ;  /* 0x0000000407027825 */ /* 0x001fca00078e0202 */
[----:B--2---:R-:W-:Y:S01]  /*0150*/  STG.E desc[UR4][R2.64], R5 ;  /* 0x0000000502007986 */ /* 0x004fe2000c101904 */
[----:B------:R-:W-:Y:S05]  /*0160*/  EXIT ;  /* 0x000000000000794d */ /* 0x000fea0003800000 */
.L_x_0:
[----:B------:R-:W-:-:S00]  /*0170*/  BRA `(.L_x_0) ;  /* 0xfffffffc00fc7947 */ /* 0x000fc0000383ffff */
[----:B------:R-:W-:-:S00]  /*0180*/  NOP ;  /* 0x0000000000007918 */ /* 0x000fc00000000000 */
[----:B------:R-:W-:-:S00]  /*0190*/  NOP ;  /* 0x0000000000007918 */ /* 0x000fc00000000000 */
[----:B------:R-:W-:-:S00]  /*01a0*/  NOP ;  /* 0x0000000000007918 */ /* 0x000fc00000000000 */
[----:B------:R-:W-:-:S00]  /*01b0*/  NOP ;  /* 0x0000000000007918 */ /* 0x000fc00000000000 */
[----:B------:R-:W-:-:S00]  /*01c0*/  NOP ;  /* 0x0000000000007918 */ /* 0x000fc00000000000 */
[----:B------:R-:W-:-:S00]  /*01d0*/  NOP ;  /* 0x0000000000007918 */ /* 0x000fc00000000000 */
[----:B------:R-:W-:-:S00]  /*01e0*/  NOP ;  /* 0x0000000000007918 */ /* 0x000fc00000000000 */
[----:B------:R-:W-:-:S00]  /*01f0*/  NOP ;  /* 0x0000000000007918 */ /* 0x000fc00000000000 */
.L_x_225:


//--------------------- .text._Z14argmax_forwardPiPfii --------------------------
	.section	.text._Z14argmax_forwardPiPfii,"ax",@progbits
	.align	128
        .global         _Z14argmax_forwardPiPfii
        .type           _Z14argmax_forwardPiPfii,@function
        .size           _Z14argmax_forwardPiPfii,(.L_x_226 - _Z14argmax_forwardPiPfii)
        .other          _Z14argmax_forwardPiPfii,@"STO_CUDA_ENTRY STV_DEFAULT"
_Z14argmax_forwardPiPfii:
.text._Z14argmax_forwardPiPfii:
[----:B------:R-:W-:Y:S01]  /*0000*/  LDC R1, c[0x0][0x37c] ;  /* 0x0000df00ff017b82 */ /* 0x000fe20000000800 */
[----:B------:R-:W0:Y:S01]  /*0010*/  LDCU UR7, c[0x0][0x394] ;  /* 0x00007280ff0777ac */ /* 0x000e220008000800 */
[----:B------:R-:W1:Y:S01]  /*0020*/  S2R R0, SR_CTAID.X ;  /* 0x0000000000007919 */ /* 0x000e620000002500 */
[----:B------:R-:W-:Y:S01]  /*0030*/  IMAD.MOV.U32 R11, RZ, RZ, RZ ;  /* 0x000000ffff0b7224 */ /* 0x000fe200078e00ff */
[----:B------:R-:W2:Y:S01]  /*0040*/  LDCU.64 UR8, c[0x0][0x358] ;  /* 0x00006b00ff0877ac */ /* 0x000ea20008000a00 */
[----:B0-----:R-:W-:-:S09]  /*0050*/  UISETP.GE.AND UP0, UPT, UR7, 0x2, UPT ;  /* 0x000000020700788c */ /* 0x001fd2000bf06270 */
[----:B--2---:R-:W-:Y:S05]  /*0060*/  BRA.U !UP0, `(.L_x_1) ;  /* 0x0000000d08d07547 */ /* 0x004fea000b800000 */
[----:B------:R-:W-:Y:S01]  /*0070*/  UIADD3 UR5, UPT, UPT, UR7, -0x2, URZ ;  /* 0xfffffffe07057890 */ /* 0x000fe2000fffe0ff */
[----:B------:R-:W-:Y:S01]  /*0080*/  HFMA2 R3, -RZ, RZ, 0, 5.9604644775390625e-08 ;  /* 0x00000001ff037431 */ /* 0x000fe200000001ff */
[----:B------:R-:W-:Y:S02]  /*0090*/  UIADD3 UR4, UPT, UPT, UR7, -0x1, URZ ;  /* 0xffffffff07047890 */ /* 0x000fe4000fffe0ff */
[----:B-1----:R-:W-:Y:S01]  /*00a0*/  IMAD R2, R0, UR7, RZ ;  /* 0x0000000700027c24 */ /* 0x002fe2000f8e02ff */
[----:B------:R-:W-:Y:S01]  /*00b0*/  UISETP.GE.U32.AND UP0, UPT, UR5, 0xf, UPT ;  /* 0x0000000f0500788c */ /* 0x000fe2000bf06070 */
[----:B------:R-:W-:Y:S01]  /*00c0*/  IMAD.MOV.U32 R11, RZ, RZ, RZ ;  /* 0x000000ffff0b7224 */ /* 0x000fe200078e00ff */
[----:B------:R-:W-:-:S07]  /*00d0*/  ULOP3.LUT UR6, UR4, 0xf, URZ, 0xc0, !UPT ;  /* 0x0000000f04067892 */ /* 0x000fce000f8ec0ff */
[----:B------:R-:W-:Y:S05]  /*00e0*/  BRA.U !UP0, `(.L_x_2) ;  /* 0x0000000508cc7547 */ /* 0x000fea000b800000 */
[----:B------:R-:W0:Y:S01]  /*00f0*/  LDC.64 R4, c[0x0][0x388] ;  /* 0x0000e200ff047b82 */ /* 0x000e220000000a00 */
[C---:B------:R-:W-:Y:S01]  /*0100*/  VIADD R7, R2.reuse, 0x1 ;  /* 0x0000000102077836 */ /* 0x040fe20000000000 */
[----:B------:R-:W-:Y:S01]  /*0110*/  MOV R3, RZ ;  /* 0x000000ff00037202 */ /* 0x000fe20000000f00 */
[----:B------:R-:W-:Y:S01]  /*0120*/  IMAD.MOV.U32 R11, RZ, RZ, RZ ;  /* 0x000000ffff0b7224 */ /* 0x000fe200078e00ff */
[----:B------:R-:W-:Y:S01]  /*0130*/  ULOP3.LUT UR5, UR4, 0xfffffff0, URZ, 0xc0, !UPT ;  /* 0xfffffff004057892 */ /* 0x000fe2000f8ec0ff */
[----:B0-----:R-:W-:-:S04]  /*0140*/  IMAD.WIDE.U32 R8, R2, 0x4, R4 ;  /* 0x0000000402087825 */ /* 0x001fc800078e0004 */
[----:B------:R-:W-:Y:S01]  /*0150*/  IMAD.WIDE.U32 R6, R7, 0x4, R4 ;  /* 0x0000000407067825 */ /* 0x000fe200078e0004 */
[----:B------:R-:W-:-:S05]  /*0160*/  IADD3 R18, P0, PT, R8, 0x20, RZ ;  /* 0x0000002008127810 */ /* 0x000fca0007f1e0ff */
[----:B------:R-:W-:-:S08]  /*0170*/  IMAD.X R19, RZ, RZ, R9, P0 ;  /* 0x000000ffff137224 */ /* 0x000fd000000e0609 */
.L_x_3:
[----:B------:R-:W-:Y:S01]  /*0180*/  IMAD.IADD R9, R2, 0x1, R11 ;  /* 0x0000000102097824 */ /* 0x000fe200078e020b */
[----:B------:R-:W2:Y:S03]  /*0190*/  LDG.E R10, desc[UR8][R6.64] ;  /* 0x00000008060a7981 */ /* 0x000ea6000c1e1900 */
[----:B------:R-:W-:-:S06]  /*01a0*/  IMAD.WIDE.U32 R8, R9, 0x4, R4 ;  /* 0x0000000409087825 */ /* 0x000fcc00078e0004 */
[----:B------:R0:W2:Y:S02]  /*01b0*/  LDG.E R9, desc[UR8][R8.64] ;  /* 0x0000000808097981 */ /* 0x0000a4000c1e1900 */
[----:B0-----:R-:W-:Y:S01]  /*01c0*/  IMAD.MOV.U32 R8, RZ, RZ, R18 ;  /* 0x000000ffff087224 */ /* 0x001fe200078e0012 */
[----:B--2---:R-:W-:Y:S02]  /*01d0*/  FSETP.GT.AND P0, PT, R10, R9, PT ;  /* 0x000000090a00720b */ /* 0x004fe40003f04000 */
[----:B------:R-:W-:-:S05]  /*01e0*/  MOV R9, R19 ;  /* 0x0000001300097202 */ /* 0x000fca0000000f00 */
[----:B------:R-:W2:Y:S06]  /*01f0*/  LDG.E R10, desc[UR8][R8.64+-0x18] ;  /* 0xffffe808080a7981 */ /* 0x000eac000c1e1900 */
[----:B------:R-:W-:-:S05]  /*0200*/  @P0 IADD3 R11, PT, PT, R3, 0x1, RZ ;  /* 0x00000001030b0810 */ /* 0x000fca0007ffe0ff */
[----:B------:R-:W-:-:S04]  /*0210*/  IMAD.IADD R13, R2, 0x1, R11 ;  /* 0x00000001020d7824 */ /* 0x000fc800078e020b */
[----:B------:R-:W-:-:S06]  /*0220*/  IMAD.WIDE.U32 R12, R13, 0x4, R4 ;  /* 0x000000040d0c7825 */ /* 0x000fcc00078e0004 */
[----:B------:R-:W2:Y:S02]  /*0230*/  LDG.E R13, desc[UR8][R12.64] ;  /* 0x000000080c0d7981 */ /* 0x000ea4000c1e1900 */
[----:B--2---:R-:W-:Y:S02]  /*0240*/  FSETP.GT.AND P0, PT, R10, R13, PT ;  /* 0x0000000d0a00720b */ /* 0x004fe40003f04000 */
[----:B------:R-:W2:Y:S11]  /*0250*/  LDG.E R10, desc[UR8][R8.64+-0x14] ;  /* 0xffffec08080a7981 */ /* 0x000eb6000c1e1900 */
[----:B------:R-:W-:-:S04]  /*0260*/  @P0 VIADD R11, R3, 0x2 ;  /* 0x00000002030b0836 */ /* 0x000fc80000000000 */
[----:B------:R-:W-:-:S04]  /*0270*/  IMAD.IADD R15, R2, 0x1, R11 ;  /* 0x00000001020f7824 */ /* 0x000fc800078e020b */
[----:B------:R-:W-:-:S06]  /*0280*/  IMAD.WIDE.U32 R14, R15, 0x4, R4 ;  /* 0x000000040f0e7825 */ /* 0x000fcc00078e0004 */
[----:B------:R-:W2:Y:S02]  /*0290*/  LDG.E R15, desc[UR8][R14.64] ;  /* 0x000000080e0f7981 */ /* 0x000ea4000c1e1900 */
[----:B--2---:R-:W-:Y:S02]  /*02a0*/  FSETP.GT.AND P0, PT, R10, R15, PT ;  /* 0x0000000f0a00720b */ /* 0x004fe40003f04000 */
[----:B------:R-:W2:Y:S11]  /*02b0*/  LDG.E R10, desc[UR8][R8.64+-0x10] ;  /* 0xfffff008080a7981 */ /* 0x000eb6000c1e1900 */
[----:B------:R-:W-:-:S05]  /*02c0*/  @P0 IADD3 R11, PT, PT, R3, 0x3, RZ ;  /* 0x00000003030b0810 */ /* 0x000fca0007ffe0ff */
        /* <DEDUP_REMOVED lines=74> */
[----:B------:R-:W2:Y:S01]  /*0770*/  LDG.E R17, desc[UR8][R16.64] ;  /* 0x0000000810117981 */ /* 0x000ea2000c1e1900 */
[----:B------:R-:W-:-:S04]  /*0780*/  IADD3 R3, PT, PT, R3, 0x10, RZ ;  /* 0x0000001003037810 */ /* 0x000fc80007ffe0ff */
[----:B------:R-:W-:Y:S02]  /*0790*/  ISETP.NE.AND P1, PT, R3, UR5, PT ;  /* 0x0000000503007c0c */ /* 0x000fe4000bf25270 */
[----:B------:R-:W-:Y:S02]  /*07a0*/  IADD3 R18, P3, PT, R8, 0x40, RZ ;  /* 0x0000004008127810 */ /* 0x000fe40007f7e0ff */
[----:B------:R-:W-:-:S03]  /*07b0*/  IADD3 R6, P2, PT, R6, 0x40, RZ ;  /* 0x0000004006067810 */ /* 0x000fc60007f5e0ff */
[----:B------:R-:W-:Y:S01]  /*07c0*/  IMAD.X R19, RZ, RZ, R9, P3 ;  /* 0x000000ffff137224 */ /* 0x000fe200018e0609 */
[----:B------:R-:W-:Y:S02]  /*07d0*/  IADD3.X R7, PT, PT, RZ, R7, RZ, P2, !PT ;  /* 0x00000007ff077210 */ /* 0x000fe400017fe4ff */
[----:B--2---:R-:W-:-:S04]  /*07e0*/  FSETP.GT.AND P0, PT, R10, R17, PT ;  /* 0x000000110a00720b */ /* 0x004fc80003f04000 */
[----:B------:R-:W-:Y:S01]  /*07f0*/  SEL R11, R3, R11, P0 ;  /* 0x0000000b030b7207 */ /* 0x000fe20000000000 */
[----:B------:R-:W-:Y:S08]  /*0800*/  @P1 BRA `(.L_x_3) ;  /* 0xfffffff8005c1947 */ /* 0x000ff0000383ffff */
[----:B------:R-:W-:-:S07]  /*0810*/  VIADD R3, R3, 0x1 ;  /* 0x0000000103037836 */ /* 0x000fce0000000000 */
.L_x_2:
[----:B------:R-:W-:-:S09]  /*0820*/  UISETP.NE.AND UP0, UPT, UR6, URZ, UPT ;  /* 0x000000ff0600728c */ /* 0x000fd2000bf05270 */
[----:B------:R-:W-:Y:S05]  /*0830*/  BRA.U !UP0, `(.L_x_1) ;  /* 0x0000000508dc7547 */ /* 0x000fea000b800000 */
[----:B------:R-:W-:Y:S02]  /*0840*/  UISETP.GE.U32.AND UP0, UPT, UR6, 0x8, UPT ;  /* 0x000000080600788c */ /* 0x000fe4000bf06070 */
[----:B------:R-:W-:-:S04]  /*0850*/  ULOP3.LUT UR5, UR4, 0x7, URZ, 0xc0, !UPT ;  /* 0x0000000704057892 */ /* 0x000fc8000f8ec0ff */
[----:B------:R-:W-:-:S03]  /*0860*/  UISETP.NE.AND UP1, UPT, UR5, URZ, UPT ;  /* 0x000000ff0500728c */ /* 0x000fc6000bf25270 */
[----:B------:R-:W-:Y:S08]  /*0870*/  BRA.U !UP0, `(.L_x_4) ;  /* 0x0000000108e47547 */ /* 0x000ff0000b800000 */
[----:B------:R-:W0:Y:S01]  /*0880*/  LDC.64 R4, c[0x0][0x388] ;  /* 0x0000e200ff047b82 */ /* 0x000e220000000a00 */
[----:B------:R-:W-:Y:S01]  /*0890*/  IADD3 R9, PT, PT, R2, R3, RZ ;  /* 0x0000000302097210 */ /* 0x000fe20007ffe0ff */
[----:B------:R-:W-:-:S06]  /*08a0*/  IMAD.IADD R13, R11, 0x1, R2 ;  /* 0x000000010b0d7824 */ /* 0x000fcc00078e0202 */
[----:B------:R-:W1:Y:S01]  /*08b0*/  LDC.64 R16, c[0x0][0x388] ;  /* 0x0000e200ff107b82 */ /* 0x000e620000000a00 */
[----:B0-----:R-:W-:-:S04]  /*08c0*/  IMAD.WIDE.U32 R8, R9, 0x4, R4 ;  /* 0x0000000409087825 */ /* 0x001fc800078e0004 */
[----:B------:R-:W-:Y:S02]  /*08d0*/  IMAD.WIDE.U32 R12, R13, 0x4, R4 ;  /* 0x000000040d0c7825 */ /* 0x000fe400078e0004 */
[----:B------:R-:W2:Y:S04]  /*08e0*/  LDG.E R8, desc[UR8][R8.64] ;  /* 0x0000000808087981 */ /* 0x000ea8000c1e1900 */
[----:B------:R-:W2:Y:S01]  /*08f0*/  LDG.E R13, desc[UR8][R12.64] ;  /* 0x000000080c0d7981 */ /* 0x000ea2000c1e1900 */
[----:B------:R-:W-:-:S04]  /*0900*/  IADD3 R7, P1, PT, R2, R3, RZ ;  /* 0x0000000302077210 */ /* 0x000fc80007f3e0ff */
[----:B------:R-:W-:Y:S02]  /*0910*/  IADD3.X R10, PT, PT, RZ, RZ, RZ, P1, !PT ;  /* 0x000000ffff0a7210 */ /* 0x000fe40000ffe4ff */
[----:B--2---:R-:W-:-:S04]  /*0920*/  FSETP.GT.AND P0, PT, R8, R13, PT ;  /* 0x0000000d0800720b */ /* 0x004fc80003f04000 */
[----:B------:R-:W-:Y:S02]  /*0930*/  SEL R11, R3, R11, P0 ;  /* 0x0000000b030b7207 */ /* 0x000fe40000000000 */
[----:B-1----:R-:W-:-:S03]  /*0940*/  LEA R6, P0, R7, R16, 0x2 ;  /* 0x0000001007067211 */ /* 0x002fc600078010ff */
[----:B------:R-:W-:Y:S01]  /*0950*/  IMAD.IADD R15, R2, 0x1, R11 ;  /* 0x00000001020f7824 */ /* 0x000fe200078e020b */
[----:B------:R-:W-:-:S03]  /*0960*/  LEA.HI.X R7, R7, R17, R10, 0x2, P0 ;  /* 0x0000001107077211 */ /* 0x000fc600000f140a */
[----:B------:R-:W-:Y:S02]  /*0970*/  IMAD.WIDE.U32 R14, R15, 0x4, R4 ;  /* 0x000000040f0e7825 */ /* 0x000fe400078e0004 */
[----:B------:R-:W2:Y:S04]  /*0980*/  LDG.E R8, desc[UR8][R6.64+0x4] ;  /* 0x0000040806087981 */ /* 0x000ea8000c1e1900 */
[----:B------:R-:W2:Y:S04]  /*0990*/  LDG.E R15, desc[UR8][R14.64] ;  /* 0x000000080e0f7981 */ /* 0x000ea8000c1e1900 */
[----:B------:R-:W3:Y:S01]  /*09a0*/  LDG.E R10, desc[UR8][R6.64+0x8] ;  /* 0x00000808060a7981 */ /* 0x000ee2000c1e1900 */
[----:B--2---:R-:W-:-:S13]  /*09b0*/  FSETP.GT.AND P0, PT, R8, R15, PT ;  /* 0x0000000f0800720b */ /* 0x004fda0003f04000 */
[----:B------:R-:W-:-:S05]  /*09c0*/  @P0 IADD3 R11, PT, PT, R3, 0x1, RZ ;  /* 0x00000001030b0810 */ /* 0x000fca0007ffe0ff */
[----:B------:R-:W-:-:S04]  /*09d0*/  IMAD.IADD R9, R2, 0x1, R11 ;  /* 0x0000000102097824 */ /* 0x000fc800078e020b */
[----:B------:R-:W-:-:S06]  /*09e0*/  IMAD.WIDE.U32 R8, R9, 0x4, R4 ;  /* 0x0000000409087825 */ /* 0x000fcc00078e0004 */
[----:B------:R-:W3:Y:S04]  /*09f0*/  LDG.E R9, desc[UR8][R8.64] ;  /* 0x0000000808097981 */ /* 0x000ee8000c1e1900 */
[----:B------:R-:W2:Y:S01]  /*0a00*/  LDG.E R8, desc[UR8][R6.64+0x10] ;  /* 0x0000100806087981 */ /* 0x000ea2000c1e1900 */
[----:B---3--:R-:W-:-:S03]  /*0a10*/  FSETP.GT.AND P0, PT, R10, R9, PT ;  /* 0x000000090a00720b */ /* 0x008fc60003f04000 */
[----:B------:R-:W3:Y:S10]  /*0a20*/  LDG.E R10, desc[UR8][R6.64+0xc] ;  /* 0x00000c08060a7981 */ /* 0x000ef4000c1e1900 */
[----:B------:R-:W-:-:S05]  /*0a30*/  @P0 IADD3 R11, PT, PT, R3, 0x2, RZ ;  /* 0x00000002030b0810 */ /* 0x000fca0007ffe0ff */
[----:B------:R-:W-:-:S04]  /*0a40*/  IMAD.IADD R13, R2, 0x1, R11 ;  /* 0x00000001020d7824 */ /* 0x000fc800078e020b */
[----:B------:R-:W-:-:S06]  /*0a50*/  IMAD.WIDE.U32 R12, R13, 0x4, R4 ;  /* 0x000000040d0c7825 */ /* 0x000fcc00078e0004 */
[----:B------:R-:W3:Y:S02]  /*0a60*/  LDG.E R13, desc[UR8][R12.64] ;  /* 0x000000080c0d7981 */ /* 0x000ee4000c1e1900 */
[----:B---3--:R-:W-:Y:S02]  /*0a70*/  FSETP.GT.AND P0, PT, R10, R13, PT ;  /* 0x0000000d0a00720b */ /* 0x008fe40003f04000 */
[----:B------:R-:W3:Y:S11]  /*0a80*/  LDG.E R10, desc[UR8][R6.64+0x14] ;  /* 0x00001408060a7981 */ /* 0x000ef6000c1e1900 */
[----:B------:R-:W-:-:S05]  /*0a90*/  @P0 IADD3 R11, PT, PT, R3, 0x3, RZ ;  /* 0x00000003030b0810 */ /* 0x000fca0007ffe0ff */
[----:B------:R-:W-:-:S04]  /*0aa0*/  IMAD.IADD R15, R2, 0x1, R11 ;  /* 0x00000001020f7824 */ /* 0x000fc800078e020b */
[----:B------:R-:W-:-:S06]  /*0ab0*/  IMAD.WIDE.U32 R14, R15, 0x4, R4 ;  /* 0x000000040f0e7825 */ /* 0x000fcc00078e0004 */
[----:B------:R-:W2:Y:S02]  /*0ac0*/  LDG.E R15, desc[UR8][R14.64] ;  /* 0x000000080e0f7981 */ /* 0x000ea4000c1e1900 */
        /* <DEDUP_REMOVED lines=12> */
[----:B---3--:R-:W-:-:S13]  /*0b90*/  FSETP.GT.AND P0, PT, R10, R13, PT ;  /* 0x0000000d0a00720b */ /* 0x008fda0003f04000 */
[----:B------:R-:W-:-:S05]  /*0ba0*/  @P0 IADD3 R11, PT, PT, R3, 0x6, RZ ;  /* 0x00000006030b0810 */ /* 0x000fca0007ffe0ff */
[----:B------:R-:W-:-:S04]  /*0bb0*/  IMAD.IADD R15, R2, 0x1, R11 ;  /* 0x00000001020f7824 */ /* 0x000fc800078e020b */
[----:B------:R-:W-:-:S06]  /*0bc0*/  IMAD.WIDE.U32 R4, R15, 0x4, R4 ;  /* 0x000000040f047825 */ /* 0x000fcc00078e0004 */
[----:B------:R-:W2:Y:S02]  /*0bd0*/  LDG.E R5, desc[UR8][R4.64] ;  /* 0x0000000804057981 */ /* 0x000ea4000c1e1900 */
[----:B--2---:R-:W-:-:S13]  /*0be0*/  FSETP.GT.AND P0, PT, R8, R5, PT ;  /* 0x000000050800720b */ /* 0x004fda0003f04000 */
[C---:B------:R-:W-:Y:S01]  /*0bf0*/  @P0 IADD3 R11, PT, PT, R3.reuse, 0x7, RZ ;  /* 0x00000007030b0810 */ /* 0x040fe20007ffe0ff */
[----:B------:R-:W-:-:S07]  /*0c00*/  VIADD R3, R3, 0x8 ;  /* 0x0000000803037836 */ /* 0x000fce0000000000 */
.L_x_4:
        /* <DEDUP_REMOVED lines=23> */
[----:B------:R-:W3:Y:S04]  /*0d80*/  LDG.E R12, desc[UR8][R6.64+0x8] ;  /* 0x00000808060c7981 */ /* 0x000ee8000c1e1900 */
[----:B------:R-:W4:Y:S01]  /*0d90*/  LDG.E R10, desc[UR8][R6.64+0xc] ;  /* 0x00000c08060a7981 */ /* 0x000f22000c1e1900 */
[----:B--2---:R-:W-:-:S13]  /*0da0*/  FSETP.GT.AND P0, PT, R8, R11, PT ;  /* 0x0000000b0800720b */ /* 0x004fda0003f04000 */
        /* <DEDUP_REMOVED lines=8> */
[----:B------:R-:W4:Y:S02]  /*0e30*/  LDG.E R5, desc[UR8][R4.64] ;  /* 0x0000000804057981 */ /* 0x000f24000c1e1900 */
[----:B----4-:R-:W-:-:S13]  /*0e40*/  FSETP.GT.AND P0, PT, R10, R5, PT ;  /* 0x000000050a00720b */ /* 0x010fda0003f04000 */
[C---:B------:R-:W-:Y:S01]  /*0e50*/  @P0 IADD3 R15, PT, PT, R3.reuse, 0x3, RZ ;  /* 0x00000003030f0810 */ /* 0x040fe20007ffe0ff */
[----:B------:R-:W-:-:S03]  /*0e60*/  VIADD R3, R3, 0x4 ;  /* 0x0000000403037836 */ /* 0x000fc60000000000 */
[----:B------:R-:W-:-:S07]  /*0e70*/  MOV R11, R15 ;  /* 0x0000000f000b7202 */ /* 0x000fce0000000f00 */
.L_x_5:
[----:B------:R-:W-:Y:S05]  /*0e80*/  BRA.U !UP1, `(.L_x_1) ;  /* 0x0000000109487547 */ /* 0x000fea000b800000 */
[----:B------:R-:W0:Y:S01]  /*0e90*/  LDC.64 R6, c[0x0][0x388] ;  /* 0x0000e200ff067b82 */ /* 0x000e220000000a00 */
[----:B------:R-:W-:Y:S01]  /*0ea0*/  IMAD.IADD R5, R2, 0x1, R3 ;  /* 0x0000000102057824 */ /* 0x000fe200078e0203 */
[----:B------:R-:W-:-:S03]  /*0eb0*/  UIADD3 UR4, UPT, UPT, -UR4, URZ, URZ ;  /* 0x000000ff04047290 */ /* 0x000fc6000fffe1ff */
[----:B0-----:R-:W-:-:S03]  /*0ec0*/  IMAD.WIDE.U32 R4, R5, 0x4, R6 ;  /* 0x0000000405047825 */ /* 0x001fc600078e0006 */
[----:B------:R-:W-:-:S07]  /*0ed0*/  MOV R10, R4 ;  /* 0x00000004000a7202 */ /* 0x000fce0000000f00 */
.L_x_6:
[----:B------:R-:W-:Y:S01]  /*0ee0*/  IMAD.IADD R9, R2, 0x1, R11 ;  /* 0x0000000102097824 */ /* 0x000fe200078e020b */
[----:B------:R-:W-:-:S03]  /*0ef0*/  MOV R4, R10 ;  /* 0x0000000a00047202 */ /* 0x000fc60000000f00 */
[----:B------:R-:W-:-:S03]  /*0f00*/  IMAD.WIDE.U32 R8, R9, 0x4, R6 ;  /* 0x0000000409087825 */ /* 0x000fc600078e0006 */
[----:B------:R0:W2:Y:S04]  /*0f10*/  LDG.E R4, desc[UR8][R4.64] ;  /* 0x0000000804047981 */ /* 0x0000a8000c1e1900 */
[----:B------:R-:W2:Y:S01]  /*0f20*/  LDG.E R9, desc[UR8][R8.64] ;  /* 0x0000000808097981 */ /* 0x000ea2000c1e1900 */
[----:B------:R-:W-:Y:S01]  /*0f30*/  UIADD3 UR4, UPT, UPT, UR4, 0x1, URZ ;  /* 0x0000000104047890 */ /* 0x000fe2000fffe0ff */
[----:B------:R-:W-:-:S03]  /*0f40*/  IADD3 R10, P1, PT, R10, 0x4, RZ ;  /* 0x000000040a0a7810 */ /* 0x000fc60007f3e0ff */
[----:B------:R-:W-:Y:S02]  /*0f50*/  UISETP.NE.AND UP0, UPT, UR4, URZ, UPT ;  /* 0x000000ff0400728c */ /* 0x000fe4000bf05270 */
[----:B0-----:R-:W-:Y:S01]  /*0f60*/  IMAD.X R5, RZ, RZ, R5, P1 ;  /* 0x000000ffff057224 */ /* 0x001fe200008e0605 */
[----:B--2---:R-:W-:-:S04]  /*0f70*/  FSETP.GT.AND P0, PT, R4, R9, PT ;  /* 0x000000090400720b */ /* 0x004fc80003f04000 */
[C---:B------:R-:W-:Y:S02]  /*0f80*/  SEL R11, R3.reuse, R11, P0 ;  /* 0x0000000b030b7207 */ /* 0x040fe40000000000 */
[----:B------:R-:W-:Y:S01]  /*0f90*/  IADD3 R3, PT, PT, R3, 0x1, RZ ;  /* 0x0000000103037810 */ /* 0x000fe20007ffe0ff */
[----:B------:R-:W-:Y:S06]  /*0fa0*/  BRA.U UP0, `(.L_x_6) ;  /* 0xfffffffd00cc7547 */ /* 0x000fec000b83ffff */
.L_x_1:
[----:B------:R-:W1:Y:S02]  /*0fb0*/  LDC.64 R2, c[0x0][0x380] ;  /* 0x0000e000ff027b82 */ /* 0x000e640000000a00 */
[----:B-1----:R-:W-:-:S05]  /*0fc0*/  IMAD.WIDE.U32 R2, R0, 0x4, R2 ;  /* 0x0000000400027825 */ /* 0x002fca00078e0002 */
[----:B------:R-:W-:Y:S01]  /*0fd0*/  STG.E desc[UR8][R2.64], R11 ;  /* 0x0000000b02007986 */ /* 0x000fe2000c101908 */
[----:B------:R-:W-:Y:S06]  /*0fe0*/  BAR.SYNC.DEFER_BLOCKING 0x0 ;  /* 0x0000000000007b1d */ /* 0x000fec0000010000 */
[----:B------:R-:W-:Y:S05]  /*0ff0*/  EXIT ;  /* 0x000000000000794d */ /* 0x000fea0003800000 */
.L_x_7:
        /* <DEDUP_REMOVED lines=16> */
.L_x_226:


//--------------------- .text._Z14logits_forwardPfS_S_S_iii --------------------------
	.section	.text._Z14logits_forwardPfS_S_S_iii,"ax",@progbits
	.align	128
        .global         _Z14logits_forwardPfS_S_S_iii
        .type           _Z14logits_forwardPfS_S_S_iii,@function
        .size           _Z14logits_forwardPfS_S_S_iii,(.L_x_227 - _Z14logits_forwardPfS_S_S_iii)
        .other          _Z14logits_forwardPfS_S_S_iii,@"STO_CUDA_ENTRY STV_DEFAULT"
_Z14logits_forwardPfS_S_S_iii:
.text._Z14logits_forwardPfS_S_S_iii:
[----:B------:R-:W-:Y:S01]  /*0000*/  LDC R1, c[0x0][0x37c] ;  /* 0x0000df00ff017b82 */ /* 0x000fe20000000800 */
[----:B------:R-:W0:Y:S01]  /*0010*/  S2R R0, SR_TID.X ;  /* 0x0000000000007919 */ /* 0x000e220000002100 */
[----:B------:R-:W1:Y:S06]  /*0020*/  LDCU UR6, c[0x0][0x3a4] ;  /* 0x00007480ff0677ac */ /* 0x000e6c0008000800 */
[----:B------:R-:W0:Y:S01]  /*0030*/  S2UR UR4, SR_CTAID.Y ;  /* 0x00000000000479c3 */ /* 0x000e220000002600 */
[----:B------:R-:W-:Y:S01]  /*0040*/  HFMA2 R14, -RZ, RZ, 0, 0 ;  /* 0x00000000ff0e7431 */ /* 0x000fe200000001ff */
[----:B------:R-:W2:Y:S06]  /*0050*/  LDCU.64 UR10, c[0x0][0x358] ;  /* 0x00006b00ff0a77ac */ /* 0x000eac0008000a00 */
[----:B------:R-:W0:Y:S08]  /*0060*/  LDC R3, c[0x0][0x360] ;  /* 0x0000d800ff037b82 */ /* 0x000e300000000800 */
[----:B------:R-:W3:Y:S01]  /*0070*/  S2UR UR12, SR_CTAID.X ;  /* 0x00000000000c79c3 */ /* 0x000ee20000002500 */
[----:B-1----:R-:W-:Y:S01]  /*0080*/  UISETP.GE.AND UP0, UPT, UR6, 0x1, UPT ;  /* 0x000000010600788c */ /* 0x002fe2000bf06270 */
[----:B0-----:R-:W-:-:S08]  /*0090*/  IMAD R0, R3, UR4, R0 ;  /* 0x0000000403007c24 */ /* 0x001fd0000f8e0200 */
[----:B--23--:R-:W-:Y:S05]  /*00a0*/  BRA.U !UP0, `(.L_x_8) ;  /* 0x0000000908d87547 */ /* 0x00cfea000b800000 */
[----:B------:R-:W-:Y:S02]  /*00b0*/  UISETP.GE.U32.AND UP1, UPT, UR6, 0x10, UPT ;  /* 0x000000100600788c */ /* 0x000fe4000bf26070 */
[----:B------:R-:W-:Y:S01]  /*00c0*/  IMAD R6, R0, UR6, RZ ;  /* 0x0000000600067c24 */ /* 0x000fe2000f8e02ff */
[----:B------:R-:W-:Y:S01]  /*00d0*/  ULOP3.LUT UR8, UR6, 0xf, URZ, 0xc0, !UPT ;  /* 0x0000000f06087892 */ /* 0x000fe2000f8ec0ff */
[----:B------:R-:W-:Y:S01]  /*00e0*/  MOV R14, RZ ;  /* 0x000000ff000e7202 */ /* 0x000fe20000000f00 */
[----:B------:R-:W-:Y:S01]  /*00f0*/  UIMAD UR7, UR12, UR6, URZ ;  /* 0x000000060c0772a4 */ /* 0x000fe2000f8e02ff */
[----:B------:R-:W-:Y:S01]  /*0100*/  MOV R7, RZ ;  /* 0x000000ff00077202 */ /* 0x000fe20000000f00 */
[----:B------:R-:W-:Y:S02]  /*0110*/  UISETP.NE.AND UP0, UPT, UR8, URZ, UPT ;  /* 0x000000ff0800728c */ /* 0x000fe4000bf05270 */
[----:B------:R-:W-:Y:S09]  /*0120*/  BRA.U !UP1, `(.L_x_9) ;  /* 0x0000000509147547 */ /* 0x000ff2000b800000 */
[----:B------:R-:W0:Y:S01]  /*0130*/  LDC.64 R2, c[0x0][0x390] ;  /* 0x0000e400ff027b82 */ /* 0x000e220000000a00 */
[----:B------:R-:W1:Y:S01]  /*0140*/  LDCU.64 UR4, c[0x0][0x388] ;  /* 0x00007100ff0477ac */ /* 0x000e620008000a00 */
[----:B------:R-:W-:Y:S01]  /*0150*/  MOV R14, RZ ;  /* 0x000000ff000e7202 */ /* 0x000fe20000000f00 */
[----:B------:R-:W-:-:S06]  /*0160*/  ULOP3.LUT UR9, UR6, 0x7ffffff0, URZ, 0xc0, !UPT ;  /* 0x7ffffff006097892 */ /* 0x000fcc000f8ec0ff */
[----:B------:R-:W-:Y:S01]  /*0170*/  MOV R7, UR9 ;  /* 0x0000000900077c02 */ /* 0x000fe20008000f00 */
[----:B-1----:R-:W-:-:S04]  /*0180*/  UIMAD.WIDE.U32 UR4, UR7, 0x4, UR4 ;  /* 0x00000004070478a5 */ /* 0x002fc8000f8e0004 */
[----:B------:R-:W-:Y:S01]  /*0190*/  UIADD3 UR13, UP1, UPT, UR4, 0x20, URZ ;  /* 0x00000020040d7890 */ /* 0x000fe2000ff3e0ff */
[----:B0-----:R-:W-:-:S03]  /*01a0*/  IMAD.WIDE.U32 R2, R6, 0x4, R2 ;  /* 0x0000000406027825 */ /* 0x001fc600078e0002 */
[----:B------:R-:W-:Y:S01]  /*01b0*/  UIADD3.X UR4, UPT, UPT, URZ, UR5, URZ, UP1, !UPT ;  /* 0x00000005ff047290 */ /* 0x000fe20008ffe4ff */
[----:B------:R-:W-:Y:S01]  /*01c0*/  IADD3 R2, P0, PT, R2, 0x20, RZ ;  /* 0x0000002002027810 */ /* 0x000fe20007f1e0ff */
[----:B------:R-:W-:Y:S01]  /*01d0*/  IMAD.U32 R4, RZ, RZ, UR13 ;  /* 0x0000000dff047e24 */ /* 0x000fe2000f8e00ff */
[----:B------:R-:W-:Y:S02]  /*01e0*/  UIADD3 UR5, UPT, UPT, -UR9, URZ, URZ ;  /* 0x000000ff09057290 */ /* 0x000fe4000fffe1ff */
[----:B------:R-:W-:Y:S02]  /*01f0*/  IADD3.X R3, PT, PT, RZ, R3, RZ, P0, !PT ;  /* 0x00000003ff037210 */ /* 0x000fe400007fe4ff */
[----:B------:R-:W-:-:S08]  /*0200*/  MOV R5, UR4 ;  /* 0x0000000400057c02 */ /* 0x000fd00008000f00 */
.L_x_10:
[----:B------:R-:W2:Y:S04]  /*0210*/  LDG.E R15, desc[UR10][R4.64+-0x20] ;  /* 0xffffe00a040f7981 */ /* 0x000ea8000c1e1900 */
[----:B------:R-:W2:Y:S04]  /*0220*/  LDG.E R16, desc[UR10][R2.64+-0x20] ;  /* 0xffffe00a02107981 */ /* 0x000ea8000c1e1900 */
[----:B------:R-:W3:Y:S04]  /*0230*/  LDG.E R24, desc[UR10][R4.64+-0x1c] ;  /* 0xffffe40a04187981 */ /* 0x000ee8000c1e1900 */
[----:B------:R-:W3:Y:S04]  /*0240*/  LDG.E R25, desc[UR10][R2.64+-0x1c] ;  /* 0xffffe40a02197981 */ /* 0x000ee8000c1e1900 */
[----:B------:R-:W4:Y:S04]  /*0250*/  LDG.E R19, desc[UR10][R4.64+-0x18] ;  /* 0xffffe80a04137981 */ /* 0x000f28000c1e1900 */
[----:B------:R-:W4:Y:S04]  /*0260*/  LDG.E R18, desc[UR10][R2.64+-0x18] ;  /* 0xffffe80a02127981 */ /* 0x000f28000c1e1900 */
[----:B------:R-:W5:Y:S04]  /*0270*/  LDG.E R20, desc[UR10][R4.64+-0x14] ;  /* 0xffffec0a04147981 */ /* 0x000f68000c1e1900 */
        /* <DEDUP_REMOVED lines=9> */
[----:B------:R-:W5:Y:S01]  /*0310*/  LDG.E R17, desc[UR10][R2.64] ;  /* 0x0000000a02117981 */ /* 0x000f62000c1e1900 */
[----:B--2---:R-:W-:-:S03]  /*0320*/  FFMA R15, R15, R16, R14 ;  /* 0x000000100f0f7223 */ /* 0x004fc6000000000e */
[----:B------:R-:W2:Y:S04]  /*0330*/  LDG.E R16, desc[UR10][R4.64] ;  /* 0x0000000a04107981 */ /* 0x000ea8000c1e1900 */
[----:B------:R-:W2:Y:S01]  /*0340*/  LDG.E R14, desc[UR10][R4.64+0x4] ;  /* 0x0000040a040e7981 */ /* 0x000ea2000c1e1900 */
[----:B---3--:R-:W-:-:S03]  /*0350*/  FFMA R24, R24, R25, R15 ;  /* 0x0000001918187223 */ /* 0x008fc6000000000f */
[----:B------:R-:W3:Y:S01]  /*0360*/  LDG.E R15, desc[UR10][R2.64+0x4] ;  /* 0x0000040a020f7981 */ /* 0x000ee2000c1e1900 */
[----:B----4-:R-:W-:-:S03]  /*0370*/  FFMA R25, R19, R18, R24 ;  /* 0x0000001213197223 */ /* 0x010fc60000000018 */
[----:B------:R-:W4:Y:S04]  /*0380*/  LDG.E R18, desc[UR10][R4.64+0x8] ;  /* 0x0000080a04127981 */ /* 0x000f28000c1e1900 */
[----:B------:R-:W4:Y:S01]  /*0390*/  LDG.E R19, desc[UR10][R2.64+0x8] ;  /* 0x0000080a02137981 */ /* 0x000f22000c1e1900 */
[----:B-----5:R-:W-:-:S03]  /*03a0*/  FFMA R25, R20, R21, R25 ;  /* 0x0000001514197223 */ /* 0x020fc60000000019 */
[----:B------:R-:W5:Y:S04]  /*03b0*/  LDG.E R20, desc[UR10][R4.64+0xc] ;  /* 0x00000c0a04147981 */ /* 0x000f68000c1e1900 */
[----:B------:R-:W5:Y:S01]  /*03c0*/  LDG.E R21, desc[UR10][R2.64+0xc] ;  /* 0x00000c0a02157981 */ /* 0x000f62000c1e1900 */
[----:B------:R-:W-:-:S03]  /*03d0*/  FFMA R25, R22, R23, R25 ;  /* 0x0000001716197223 */ /* 0x000fc60000000019 */
[----:B------:R-:W5:Y:S04]  /*03e0*/  LDG.E R22, desc[UR10][R4.64+0x10] ;  /* 0x0000100a04167981 */ /* 0x000f68000c1e1900 */
[----:B------:R-:W5:Y:S01]  /*03f0*/  LDG.E R23, desc[UR10][R2.64+0x10] ;  /* 0x0000100a02177981 */ /* 0x000f62000c1e1900 */
[----:B------:R-:W-:-:S03]  /*0400*/  FFMA R26, R12, R13, R25 ;  /* 0x0000000d0c1a7223 */ /* 0x000fc60000000019 */
[----:B------:R-:W5:Y:S04]  /*0410*/  LDG.E R24, desc[UR10][R4.64+0x14] ;  /* 0x0000140a04187981 */ /* 0x000f68000c1e1900 */
[----:B------:R-:W5:Y:S04]  /*0420*/  LDG.E R25, desc[UR10][R2.64+0x14] ;  /* 0x0000140a02197981 */ /* 0x000f68000c1e1900 */
[----:B------:R-:W5:Y:S01]  /*0430*/  LDG.E R12, desc[UR10][R4.64+0x18] ;  /* 0x0000180a040c7981 */ /* 0x000f62000c1e1900 */
[----:B------:R-:W-:-:S03]  /*0440*/  FFMA R27, R11, R8, R26 ;  /* 0x000000080b1b7223 */ /* 0x000fc6000000001a */
[----:B------:R-:W5:Y:S04]  /*0450*/  LDG.E R13, desc[UR10][R2.64+0x18] ;  /* 0x0000180a020d7981 */ /* 0x000f68000c1e1900 */
[----:B------:R0:W5:Y:S04]  /*0460*/  LDG.E R8, desc[UR10][R4.64+0x1c] ;  /* 0x00001c0a04087981 */ /* 0x000168000c1e1900 */
[----:B------:R1:W5:Y:S01]  /*0470*/  LDG.E R11, desc[UR10][R2.64+0x1c] ;  /* 0x00001c0a020b7981 */ /* 0x000362000c1e1900 */
[----:B------:R-:W-:Y:S01]  /*0480*/  FFMA R9, R10, R9, R27 ;  /* 0x000000090a097223 */ /* 0x000fe2000000001b */
[----:B------:R-:W-:-:S04]  /*0490*/  UIADD3 UR5, UPT, UPT, UR5, 0x10, URZ ;  /* 0x0000001005057890 */ /* 0x000fc8000fffe0ff */
[----:B------:R-:W-:Y:S01]  /*04a0*/  UISETP.NE.AND UP1, UPT, UR5, URZ, UPT ;  /* 0x000000ff0500728c */ /* 0x000fe2000bf25270 */
[----:B0-----:R-:W-:Y:S02]  /*04b0*/  IADD3 R4, P0, PT, R4, 0x40, RZ ;  /* 0x0000004004047810 */ /* 0x001fe40007f1e0ff */
[----:B-1----:R-:W-:Y:S02]  /*04c0*/  IADD3 R2, P1, PT, R2, 0x40, RZ ;  /* 0x0000004002027810 */ /* 0x002fe40007f3e0ff */
[----:B------:R-:W-:Y:S02]  /*04d0*/  IADD3.X R5, PT, PT, RZ, R5, RZ, P0, !PT ;  /* 0x00000005ff057210 */ /* 0x000fe400007fe4ff */
[----:B------:R-:W-:Y:S01]  /*04e0*/  IADD3.X R3, PT, PT, RZ, R3, RZ, P1, !PT ;  /* 0x00000003ff037210 */ /* 0x000fe20000ffe4ff */
[----:B--2---:R-:W-:-:S04]  /*04f0*/  FFMA R9, R16, R17, R9 ;  /* 0x0000001110097223 */ /* 0x004fc80000000009 */
[----:B---3--:R-:W-:-:S04]  /*0500*/  FFMA R9, R14, R15, R9 ;  /* 0x0000000f0e097223 */ /* 0x008fc80000000009 */
[----:B----4-:R-:W-:-:S04]  /*0510*/  FFMA R9, R18, R19, R9 ;  /* 0x0000001312097223 */ /* 0x010fc80000000009 */
[----:B-----5:R-:W-:-:S04]  /*0520*/  FFMA R9, R20, R21, R9 ;  /* 0x0000001514097223 */ /* 0x020fc80000000009 */
[----:B------:R-:W-:-:S04]  /*0530*/  FFMA R9, R22, R23, R9 ;  /* 0x0000001716097223 */ /* 0x000fc80000000009 */
[----:B------:R-:W-:-:S04]  /*0540*/  FFMA R9, R24, R25, R9 ;  /* 0x0000001918097223 */ /* 0x000fc80000000009 */
[----:B------:R-:W-:-:S04]  /*0550*/  FFMA R9, R12, R13, R9 ;  /* 0x0000000d0c097223 */ /* 0x000fc80000000009 */
[----:B------:R-:W-:Y:S01]  /*0560*/  FFMA R14, R8, R11, R9 ;  /* 0x0000000b080e7223 */ /* 0x000fe20000000009 */
[----:B------:R-:W-:Y:S06]  /*0570*/  BRA.U UP1, `(.L_x_10) ;  /* 0xfffffffd01247547 */ /* 0x000fec000b83ffff */
.L_x_9:
[----:B------:R-:W-:Y:S05]  /*0580*/  BRA.U !UP0, `(.L_x_8) ;  /* 0x0000000508a07547 */ /* 0x000fea000b800000 */
[----:B------:R-:W-:Y:S02]  /*0590*/  UISETP.GE.U32.AND UP0, UPT, UR8, 0x8, UPT ;  /* 0x000000080800788c */ /* 0x000fe4000bf06070 */
[----:B------:R-:W-:-:S04]  /*05a0*/  ULOP3.LUT UR5, UR6, 0x7, URZ, 0xc0, !UPT ;  /* 0x0000000706057892 */ /* 0x000fc8000f8ec0ff */
[----:B------:R-:W-:-:S03]  /*05b0*/  UISETP.NE.AND UP1, UPT, UR5, URZ, UPT ;  /* 0x000000ff0500728c */ /* 0x000fc6000bf25270 */
[----:B------:R-:W-:Y:S08]  /*05c0*/  BRA.U !UP0, `(.L_x_11) ;  /* 0x0000000108a47547 */ /* 0x000ff0000b800000 */
[----:B------:R-:W0:Y:S01]  /*05d0*/  LDC.64 R10, c[0x0][0x388] ;  /* 0x0000e200ff0a7b82 */ /* 0x000e220000000a00 */
[----:B------:R-:W1:Y:S01]  /*05e0*/  LDCU.64 UR8, c[0x0][0x390] ;  /* 0x00007200ff0877ac */ /* 0x000e620008000a00 */
[C---:B------:R-:W-:Y:S02]  /*05f0*/  IADD3 R16, P0, PT, R7.reuse, UR7, RZ ;  /* 0x0000000707107c10 */ /* 0x040fe4000ff1e0ff */
[----:B------:R-:W-:Y:S02]  /*0600*/  IADD3 R3, PT, PT, R7, UR7, RZ ;  /* 0x0000000707037c10 */ /* 0x000fe4000fffe0ff */
[CC--:B------:R-:W-:Y:S01]  /*0610*/  IADD3 R12, P1, PT, R6.reuse, R7.reuse, RZ ;  /* 0x00000007060c7210 */ /* 0x0c0fe20007f3e0ff */
[----:B------:R-:W-:Y:S01]  /*0620*/  IMAD.X R17, RZ, RZ, RZ, P0 ;  /* 0x000000ffff117224 */ /* 0x000fe200000e06ff */
[----:B------:R-:W2:Y:S01]  /*0630*/  LDC.64 R4, c[0x0][0x388] ;  /* 0x0000e200ff047b82 */ /* 0x000ea20000000a00 */
[----:B------:R-:W-:Y:S02]  /*0640*/  IADD3 R13, PT, PT, R6, R7, RZ ;  /* 0x00000007060d7210 */ /* 0x000fe40007ffe0ff */
[----:B------:R-:W-:-:S05]  /*0650*/  IADD3.X R15, PT, PT, RZ, RZ, RZ, P1, !PT ;  /* 0x000000ffff0f7210 */ /* 0x000fca0000ffe4ff */
[----:B------:R-:W3:Y:S01]  /*0660*/  LDC.64 R8, c[0x0][0x390] ;  /* 0x0000e400ff087b82 */ /* 0x000ee20000000a00 */
[----:B-1----:R-:W-:Y:S01]  /*0670*/  LEA R2, P1, R12, UR8, 0x2 ;  /* 0x000000080c027c11 */ /* 0x002fe2000f8210ff */
[----:B0-----:R-:W-:-:S03]  /*0680*/  IMAD.WIDE.U32 R10, R3, 0x4, R10 ;  /* 0x00000004030a7825 */ /* 0x001fc600078e000a */
[----:B------:R-:W-:-:S03]  /*0690*/  LEA.HI.X R3, R12, UR9, R15, 0x2, P1 ;  /* 0x000000090c037c11 */ /* 0x000fc600088f140f */
[----:B------:R-:W4:Y:S01]  /*06a0*/  LDG.E R11, desc[UR10][R10.64] ;  /* 0x0000000a0a0b7981 */ /* 0x000f22000c1e1900 */
[----:B--2---:R-:W-:-:S03]  /*06b0*/  LEA R4, P0, R16, R4, 0x2 ;  /* 0x0000000410047211 */ /* 0x004fc600078010ff */
[----:B------:R-:W2:Y:S01]  /*06c0*/  LDG.E R15, desc[UR10][R2.64+0x8] ;  /* 0x0000080a020f7981 */ /* 0x000ea2000c1e1900 */
[----:B------:R-:W-:-:S03]  /*06d0*/  LEA.HI.X R5, R16, R5, R17, 0x2, P0 ;  /* 0x0000000510057211 */ /* 0x000fc600000f1411 */
[----:B------:R-:W5:Y:S01]  /*06e0*/  LDG.E R17, desc[UR10][R2.64+0xc] ;  /* 0x00000c0a02117981 */ /* 0x000f62000c1e1900 */
[----:B---3--:R-:W-:-:S03]  /*06f0*/  IMAD.WIDE.U32 R8, R13, 0x4, R8 ;  /* 0x000000040d087825 */ /* 0x008fc600078e0008 */
[----:B------:R-:W3:Y:S04]  /*0700*/  LDG.E R13, desc[UR10][R2.64+0x4] ;  /* 0x0000040a020d7981 */ /* 0x000ee8000c1e1900 */
[----:B------:R-:W4:Y:S04]  /*0710*/  LDG.E R12, desc[UR10][R8.64] ;  /* 0x0000000a080c7981 */ /* 0x000f28000c1e1900 */
[----:B------:R-:W3:Y:S04]  /*0720*/  LDG.E R16, desc[UR10][R4.64+0x4] ;  /* 0x0000040a04107981 */ /* 0x000ee8000c1e1900 */
[----:B------:R-:W2:Y:S04]  /*0730*/  LDG.E R18, desc[UR10][R4.64+0x8] ;  /* 0x0000080a04127981 */ /* 0x000ea8000c1e1900 */
        /* <DEDUP_REMOVED lines=9> */
[----:B------:R-:W-:Y:S01]  /*07d0*/  IADD3 R7, PT, PT, R7, 0x8, RZ ;  /* 0x0000000807077810 */ /* 0x000fe20007ffe0ff */
[----:B----4-:R-:W-:-:S04]  /*07e0*/  FFMA R11, R11, R12, R14 ;  /* 0x0000000c0b0b7223 */ /* 0x010fc8000000000e */
[----:B---3--:R-:W-:-:S04]  /*07f0*/  FFMA R11, R16, R13, R11 ;  /* 0x0000000d100b7223 */ /* 0x008fc8000000000b */
[----:B--2---:R-:W-:-:S04]  /*0800*/  FFMA R11, R18, R15, R11 ;  /* 0x0000000f120b7223 */ /* 0x004fc8000000000b */
[----:B-----5:R-:W-:-:S04]  /*0810*/  FFMA R11, R20, R17, R11 ;  /* 0x00000011140b7223 */ /* 0x020fc8000000000b */
[----:B------:R-:W-:-:S04]  /*0820*/  FFMA R11, R22, R19, R11 ;  /* 0x00000013160b7223 */ /* 0x000fc8000000000b */
[----:B------:R-:W-:-:S04]  /*0830*/  FFMA R11, R10, R21, R11 ;  /* 0x000000150a0b7223 */ /* 0x000fc8000000000b */
[----:B------:R-:W-:-:S04]  /*0840*/  FFMA R8, R8, R9, R11 ;  /* 0x0000000908087223 */ /* 0x000fc8000000000b */
[----:B------:R-:W-:-:S07]  /*0850*/  FFMA R14, R23, R24, R8 ;  /* 0x00000018170e7223 */ /* 0x000fce0000000008 */
.L_x_11:
[----:B------:R-:W-:Y:S05]  /*0860*/  BRA.U !UP1, `(.L_x_8) ;  /* 0x0000000109e87547 */ /* 0x000fea000b800000 */
[----:B------:R-:W-:Y:S02]  /*0870*/  UISETP.GE.U32.AND UP0, UPT, UR5, 0x4, UPT ;  /* 0x000000040500788c */ /* 0x000fe4000bf06070 */
[----:B------:R-:W-:-:S04]  /*0880*/  ULOP3.LUT UR4, UR6, 0x3, URZ, 0xc0, !UPT ;  /* 0x0000000306047892 */ /* 0x000fc8000f8ec0ff */
[----:B------:R-:W-:-:S03]  /*0890*/  UISETP.NE.AND UP1, UPT, UR4, URZ, UPT ;  /* 0x000000ff0400728c */ /* 0x000fc6000bf25270 */
[----:B------:R-:W-:Y:S08]  /*08a0*/  BRA.U !UP0, `(.L_x_12) ;  /* 0x0000000108747547 */ /* 0x000ff0000b800000 */
[----:B------:R-:W0:Y:S01]  /*08b0*/  LDC.64 R10, c[0x0][0x388] ;  /* 0x0000e200ff0a7b82 */ /* 0x000e220000000a00 */
[----:B------:R-:W1:Y:S01]  /*08c0*/  LDCU.64 UR8, c[0x0][0x390] ;  /* 0x00007200ff0877ac */ /* 0x000e620008000a00 */
[CC--:B------:R-:W-:Y:S02]  /*08d0*/  IADD3 R16, P1, PT, R6.reuse, R7.reuse, RZ ;  /* 0x0000000706107210 */ /* 0x0c0fe40007f3e0ff */
[C---:B------:R-:W-:Y:S02]  /*08e0*/  IADD3 R5, PT, PT, R7.reuse, UR7, RZ ;  /* 0x0000000707057c10 */ /* 0x040fe4000fffe0ff */
[----:B------:R-:W-:Y:S01]  /*08f0*/  IADD3 R13, PT, PT, R6, R7, RZ ;  /* 0x00000007060d7210 */ /* 0x000fe20007ffe0ff */
[----:B------:R-:W-:Y:S01]  /*0900*/  IMAD.X R17, RZ, RZ, RZ, P1 ;  /* 0x000000ffff117224 */ /* 0x000fe200008e06ff */
[----:B------:R-:W2:Y:S01]  /*0910*/  LDC.64 R8, c[0x0][0x390] ;  /* 0x0000e400ff087b82 */ /* 0x000ea20000000a00 */
[----:B------:R-:W-:-:S04]  /*0920*/  IADD3 R12, P0, PT, R7, UR7, RZ ;  /* 0x00000007070c7c10 */ /* 0x000fc8000ff1e0ff */
[----:B------:R-:W-:-:S03]  /*0930*/  IADD3.X R15, PT, PT, RZ, RZ, RZ, P0, !PT ;  /* 0x000000ffff0f7210 */ /* 0x000fc600007fe4ff */
[----:B------:R-:W3:Y:S01]  /*0940*/  LDC.64 R2, c[0x0][0x388] ;  /* 0x0000e200ff027b82 */ /* 0x000ee20000000a00 */
[----:B-1----:R-:W-:Y:S01]  /*0950*/  LEA R4, P1, R16, UR8, 0x2 ;  /* 0x0000000810047c11 */ /* 0x002fe2000f8210ff */
[----:B0-----:R-:W-:-:S03]  /*0960*/  IMAD.WIDE.U32 R10, R5, 0x4, R10 ;  /* 0x00000004050a7825 */ /* 0x001fc600078e000a */
[----:B------:R-:W-:-:S03]  /*0970*/  LEA.HI.X R5, R16, UR9, R17, 0x2, P1 ;  /* 0x0000000910057c11 */ /* 0x000fc600088f1411 */
[----:B------:R-:W4:Y:S01]  /*0980*/  LDG.E R11, desc[UR10][R10.64] ;  /* 0x0000000a0a0b7981 */ /* 0x000f22000c1e1900 */
[----:B--2---:R-:W-:-:S03]  /*0990*/  IMAD.WIDE.U32 R8, R13, 0x4, R8 ;  /* 0x000000040d087825 */ /* 0x004fc600078e0008 */
[----:B------:R-:W2:Y:S04]  /*09a0*/  LDG.E R16, desc[UR10][R4.64+0x8] ;  /* 0x0000080a04107981 */ /* 0x000ea8000c1e1900 */
[----:B------:R-:W4:Y:S01]  /*09b0*/  LDG.E R8, desc[UR10][R8.64] ;  /* 0x0000000a08087981 */ /* 0x000f22000c1e1900 */
[----:B---3--:R-:W-:-:S03]  /*09c0*/  LEA R2, P0, R12, R2, 0x2 ;  /* 0x000000020c027211 */ /* 0x008fc600078010ff */
[----:B------:R-:W3:Y:S01]  /*09d0*/  LDG.E R18, desc[UR10][R4.64+0xc] ;  /* 0x00000c0a04127981 */ /* 0x000ee2000c1e1900 */
[----:B------:R-:W-:-:S03]  /*09e0*/  LEA.HI.X R3, R12, R3, R15, 0x2, P0 ;  /* 0x000000030c037211 */ /* 0x000fc600000f140f */
[----:B------:R-:W5:Y:S04]  /*09f0*/  LDG.E R12, desc[UR10][R4.64+0x4] ;  /* 0x0000040a040c7981 */ /* 0x000f68000c1e1900 */
[----:B------:R-:W5:Y:S04]  /*0a00*/  LDG.E R13, desc[UR10][R2.64+0x4] ;  /* 0x0000040a020d7981 */ /* 0x000f68000c1e1900 */
[----:B------:R-:W2:Y:S04]  /*0a10*/  LDG.E R15, desc[UR10][R2.64+0x8] ;  /* 0x0000080a020f7981 */ /* 0x000ea8000c1e1900 */
[----:B------:R-:W3:Y:S01]  /*0a20*/  LDG.E R17, desc[UR10][R2.64+0xc] ;  /* 0x00000c0a02117981 */ /* 0x000ee2000c1e1900 */
[----:B------:R-:W-:Y:S01]  /*0a30*/  IADD3 R7, PT, PT, R7, 0x4, RZ ;  /* 0x0000000407077810 */ /* 0x000fe20007ffe0ff */
[----:B----4-:R-:W-:-:S04]  /*0a40*/  FFMA R14, R11, R8, R14 ;  /* 0x000000080b0e7223 */ /* 0x010fc8000000000e */
[----:B-----5:R-:W-:-:S04]  /*0a50*/  FFMA R12, R13, R12, R14 ;  /* 0x0000000c0d0c7223 */ /* 0x020fc8000000000e */
[----:B--2---:R-:W-:-:S04]  /*0a60*/  FFMA R12, R15, R16, R12 ;  /* 0x000000100f0c7223 */ /* 0x004fc8000000000c */
[----:B---3--:R-:W-:-:S07]  /*0a70*/  FFMA R14, R17, R18, R12 ;  /* 0x00000012110e7223 */ /* 0x008fce000000000c */
.L_x_12:
[----:B------:R-:W-:Y:S05]  /*0a80*/  BRA.U !UP1, `(.L_x_8) ;  /* 0x0000000109607547 */ /* 0x000fea000b800000 */
[----:B------:R-:W0:Y:S01]  /*0a90*/  LDC.64 R2, c[0x0][0x390] ;  /* 0x0000e400ff027b82 */ /* 0x000e220000000a00 */
[----:B------:R-:W-:Y:S01]  /*0aa0*/  IADD3 R9, PT, PT, R6, R7, RZ ;  /* 0x0000000706097210 */ /* 0x000fe20007ffe0ff */
[----:B------:R-:W-:Y:S01]  /*0ab0*/  UIADD3 UR4, UPT, UPT, -UR4, URZ, URZ ;  /* 0x000000ff04047290 */ /* 0x000fe2000fffe1ff */
[----:B------:R-:W-:-:S05]  /*0ac0*/  IADD3 R7, PT, PT, R7, UR7, RZ ;  /* 0x0000000707077c10 */ /* 0x000fca000fffe0ff */
[----:B------:R-:W1:Y:S01]  /*0ad0*/  LDC.64 R4, c[0x0][0x388] ;  /* 0x0000e200ff047b82 */ /* 0x000e620000000a00 */
[----:B0-----:R-:W-:-:S03]  /*0ae0*/  IMAD.WIDE.U32 R2, R9, 0x4, R2 ;  /* 0x0000000409027825 */ /* 0x001fc600078e0002 */
[----:B------:R-:W-:Y:S02]  /*0af0*/  MOV R6, R2 ;  /* 0x0000000200067202 */ /* 0x000fe40000000f00 */
[----:B------:R-:W-:Y:S01]  /*0b00*/  MOV R9, R3 ;  /* 0x0000000300097202 */ /* 0x000fe20000000f00 */
[----:B-1----:R-:W-:-:S04]  /*0b10*/  IMAD.WIDE.U32 R4, R7, 0x4, R4 ;  /* 0x0000000407047825 */ /* 0x002fc800078e0004 */
[----:B------:R-:W-:Y:S01]  /*0b20*/  IMAD.MOV.U32 R2, RZ, RZ, R4 ;  /* 0x000000ffff027224 */ /* 0x000fe200078e0004 */
[----:B------:R-:W-:-:S07]  /*0b30*/  MOV R7, R5 ;  /* 0x0000000500077202 */ /* 0x000fce0000000f00 */
.L_x_13:
[----:B------:R-:W-:Y:S02]  /*0b40*/  MOV R3, R7 ;  /* 0x0000000700037202 */ /* 0x000fe40000000f00 */
[----:B------:R-:W-:Y:S02]  /*0b50*/  MOV R4, R6 ;  /* 0x0000000600047202 */ /* 0x000fe40000000f00 */
[----:B------:R-:W-:Y:S02]  /*0b60*/  MOV R5, R9 ;  /* 0x0000000900057202 */ /* 0x000fe40000000f00 */
[----:B------:R0:W2:Y:S04]  /*0b70*/  LDG.E R3, desc[UR10][R2.64] ;  /* 0x0000000a02037981 */ /* 0x0000a8000c1e1900 */
[----:B------:R-:W2:Y:S01]  /*0b80*/  LDG.E R4, desc[UR10][R4.64] ;  /* 0x0000000a04047981 */ /* 0x000ea2000c1e1900 */
[----:B------:R-:W-:Y:S01]  /*0b90*/  UIADD3 UR4, UPT, UPT, UR4, 0x1, URZ ;  /* 0x0000000104047890 */ /* 0x000fe2000fffe0ff */
[----:B------:R-:W-:-:S03]  /*0ba0*/  IADD3 R6, P0, PT, R6, 0x4, RZ ;  /* 0x0000000406067810 */ /* 0x000fc60007f1e0ff */
[----:B------:R-:W-:Y:S01]  /*0bb0*/  UISETP.NE.AND UP0, UPT, UR4, URZ, UPT ;  /* 0x000000ff0400728c */ /* 0x000fe2000bf05270 */
[----:B0-----:R-:W-:Y:S02]  /*0bc0*/  IADD3 R2, P1, PT, R2, 0x4, RZ ;  /* 0x0000000402027810 */ /* 0x001fe40007f3e0ff */
[----:B------:R-:W-:Y:S02]  /*0bd0*/  IADD3.X R9, PT, PT, RZ, R9, RZ, P0, !PT ;  /* 0x00000009ff097210 */ /* 0x000fe400007fe4ff */
[----:B------:R-:W-:Y:S01]  /*0be0*/  IADD3.X R7, PT, PT, RZ, R7, RZ, P1, !PT ;  /* 0x00000007ff077210 */ /* 0x000fe20000ffe4ff */
[----:B--2---:R-:W-:-:S03]  /*0bf0*/  FFMA R14, R3, R4, R14 ;  /* 0x00000004030e7223 */ /* 0x004fc6000000000e */
[----:B------:R-:W-:Y:S05]  /*0c00*/  BRA.U UP0, `(.L_x_13) ;  /* 0xfffffffd00cc7547 */ /* 0x000fea000b83ffff */
.L_x_8:
[----:B------:R-:W0:Y:S01]  /*0c10*/  LDCU.64 UR4, c[0x0][0x398] ;  /* 0x00007300ff0477ac */ /* 0x000e220008000a00 */
[----:B------:R-:W1:Y:S08]  /*0c20*/  LDC R5, c[0x0][0x3a8] ;  /* 0x0000ea00ff057b82 */ /* 0x000e700000000800 */
[----:B------:R-:W2:Y:S01]  /*0c30*/  LDC.64 R2, c[0x0][0x380] ;  /* 0x0000e000ff027b82 */ /* 0x000ea20000000a00 */
[----:B0-----:R-:W-:-:S04]  /*0c40*/  ISETP.NE.U32.AND P0, PT, RZ, UR4, PT ;  /* 0x00000004ff007c0c */ /* 0x001fc8000bf05070 */
[----:B------:R-:W-:Y:S01]  /*0c50*/  ISETP.NE.AND.EX P0, PT, RZ, UR5, PT, P0 ;  /* 0x00000005ff007c0c */ /* 0x000fe2000bf05300 */
[----:B-1----:R-:W-:-:S04]  /*0c60*/  IMAD R5, R5, UR12, R0 ;  /* 0x0000000c05057c24 */ /* 0x002fc8000f8e0200 */
[----:B--2---:R-:W-:-:S05]  /*0c70*/  IMAD.WIDE R2, R5, 0x4, R2 ;  /* 0x0000000405027825 */ /* 0x004fca00078e0202 */
[----:B------:R0:W-:Y:S03]  /*0c80*/  STG.E desc[UR10][R2.64], R14 ;  /* 0x0000000e02007986 */ /* 0x0001e6000c10190a */
[----:B------:R-:W-:Y:S05]  /*0c90*/  @!P0 EXIT ;  /* 0x000000000000894d */ /* 0x000fea0003800000 */
[----:B------:R-:W1:Y:S02]  /*0ca0*/  LDC.64 R4, c[0x0][0x398] ;  /* 0x0000e600ff047b82 */ /* 0x000e640000000a00 */
[----:B-1----:R-:W-:-:S06]  /*0cb0*/  IMAD.WIDE.U32 R4, R0, 0x4, R4 ;  /* 0x0000000400047825 */ /* 0x002fcc00078e0004 */
[----:B------:R-:W2:Y:S02]  /*0cc0*/  LDG.E R5, desc[UR10][R4.64] ;  /* 0x0000000a04057981 */ /* 0x000ea4000c1e1900 */
[----:B--2---:R-:W-:-:S05]  /*0cd0*/  FADD R7, R5, R14 ;  /* 0x0000000e05077221 */ /* 0x004fca0000000000 */
[----:B------:R-:W-:Y:S01]  /*0ce0*/  STG.E desc[UR10][R2.64], R7 ;  /* 0x0000000702007986 */ /* 0x000fe2000c10190a */
[----:B------:R-:W-:Y:S05]  /*0cf0*/  EXIT ;  /* 0x000000000000794d */ /* 0x000fea0003800000 */
.L_x_14:
        /* <DEDUP_REMOVED lines=16> */
.L_x_227:


//--------------------- .text._Z11glu_forwardPfS_iii --------------------------
	.section	.text._Z11glu_forwardPfS_iii,"ax",@progbits
	.align	128
        .global         _Z11glu_forwardPfS_iii
        .type           _Z11glu_forwardPfS_iii,@function
        .size           _Z11glu_forwardPfS_iii,(.L_x_213 - _Z11glu_forwardPfS_iii)
        .other          _Z11glu_forwardPfS_iii,@"STO_CUDA_ENTRY STV_DEFAULT"
_Z11glu_forwardPfS_iii:
.text._Z11glu_forwardPfS_iii:
[----:B------:R-:W-:Y:S01]  /*0000*/  LDC R1, c[0x0][0x37c] ;  /* 0x0000df00ff017b82 */ /* 0x000fe20000000800 */
[----:B------:R-:W0:Y:S07]  /*0010*/  S2R R3, SR_TID.X ;  /* 0x0000000000037919 */ /* 0x000e2e0000002100 */
[----:B------:R-:W-:Y:S01]  /*0020*/  S2UR UR6, SR_CTAID.X ;  /* 0x00000000000679c3 */ /* 0x000fe20000002500 */
[----:B------:R-:W1:Y:S07]  /*0030*/  LDCU.64 UR4, c[0x0][0x358] ;  /* 0x00006b00ff0477ac */ /* 0x000e6e0008000a00 */
[----:B------:R-:W0:Y:S08]  /*0040*/  S2UR UR7, SR_CTAID.Y ;  /* 0x00000000000779c3 */ /* 0x000e300000002600 */
[----:B------:R-:W0:Y:S08]  /*0050*/  LDC R0, c[0x0][0x360] ;  /* 0x0000d800ff007b82 */ /* 0x000e300000000800 */
[----:B------:R-:W2:Y:S08]  /*0060*/  LDC R2, c[0x0][0x394] ;  /* 0x0000e500ff027b82 */ /* 0x000eb00000000800 */
[----:B------:R-:W3:Y:S01]  /*0070*/  LDC.64 R4, c[0x0][0x388] ;  /* 0x0000e200ff047b82 */ /* 0x000ee20000000a00 */
[----:B0-----:R-:W-:-:S02]  /*0080*/  IMAD R3, R0, UR7, R3 ;  /* 0x0000000700037c24 */ /* 0x001fc4000f8e0203 */
[----:B--2---:R-:W-:-:S04]  /*0090*/  IMAD R2, R2, UR6, RZ ;  /* 0x0000000602027c24 */ /* 0x004fc8000f8e02ff */
[----:B------:R-:W-:-:S04]  /*00a0*/  IMAD R7, R2, 0x2, R3 ;  /* 0x0000000202077824 */ /* 0x000fc800078e0203 */
[----:B---3--:R-:W-:-:S05]  /*00b0*/  IMAD.WIDE R4, R7, 0x4, R4 ;  /* 0x0000000407047825 */ /* 0x008fca00078e0204 */
[----:B-1----:R-:W2:Y:S01]  /*00c0*/  LDG.E R0, desc[UR4][R4.64] ;  /* 0x0000000404007981 */ /* 0x002ea2000c1e1900 */
[----:B------:R-:W-:Y:S01]  /*00d0*/  IMAD.MOV.U32 R7, RZ, RZ, 0x3bbb989d ;  /* 0x3bbb989dff077424 */ /* 0x000fe200078e00ff */
[----:B------:R-:W-:Y:S01]  /*00e0*/  BSSY.RECONVERGENT B0, `(.L_x_15) ;  /* 0x0000016000007945 */ /* 0x000fe20003800200 */
[----:B------:R-:W-:Y:S01]  /*00f0*/  IMAD.MOV.U32 R9, RZ, RZ, 0x437c0000 ;  /* 0x437c0000ff097424 */ /* 0x000fe200078e00ff */
[----:B------:R-:W-:Y:S01]  /*0100*/  IADD3 R2, PT, PT, R2, R3, RZ ;  /* 0x0000000302027210 */ /* 0x000fe20007ffe0ff */
[----:B--2---:R-:W-:-:S04]  /*0110*/  FFMA.SAT R6, R0, -R7, 0.5 ;  /* 0x3f00000000067423 */ /* 0x004fc80000002807 */
[----:B------:R-:W-:-:S04]  /*0120*/  FFMA.RM R6, R6, R9, 12582913 ;  /* 0x4b40000106067423 */ /* 0x000fc80000004009 */
[C---:B------:R-:W-:Y:S01]  /*0130*/  FADD R7, R6.reuse, -12583039 ;  /* 0xcb40007f06077421 */ /* 0x040fe20000000000 */
[----:B------:R-:W-:-:S03]  /*0140*/  IMAD.SHL.U32 R6, R6, 0x800000, RZ ;  /* 0x0080000006067824 */ /* 0x000fc600078e00ff */
[----:B------:R-:W-:-:S04]  /*0150*/  FFMA R7, R0, -1.4426950216293334961, -R7 ;  /* 0xbfb8aa3b00077823 */ /* 0x000fc80000000807 */
[----:B------:R-:W-:-:S06]  /*0160*/  FFMA R7, R0, -1.925963033500011079e-08, R7 ;  /* 0xb2a5706000077823 */ /* 0x000fcc0000000007 */
[----:B------:R-:W0:Y:S02]  /*0170*/  MUFU.EX2 R7, R7 ;  /* 0x0000000700077308 */ /* 0x000e240000000800 */
[----:B0-----:R-:W-:-:S06]  /*0180*/  FFMA R9, R6, R7, 1 ;  /* 0x3f80000006097423 */ /* 0x001fcc0000000007 */
[----:B------:R-:W0:Y:S08]  /*0190*/  MUFU.RCP R6, R9 ;  /* 0x0000000900067308 */ /* 0x000e300000001000 */
[----:B------:R-:W1:Y:S01]  /*01a0*/  FCHK P0, R0, R9 ;  /* 0x0000000900007302 */ /* 0x000e620000000000 */
[----:B0-----:R-:W-:-:S04]  /*01b0*/  FFMA R11, -R9, R6, 1 ;  /* 0x3f800000090b7423 */ /* 0x001fc80000000106 */
[----:B------:R-:W-:-:S04]  /*01c0*/  FFMA R11, R6, R11, R6 ;  /* 0x0000000b060b7223 */ /* 0x000fc80000000006 */
[----:B------:R-:W-:-:S04]  /*01d0*/  FFMA R6, R0, R11, RZ ;  /* 0x0000000b00067223 */ /* 0x000fc800000000ff */
[----:B------:R-:W-:-:S04]  /*01e0*/  FFMA R8, -R9, R6, R0 ;  /* 0x0000000609087223 */ /* 0x000fc80000000100 */
[----:B------:R-:W-:Y:S01]  /*01f0*/  FFMA R11, R11, R8, R6 ;  /* 0x000000080b0b7223 */ /* 0x000fe20000000006 */
[----:B-1----:R-:W-:Y:S06]  /*0200*/  @!P0 BRA `(.L_x_16) ;  /* 0x00000000000c8947 */ /* 0x002fec0003800000 */
[----:B------:R-:W-:-:S07]  /*0210*/  MOV R6, 0x230 ;  /* 0x0000023000067802 */ /* 0x000fce0000000f00 */
[----:B------:R-:W-:Y:S05]  /*0220*/  CALL.REL.NOINC `($__internal_0_$__cuda_sm3x_div_rn_noftz_f32_slowpath) ;  /* 0x00000000002c7944 */ /* 0x000fea0003c00000 */
[----:B------:R-:W-:-:S07]  /*0230*/  IMAD.MOV.U32 R11, RZ, RZ, R0 ;  /* 0x000000ffff0b7224 */ /* 0x000fce00078e0000 */
.L_x_16:
[----:B------:R-:W-:Y:S05]  /*0240*/  BSYNC.RECONVERGENT B0 ;  /* 0x0000000000007941 */ /* 0x000fea0003800200 */
.L_x_15:
[----:B------:R-:W0:Y:S01]  /*0250*/  LDC R7, c[0x0][0x394] ;  /* 0x0000e500ff077b82 */ /* 0x000e220000000800 */
[----:B------:R-:W-:Y:S07]  /*0260*/  STG.E desc[UR4][R4.64], R11 ;  /* 0x0000000b04007986 */ /* 0x000fee000c101904 */
[----:B------:R-:W1:Y:S01]  /*0270*/  LDC.64 R8, c[0x0][0x380] ;  /* 0x0000e000ff087b82 */ /* 0x000e620000000a00 */
[----:B0-----:R-:W-:-:S06]  /*0280*/  IMAD.WIDE R6, R7, 0x4, R4 ;  /* 0x0000000407067825 */ /* 0x001fcc00078e0204 */
[----:B------:R-:W2:Y:S01]  /*0290*/  LDG.E R6, desc[UR4][R6.64] ;  /* 0x0000000406067981 */ /* 0x000ea2000c1e1900 */
[----:B-1----:R-:W-:-:S04]  /*02a0*/  IMAD.WIDE R2, R2, 0x4, R8 ;  /* 0x0000000402027825 */ /* 0x002fc800078e0208 */
[----:B--2---:R-:W-:-:S05]  /*02b0*/  FMUL R9, R6, R11 ;  /* 0x0000000b06097220 */ /* 0x004fca0000400000 */
[----:B------:R-:W-:Y:S01]  /*02c0*/  STG.E desc[UR4][R2.64], R9 ;  /* 0x0000000902007986 */ /* 0x000fe2000c101904 */
[----:B------:R-:W-:Y:S05]  /*02d0*/  EXIT ;  /* 0x000000000000794d */ /* 0x000fea0003800000 */
        .weak           $__internal_0_$__cuda_sm3x_div_rn_noftz_f32_slowpath
        .type           $__internal_0_$__cuda_sm3x_div_rn_noftz_f32_slowpath,@function
        .size           $__internal_0_$__cuda_sm3x_div_rn_noftz_f32_slowpath,(.L_x_213 - $__internal_0_$__cuda_sm3x_div_rn_noftz_f32_slowpath)
$__internal_0_$__cuda_sm3x_div_rn_noftz_f32_slowpath:
[----:B------:R-:W-:Y:S01]  /*02e0*/  SHF.R.U32.HI R7, RZ, 0x17, R9 ;  /* 0x00000017ff077819 */ /* 0x000fe20000011609 */
[----:B------:R-:W-:Y:S01]  /*02f0*/  BSSY.RECONVERGENT B1, `(.L_x_17) ;  /* 0x0000064000017945 */ /* 0x000fe20003800200 */
[--C-:B------:R-:W-:Y:S01]  /*0300*/  SHF.R.U32.HI R3, RZ, 0x17, R0.reuse ;  /* 0x00000017ff037819 */ /* 0x100fe20000011600 */
[----:B------:R-:W-:Y:S01]  /*0310*/  IMAD.MOV.U32 R11, RZ, RZ, R0 ;  /* 0x000000ffff0b7224 */ /* 0x000fe200078e0000 */
[----:B------:R-:W-:Y:S02]  /*0320*/  LOP3.LUT R10, R7, 0xff, RZ, 0xc0, !PT ;  /* 0x000000ff070a7812 */ /* 0x000fe400078ec0ff */
[----:B------:R-:W-:-:S03]  /*0330*/  LOP3.LUT R8, R3, 0xff, RZ, 0xc0, !PT ;  /* 0x000000ff03087812 */ /* 0x000fc600078ec0ff */
[----:B------:R-:W-:Y:S02]  /*0340*/  VIADD R13, R10, 0xffffffff ;  /* 0xffffffff0a0d7836 */ /* 0x000fe40000000000 */
[----:B------:R-:W-:-:S03]  /*0350*/  VIADD R12, R8, 0xffffffff ;  /* 0xffffffff080c7836 */ /* 0x000fc60000000000 */
[----:B------:R-:W-:-:S04]  /*0360*/  ISETP.GT.U32.AND P0, PT, R13, 0xfd, PT ;  /* 0x000000fd0d00780c */ /* 0x000fc80003f04070 */
[----:B------:R-:W-:-:S13]  /*0370*/  ISETP.GT.U32.OR P0, PT, R12, 0xfd, P0 ;  /* 0x000000fd0c00780c */ /* 0x000fda0000704470 */
[----:B------:R-:W-:Y:S01]  /*0380*/  @!P0 MOV R7, RZ ;  /* 0x000000ff00078202 */ /* 0x000fe20000000f00 */
[----:B------:R-:W-:Y:S06]  /*0390*/  @!P0 BRA `(.L_x_18) ;  /* 0x0000000000608947 */ /* 0x000fec0003800000 */
[----:B------:R-:W-:Y:S01]  /*03a0*/  FSETP.GTU.FTZ.AND P0, PT, |R0|, +INF , PT ;  /* 0x7f8000000000780b */ /* 0x000fe20003f1c200 */
[----:B------:R-:W-:Y:S01]  /*03b0*/  IMAD.MOV.U32 R3, RZ, RZ, R9 ;  /* 0x000000ffff037224 */ /* 0x000fe200078e0009 */
[----:B------:R-:W-:-:S04]  /*03c0*/  FSETP.GTU.FTZ.AND P1, PT, |R9|, +INF , PT ;  /* 0x7f8000000900780b */ /* 0x000fc80003f3c200 */
[----:B------:R-:W-:-:S13]  /*03d0*/  PLOP3.LUT P0, PT, P0, P1, PT, 0xf8, 0x8f ;  /* 0x00000000008f781c */ /* 0x000fda0000703f70 */
[----:B------:R-:W-:Y:S05]  /*03e0*/  @P0 BRA `(.L_x_19) ;  /* 0x00000004004c0947 */ /* 0x000fea0003800000 */
[----:B------:R-:W-:-:S13]  /*03f0*/  LOP3.LUT P0, RZ, R9, 0x7fffffff, R11, 0xc8, !PT ;  /* 0x7fffffff09ff7812 */ /* 0x000fda000780c80b */
[----:B------:R-:W-:Y:S05]  /*0400*/  @!P0 BRA `(.L_x_20) ;  /* 0x00000004003c8947 */ /* 0x000fea0003800000 */
[C---:B------:R-:W-:Y:S02]  /*0410*/  FSETP.NEU.FTZ.AND P2, PT, |R0|.reuse, +INF , PT ;  /* 0x7f8000000000780b */ /* 0x040fe40003f5d200 */
[----:B------:R-:W-:Y:S02]  /*0420*/  FSETP.NEU.FTZ.AND P1, PT, |R3|, +INF , PT ;  /* 0x7f8000000300780b */ /* 0x000fe40003f3d200 */
[----:B------:R-:W-:-:S11]  /*0430*/  FSETP.NEU.FTZ.AND P0, PT, |R0|, +INF , PT ;  /* 0x7f8000000000780b */ /* 0x000fd60003f1d200 */
[----:B------:R-:W-:Y:S05]  /*0440*/  @!P1 BRA !P2, `(.L_x_20) ;  /* 0x00000004002c9947 */ /* 0x000fea0005000000 */
[----:B------:R-:W-:-:S04]  /*0450*/  LOP3.LUT P2, RZ, R11, 0x7fffffff, RZ, 0xc0, !PT ;  /* 0x7fffffff0bff7812 */ /* 0x000fc8000784c0ff */
[----:B------:R-:W-:-:S13]  /*0460*/  PLOP3.LUT P1, PT, P1, P2, PT, 0x2f, 0xf2 ;  /* 0x0000000000f2781c */ /* 0x000fda0000f24577 */
[----:B------:R-:W-:Y:S05]  /*0470*/  @P1 BRA `(.L_x_21) ;  /* 0x0000000400181947 */ /* 0x000fea0003800000 */
[----:B------:R-:W-:-:S04]  /*0480*/  LOP3.LUT P1, RZ, R9, 0x7fffffff, RZ, 0xc0, !PT ;  /* 0x7fffffff09ff7812 */ /* 0x000fc8000782c0ff */
[----:B------:R-:W-:-:S13]  /*0490*/  PLOP3.LUT P0, PT, P0, P1, PT, 0x2f, 0xf2 ;  /* 0x0000000000f2781c */ /* 0x000fda0000702577 */
[----:B------:R-:W-:Y:S05]  /*04a0*/  @P0 BRA `(.L_x_22) ;  /* 0x0000000400000947 */ /* 0x000fea0003800000 */
[----:B------:R-:W-:Y:S02]  /*04b0*/  ISETP.GE.AND P0, PT, R12, RZ, PT ;  /* 0x000000ff0c00720c */ /* 0x000fe40003f06270 */
[----:B------:R-:W-:-:S11]  /*04c0*/  ISETP.GE.AND P1, PT, R13, RZ, PT ;  /* 0x000000ff0d00720c */ /* 0x000fd60003f26270 */
[----:B------:R-:W-:Y:S02]  /*04d0*/  @P0 IMAD.MOV.U32 R7, RZ, RZ, RZ ;  /* 0x000000ffff070224 */ /* 0x000fe400078e00ff */
[----:B------:R-:W-:Y:S01]  /*04e0*/  @!P0 FFMA R11, R0, 1.84467440737095516160e+19, RZ ;  /* 0x5f800000000b8823 */ /* 0x000fe200000000ff */
[----:B------:R-:W-:Y:S02]  /*04f0*/  @!P0 IMAD.MOV.U32 R7, RZ, RZ, -0x40 ;  /* 0xffffffc0ff078424 */ /* 0x000fe400078e00ff */
[----:B------:R-:W-:-:S03]  /*0500*/  @!P1 FFMA R9, R3, 1.84467440737095516160e+19, RZ ;  /* 0x5f80000003099823 */ /* 0x000fc600000000ff */
[----:B------:R-:W-:-:S07]  /*0510*/  @!P1 IADD3 R7, PT, PT, R7, 0x40, RZ ;  /* 0x0000004007079810 */ /* 0x000fce0007ffe0ff */
.L_x_18:
[----:B------:R-:W-:Y:S01]  /*0520*/  LEA R0, R10, 0xc0800000, 0x17 ;  /* 0xc08000000a007811 */ /* 0x000fe200078eb8ff */
[----:B------:R-:W-:Y:S01]  /*0530*/  VIADD R8, R8, 0xffffff81 ;  /* 0xffffff8108087836 */ /* 0x000fe20000000000 */
[----:B------:R-:W-:Y:S03]  /*0540*/  BSSY.RECONVERGENT B2, `(.L_x_23) ;  /* 0x0000035000027945 */ /* 0x000fe60003800200 */
[----:B------:R-:W-:Y:S02]  /*0550*/  IMAD.IADD R9, R9, 0x1, -R0 ;  /* 0x0000000109097824 */ /* 0x000fe400078e0a00 */
[C---:B------:R-:W-:Y:S01]  /*0560*/  IMAD R0, R8.reuse, -0x800000, R11 ;  /* 0xff80000008007824 */ /* 0x040fe200078e020b */
[----:B------:R-:W-:Y:S01]  /*0570*/  IADD3 R8, PT, PT, R8, 0x7f, -R10 ;  /* 0x0000007f08087810 */ /* 0x000fe20007ffe80a */
[----:B------:R-:W0:Y:S01]  /*0580*/  MUFU.RCP R3, R9 ;  /* 0x0000000900037308 */ /* 0x000e220000001000 */
[----:B------:R-:W-:-:S03]  /*0590*/  FADD.FTZ R13, -R9, -RZ ;  /* 0x800000ff090d7221 */ /* 0x000fc60000010100 */
[----:B------:R-:W-:Y:S02]  /*05a0*/  IMAD.IADD R8, R8, 0x1, R7 ;  /* 0x0000000108087824 */ /* 0x000fe400078e0207 */
[----:B0-----:R-:W-:-:S04]  /*05b0*/  FFMA R12, R3, R13, 1 ;  /* 0x3f800000030c7423 */ /* 0x001fc8000000000d */
[----:B------:R-:W-:-:S04]  /*05c0*/  FFMA R14, R3, R12, R3 ;  /* 0x0000000c030e7223 */ /* 0x000fc80000000003 */
[----:B------:R-:W-:-:S04]  /*05d0*/  FFMA R3, R0, R14, RZ ;  /* 0x0000000e00037223 */ /* 0x000fc800000000ff */
[----:B------:R-:W-:-:S04]  /*05e0*/  FFMA R12, R13, R3, R0 ;  /* 0x000000030d0c7223 */ /* 0x000fc80000000000 */
[----:B------:R-:W-:-:S04]  /*05f0*/  FFMA R11, R14, R12, R3 ;  /* 0x0000000c0e0b7223 */ /* 0x000fc80000000003 */
[----:B------:R-:W-:-:S04]  /*0600*/  FFMA R12, R13, R11, R0 ;  /* 0x0000000b0d0c7223 */ /* 0x000fc80000000000 */
[----:B------:R-:W-:-:S05]  /*0610*/  FFMA R0, R14, R12, R11 ;  /* 0x0000000c0e007223 */ /* 0x000fca000000000b */
[----:B------:R-:W-:-:S04]  /*0620*/  SHF.R.U32.HI R3, RZ, 0x17, R0 ;  /* 0x00000017ff037819 */ /* 0x000fc80000011600 */
[----:B------:R-:W-:-:S04]  /*0630*/  LOP3.LUT R3, R3, 0xff, RZ, 0xc0, !PT ;  /* 0x000000ff03037812 */ /* 0x000fc800078ec0ff */
[----:B------:R-:W-:-:S05]  /*0640*/  IADD3 R9, PT, PT, R3, R8, RZ ;  /* 0x0000000803097210 */ /* 0x000fca0007ffe0ff */
[----:B------:R-:W-:-:S05]  /*0650*/  VIADD R3, R9, 0xffffffff ;  /* 0xffffffff09037836 */ /* 0x000fca0000000000 */
[----:B------:R-:W-:-:S13]  /*0660*/  ISETP.GE.U32.AND P0, PT, R3, 0xfe, PT ;  /* 0x000000fe0300780c */ /* 0x000fda0003f06070 */
[----:B------:R-:W-:Y:S05]  /*0670*/  @!P0 BRA `(.L_x_24) ;  /* 0x0000000000808947 */ /* 0x000fea0003800000 */
[----:B------:R-:W-:-:S13]  /*0680*/  ISETP.GT.AND P0, PT, R9, 0xfe, PT ;  /* 0x000000fe0900780c */ /* 0x000fda0003f04270 */
[----:B------:R-:W-:Y:S05]  /*0690*/  @P0 BRA `(.L_x_25) ;  /* 0x00000000006c0947 */ /* 0x000fea0003800000 */
[----:B------:R-:W-:-:S13]  /*06a0*/  ISETP.GE.AND P0, PT, R9, 0x1, PT ;  /* 0x000000010900780c */ /* 0x000fda0003f06270 */
[----:B------:R-:W-:Y:S05]  /*06b0*/  @P0 BRA `(.L_x_26) ;  /* 0x0000000000740947 */ /* 0x000fea0003800000 */
[----:B------:R-:W-:Y:S02]  /*06c0*/  ISETP.GE.AND P0, PT, R9, -0x18, PT ;  /* 0xffffffe80900780c */ /* 0x000fe40003f06270 */
[----:B------:R-:W-:-:S11]  /*06d0*/  LOP3.LUT R0, R0, 0x80000000, RZ, 0xc0, !PT ;  /* 0x8000000000007812 */ /* 0x000fd600078ec0ff */
[----:B------:R-:W-:Y:S05]  /*06e0*/  @!P0 BRA `(.L_x_26) ;  /* 0x0000000000688947 */ /* 0x000fea0003800000 */
[CCC-:B------:R-:W-:Y:S01]  /*06f0*/  FFMA.RZ R3, R14.reuse, R12.reuse, R11.reuse ;  /* 0x0000000c0e037223 */ /* 0x1c0fe2000000c00b */
[C---:B------:R-:W-:Y:S02]  /*0700*/  VIADD R10, R9.reuse, 0x20 ;  /* 0x00000020090a7836 */ /* 0x040fe40000000000 */
[CCC-:B------:R-:W-:Y:S01]  /*0710*/  FFMA.RM R8, R14.reuse, R12.reuse, R11.reuse ;  /* 0x0000000c0e087223 */ /* 0x1c0fe2000000400b */
[----:B------:R-:W-:Y:S02]  /*0720*/  ISETP.NE.AND P2, PT, R9, RZ, PT ;  /* 0x000000ff0900720c */ /* 0x000fe40003f45270 */
[----:B------:R-:W-:Y:S01]  /*0730*/  LOP3.LUT R7, R3, 0x7fffff, RZ, 0xc0, !PT ;  /* 0x007fffff03077812 */ /* 0x000fe200078ec0ff */
[----:B------:R-:W-:Y:S01]  /*0740*/  FFMA.RP R3, R14, R12, R11 ;  /* 0x0000000c0e037223 */ /* 0x000fe2000000800b */
[----:B------:R-:W-:Y:S01]  /*0750*/  ISETP.NE.AND P1, PT, R9, RZ, PT ;  /* 0x000000ff0900720c */ /* 0x000fe20003f25270 */
[----:B------:R-:W-:Y:S01]  /*0760*/  IMAD.MOV R9, RZ, RZ, -R9 ;  /* 0x000000ffff097224 */ /* 0x000fe200078e0a09 */
[----:B------:R-:W-:-:S02]  /*0770*/  LOP3.LUT R7, R7, 0x800000, RZ, 0xfc, !PT ;  /* 0x0080000007077812 */ /* 0x000fc400078efcff */
[----:B------:R-:W-:Y:S02]  /*0780*/  FSETP.NEU.FTZ.AND P0, PT, R3, R8, PT ;  /* 0x000000080300720b */ /* 0x000fe40003f1d000 */
[----:B------:R-:W-:Y:S02]  /*0790*/  SHF.L.U32 R10, R7, R10, RZ ;  /* 0x0000000a070a7219 */ /* 0x000fe400000006ff */
[----:B------:R-:W-:Y:S02]  /*07a0*/  SEL R8, R9, RZ, P2 ;  /* 0x000000ff09087207 */ /* 0x000fe40001000000 */
[----:B------:R-:W-:Y:S02]  /*07b0*/  ISETP.NE.AND P1, PT, R10, RZ, P1 ;  /* 0x000000ff0a00720c */ /* 0x000fe40000f25270 */
[----:B------:R-:W-:Y:S02]  /*07c0*/  SHF.R.U32.HI R8, RZ, R8, R7 ;  /* 0x00000008ff087219 */ /* 0x000fe40000011607 */
[----:B------:R-:W-:-:S02]  /*07d0*/  PLOP3.LUT P0, PT, P0, P1, PT, 0xf8, 0x8f ;  /* 0x00000000008f781c */ /* 0x000fc40000703f70 */
[----:B------:R-:W-:Y:S02]  /*07e0*/  SHF.R.U32.HI R10, RZ, 0x1, R8 ;  /* 0x00000001ff0a7819 */ /* 0x000fe40000011608 */
[----:B------:R-:W-:-:S04]  /*07f0*/  SEL R3, RZ, 0x1, !P0 ;  /* 0x00000001ff037807 */ /* 0x000fc80004000000 */
[----:B------:R-:W-:-:S04]  /*0800*/  LOP3.LUT R3, R3, 0x1, R10, 0xf8, !PT ;  /* 0x0000000103037812 */ /* 0x000fc800078ef80a */
[----:B------:R-:W-:-:S04]  /*0810*/  LOP3.LUT R3, R3, R8, RZ, 0xc0, !PT ;  /* 0x0000000803037212 */ /* 0x000fc800078ec0ff */
[----:B------:R-:W-:-:S04]  /*0820*/  IADD3 R3, PT, PT, R10, R3, RZ ;  /* 0x000000030a037210 */ /* 0x000fc80007ffe0ff */
[----:B------:R-:W-:Y:S01]  /*0830*/  LOP3.LUT R0, R3, R0, RZ, 0xfc, !PT ;  /* 0x0000000003007212 */ /* 0x000fe200078efcff */
[----:B------:R-:W-:Y:S06]  /*0840*/  BRA `(.L_x_26) ;  /* 0x0000000000107947 */ /* 0x000fec0003800000 */
.L_x_25:
[----:B------:R-:W-:-:S04]  /*0850*/  LOP3.LUT R0, R0, 0x80000000, RZ, 0xc0, !PT ;  /* 0x8000000000007812 */ /* 0x000fc800078ec0ff */
[----:B------:R-:W-:Y:S01]  /*0860*/  LOP3.LUT R0, R0, 0x7f800000, RZ, 0xfc, !PT ;  /* 0x7f80000000007812 */ /* 0x000fe200078efcff */
[----:B------:R-:W-:Y:S06]  /*0870*/  BRA `(.L_x_26) ;  /* 0x0000000000047947 */ /* 0x000fec0003800000 */
.L_x_24:
[----:B------:R-:W-:-:S07]  /*0880*/  IMAD R0, R8, 0x800000, R0 ;  /* 0x0080000008007824 */ /* 0x000fce00078e0200 */
.L_x_26:
[----:B------:R-:W-:Y:S05]  /*0890*/  BSYNC.RECONVERGENT B2 ;  /* 0x0000000000027941 */ /* 0x000fea0003800200 */
.L_x_23:
[----:B------:R-:W-:Y:S05]  /*08a0*/  BRA `(.L_x_27) ;  /* 0x0000000000207947 */ /* 0x000fea0003800000 */
.L_x_22:
[----:B------:R-:W-:-:S04]  /*08b0*/  LOP3.LUT R0, R9, 0x80000000, R11, 0x48, !PT ;  /* 0x8000000009007812 */ /* 0x000fc800078e480b */
[----:B------:R-:W-:Y:S01]  /*08c0*/  LOP3.LUT R0, R0, 0x7f800000, RZ, 0xfc, !PT ;  /* 0x7f80000000007812 */ /* 0x000fe200078efcff */
[----:B------:R-:W-:Y:S06]  /*08d0*/  BRA `(.L_x_27) ;  /* 0x0000000000147947 */ /* 0x000fec0003800000 */
.L_x_21:
[----:B------:R-:W-:Y:S01]  /*08e0*/  LOP3.LUT R0, R9, 0x80000000, R11, 0x48, !PT ;  /* 0x8000000009007812 */ /* 0x000fe200078e480b */
[----:B------:R-:W-:Y:S06]  /*08f0*/  BRA `(.L_x_27) ;  /* 0x00000000000c7947 */ /* 0x000fec0003800000 */
.L_x_20:
[----:B------:R-:W0:Y:S01]  /*0900*/  MUFU.RSQ R0, -QNAN ;  /* 0xffc0000000007908 */ /* 0x000e220000001400 */
[----:B------:R-:W-:Y:S05]  /*0910*/  BRA `(.L_x_27) ;  /* 0x0000000000047947 */ /* 0x000fea0003800000 */
.L_x_19:
[----:B------:R-:W-:-:S07]  /*0920*/  FADD.FTZ R0, R0, R3 ;  /* 0x0000000300007221 */ /* 0x000fce0000010000 */
.L_x_27:
[----:B------:R-:W-:Y:S05]  /*0930*/  BSYNC.RECONVERGENT B1 ;  /* 0x0000000000017941 */ /* 0x000fea0003800200 */
.L_x_17:
[----:B------:R-:W-:-:S04]  /*0940*/  IMAD.MOV.U32 R7, RZ, RZ, 0x0 ;  /* 0x00000000ff077424 */ /* 0x000fc800078e00ff */
[----:B0-----:R-:W-:Y:S05]  /*0950*/  RET.REL.NODEC R6 `(_Z11glu_forwardPfS_iii) ;  /* 0xfffffff406a87950 */ /* 0x001fea0003c3ffff */
.L_x_28:
        /* <DEDUP_REMOVED lines=10> */
.L_x_213:


//--------------------- .text._Z16residual_forwardPfS_ii --------------------------
	.section	.text._Z16residual_forwardPfS_ii,"ax",@progbits
	.align	128
        .global         _Z16residual_forwardPfS_ii
        .type           _Z16residual_forwardPfS_ii,@function
        .size           _Z16residual_forwardPfS_ii,(.L_x_229 - _Z16residual_forwardPfS_ii)
        .other          _Z16residual_forwardPfS_ii,@"STO_CUDA_ENTRY STV_DEFAULT"
_Z16residual_forwardPfS_ii:
.text._Z16residual_forwardPfS_ii:
[----:B------:R-:W-:Y:S01]  /*0000*/  LDC R1, c[0x0][0x37c] ;  /* 0x0000df00ff017b82 */ /* 0x000fe20000000800 */
[----:B------:R-:W0:Y:S07]  /*0010*/  S2R R0, SR_TID.X ;  /* 0x0000000000007919 */ /* 0x000e2e0000002100 */
[----:B------:R-:W0:Y:S01]  /*0020*/  S2UR UR7, SR_CTAID.Y ;  /* 0x00000000000779c3 */ /* 0x000e220000002600 */
[----:B------:R-:W1:Y:S07]  /*0030*/  LDCU.64 UR4, c[0x0][0x358] ;  /* 0x00006b00ff0477ac */ /* 0x000e6e0008000a00 */
[----:B------:R-:W0:Y:S08]  /*0040*/  LDC R7, c[0x0][0x360] ;  /* 0x0000d800ff077b82 */ /* 0x000e300000000800 */
[----:B------:R-:W2:Y:S08]  /*0050*/  S2UR UR6, SR_CTAID.X ;  /* 0x00000000000679c3 */ /* 0x000eb00000002500 */
[----:B------:R-:W2:Y:S08]  /*0060*/  LDC R9, c[0x0][0x394] ;  /* 0x0000e500ff097b82 */ /* 0x000eb00000000800 */
[----:B------:R-:W3:Y:S01]  /*0070*/  LDC.64 R2, c[0x0][0x388] ;  /* 0x0000e200ff027b82 */ /* 0x000ee20000000a00 */
[----:B0-----:R-:W-:-:S07]  /*0080*/  IMAD R0, R7, UR7, R0 ;  /* 0x0000000707007c24 */ /* 0x001fce000f8e0200 */
[----:B------:R-:W0:Y:S01]  /*0090*/  LDC.64 R4, c[0x0][0x380] ;  /* 0x0000e000ff047b82 */ /* 0x000e220000000a00 */
[----:B--2---:R-:W-:-:S04]  /*00a0*/  IMAD R7, R9, UR6, R0 ;  /* 0x0000000609077c24 */ /* 0x004fc8000f8e0200 */
[----:B---3--:R-:W-:-:S06]  /*00b0*/  IMAD.WIDE R2, R7, 0x4, R2 ;  /* 0x0000000407027825 */ /* 0x008fcc00078e0202 */
[----:B-1----:R-:W2:Y:S01]  /*00c0*/  LDG.E R2, desc[UR4][R2.64] ;  /* 0x0000000402027981 */ /* 0x002ea2000c1e1900 */
[----:B0-----:R-:W-:-:S05]  /*00d0*/  IMAD.WIDE R4, R7, 0x4, R4 ;  /* 0x0000000407047825 */ /* 0x001fca00078e0204 */
[----:B------:R-:W2:Y:S02]  /*00e0*/  LDG.E R7, desc[UR4][R4.64] ;  /* 0x0000000404077981 */ /* 0x000ea4000c1e1900 */
[----:B--2---:R-:W-:-:S05]  /*00f0*/  FADD R7, R2, R7 ;  /* 0x0000000702077221 */ /* 0x004fca0000000000 */
[----:B------:R-:W-:Y:S01]  /*0100*/  STG.E desc[UR4][R4.64], R7 ;  /* 0x0000000704007986 */ /* 0x000fe2000c101904 */
[----:B------:R-:W-:Y:S05]  /*0110*/  EXIT ;  /* 0x000000000000794d */ /* 0x000fea0003800000 */
.L_x_29:
        /* <DEDUP_REMOVED lines=14> */
.L_x_229:


//--------------------- .text._Z23group_attention_forwardPfS_S_S_S_iiiiiiiiii --------------------------
	.section	.text._Z23group_attention_forwardPfS_S_S_S_iiiiiiiiii,"ax",@progbits
	.align	128
        .global         _Z23group_attention_forwardPfS_S_S_S_iiiiiiiiii
        .type           _Z23group_attention_forwardPfS_S_S_S_iiiiiiiiii,@function
        .size           _Z23group_attention_forwardPfS_S_S_S_iiiiiiiiii,(.L_x_215 - _Z23group_attention_forwardPfS_S_S_S_iiiiiiiiii)
        .other          _Z23group_attention_forwardPfS_S_S_S_iiiiiiiiii,@"STO_CUDA_ENTRY STV_DEFAULT"
_Z23group_attention_forwardPfS_S_S_S_iiiiiiiiii:
.text._Z23group_attention_forwardPfS_S_S_S_iiiiiiiiii:
[----:B------:R-:W-:Y:S01]  /*0000*/  LDC R1, c[0x0][0x37c] ;  /* 0x0000df00ff017b82 */ /* 0x000fe20000000800 */
[----:B------:R-:W0:Y:S07]  /*0010*/  LDCU UR11, c[0x0][0x3b0] ;  /* 0x00007600ff0b77ac */ /* 0x000e2e0008000800 */
[----:B------:R-:W1:Y:S01]  /*0020*/  LDC R19, c[0x0][0x3cc] ;  /* 0x0000f300ff137b82 */ /* 0x000e620000000800 */
[----:B------:R-:W2:Y:S01]  /*0030*/  LDCU UR8, c[0x0][0x3ac] ;  /* 0x00007580ff0877ac */ /* 0x000ea20008000800 */
[----:B------:R-:W-:-:S06]  /*0040*/  UMOV UR4, URZ ;  /* 0x000000ff00047c82 */ /* 0x000fcc0008000000 */
[----:B------:R-:W-:Y:S01]  /*0050*/  S2UR UR18, SR_CTAID.X ;  /* 0x00000000001279c3 */ /* 0x000fe20000002500 */
[----:B------:R-:W3:Y:S01]  /*0060*/  LDCU UR12, c[0x0][0x3b4] ;  /* 0x00007680ff0c77ac */ /* 0x000ee20008000800 */
[----:B------:R-:W4:Y:S06]  /*0070*/  LDCU.64 UR16, c[0x0][0x358] ;  /* 0x00006b00ff1077ac */ /* 0x000f2c0008000a00 */
[----:B------:R-:W5:Y:S01]  /*0080*/  S2UR UR10, SR_CTAID.Y ;  /* 0x00000000000a79c3 */ /* 0x000f620000002600 */
[----:B0-----:R-:W-:Y:S01]  /*0090*/  MOV R0, UR11 ;  /* 0x0000000b00007c02 */ /* 0x001fe20008000f00 */
[----:B------:R-:W-:-:S03]  /*00a0*/  UISETP.NE.AND UP0, UPT, UR11, URZ, UPT ;  /* 0x000000ff0b00728c */ /* 0x000fc6000bf05270 */
[----:B------:R-:W-:Y:S02]  /*00b0*/  IABS R0, R0 ;  /* 0x0000000000007213 */ /* 0x000fe40000000000 */
[----:B--2---:R-:W-:Y:S02]  /*00c0*/  MOV R3, UR8 ;  /* 0x0000000800037c02 */ /* 0x004fe40008000f00 */
[----:B------:R-:W-:Y:S02]  /*00d0*/  R2UR UR9, R0 ;  /* 0x00000000000972ca */ /* 0x000fe400000e0000 */
[----:B------:R-:W-:Y:S02]  /*00e0*/  IABS R3, R3 ;  /* 0x0000000300037213 */ /* 0x000fe40000000000 */
[----:B-1----:R-:W-:Y:S02]  /*00f0*/  ISETP.GE.AND P0, PT, R19, RZ, PT ;  /* 0x000000ff1300720c */ /* 0x002fe40003f06270 */
[----:B------:R-:W-:-:S07]  /*0100*/  R2UR UR7, R3 ;  /* 0x00000000030772ca */ /* 0x000fce00000e0000 */
[----:B------:R-:W0:Y:S08]  /*0110*/  I2F.RP R0, UR9 ;  /* 0x0000000900007d06 */ /* 0x000e300008209400 */
[----:B0-----:R-:W0:Y:S02]  /*0120*/  MUFU.RCP R0, R0 ;  /* 0x0000000000007308 */ /* 0x001e240000001000 */
[----:B0-----:R-:W-:-:S06]  /*0130*/  IADD3 R2, PT, PT, R0, 0xffffffe, RZ ;  /* 0x0ffffffe00027810 */ /* 0x001fcc0007ffe0ff */
[----:B------:R-:W0:Y:S02]  /*0140*/  F2I.FTZ.U32.TRUNC.NTZ R2, R2 ;  /* 0x0000000200027305 */ /* 0x000e24000021f000 */
[----:B0-----:R-:W-:-:S13]  /*0150*/  R2UR UR5, R2 ;  /* 0x00000000020572ca */ /* 0x001fda00000e0000 */
[----:B------:R-:W-:-:S04]  /*0160*/  UIADD3 UR6, UPT, UPT, URZ, -UR5, URZ ;  /* 0x80000005ff067290 */ /* 0x000fc8000fffe0ff */
[----:B------:R-:W-:-:S04]  /*0170*/  UIMAD UR6, UR6, UR9, URZ ;  /* 0x00000009060672a4 */ /* 0x000fc8000f8e02ff */
[----:B------:R-:W-:-:S04]  /*0180*/  UIMAD.WIDE.U32 UR4, UR5, UR6, UR4 ;  /* 0x00000006050472a5 */ /* 0x000fc8000f8e0004 */
[----:B------:R-:W-:-:S03]  /*0190*/  UIMAD.WIDE.U32 UR4, UR5, UR7, URZ ;  /* 0x00000007050472a5 */ /* 0x000fc6000f8e00ff */
[----:B------:R-:W5:Y:S01]  /*01a0*/  LDCU UR6, c[0x0][0x3b8] ;  /* 0x00007700ff0677ac */ /* 0x000f620008000800 */
[----:B------:R-:W-:-:S04]  /*01b0*/  UIADD3 UR4, UPT, UPT, -UR5, URZ, URZ ;  /* 0x000000ff05047290 */ /* 0x000fc8000fffe1ff */
[----:B------:R-:W-:Y:S01]  /*01c0*/  UIMAD UR4, UR9, UR4, UR7 ;  /* 0x00000004090472a4 */ /* 0x000fe2000f8e0207 */
[----:B------:R-:W0:Y:S03]  /*01d0*/  LDCU UR7, c[0x0][0x3c0] ;  /* 0x00007800ff0777ac */ /* 0x000e260008000800 */
[----:B------:R-:W-:-:S11]  /*01e0*/  UISETP.GT.U32.AND UP2, UPT, UR9, UR4, UPT ;  /* 0x000000040900728c */ /* 0x000fd6000bf44070 */
[----:B------:R-:W-:Y:S02]  /*01f0*/  @!UP2 UIADD3 UR4, UPT, UPT, UR4, -UR9, URZ ;  /* 0x800000090404a290 */ /* 0x000fe4000fffe0ff */
[----:B------:R-:W-:Y:S02]  /*0200*/  @!UP2 UIADD3 UR5, UPT, UPT, UR5, 0x1, URZ ;  /* 0x000000010505a890 */ /* 0x000fe4000fffe0ff */
[----:B------:R-:W-:Y:S02]  /*0210*/  UISETP.GE.U32.AND UP1, UPT, UR4, UR9, UPT ;  /* 0x000000090400728c */ /* 0x000fe4000bf26070 */
[----:B------:R-:W-:Y:S02]  /*0220*/  ULOP3.LUT UR9, UR8, UR11, URZ, 0x3c, !UPT ;  /* 0x0000000b08097292 */ /* 0x000fe4000f8e3cff */
[----:B-----5:R-:W-:Y:S02]  /*0230*/  UIMAD UR4, UR18, UR6, UR10 ;  /* 0x00000006120472a4 */ /* 0x020fe4000f8e020a */
[----:B------:R-:W-:-:S02]  /*0240*/  UISETP.GE.AND UP2, UPT, UR9, URZ, UPT ;  /* 0x000000ff0900728c */ /* 0x000fc4000bf46270 */
[----:B------:R-:W-:Y:S02]  /*0250*/  UIMAD UR6, UR18, UR8, UR10 ;  /* 0x00000008120672a4 */ /* 0x000fe4000f8e020a */
[----:B0-----:R-:W-:Y:S02]  /*0260*/  UIMAD UR7, UR4, UR7, URZ ;  /* 0x00000007040772a4 */ /* 0x001fe4000f8e02ff */
[----:B------:R-:W-:Y:S02]  /*0270*/  @UP1 UIADD3 UR5, UPT, UPT, UR5, 0x1, URZ ;  /* 0x0000000105051890 */ /* 0x000fe4000fffe0ff */
[----:B---3--:R-:W-:-:S05]  /*0280*/  UIMAD UR6, UR6, UR12, URZ ;  /* 0x0000000c060672a4 */ /* 0x008fca000f8e02ff */
[----:B------:R-:W-:Y:S02]  /*0290*/  UMOV UR13, UR5 ;  /* 0x00000005000d7c82 */ /* 0x000fe40008000000 */
[----:B------:R-:W-:Y:S02]  /*02a0*/  @!UP2 UIADD3 UR13, UPT, UPT, -UR13, URZ, URZ ;  /* 0x000000ff0d0da290 */ /* 0x000fe4000fffe1ff */
[----:B------:R-:W-:Y:S01]  /*02b0*/  @!UP0 ULOP3.LUT UR13, URZ, UR11, URZ, 0x33, !UPT ;  /* 0x0000000bff0d8292 */ /* 0x000fe2000f8e33ff */
[----:B----4-:R-:W-:Y:S11]  /*02c0*/  @!P0 BRA `(.L_x_30) ;  /* 0x0000001000788947 */ /* 0x010ff60003800000 */
[----:B------:R-:W-:Y:S01]  /*02d0*/  I2FP.F32.S32 R0, UR12 ;  /* 0x0000000c00007c45 */ /* 0x000fe20008201400 */
[----:B------:R-:W-:-:S03]  /*02e0*/  UISETP.GE.AND UP0, UPT, UR12, 0x1, UPT ;  /* 0x000000010c00788c */ /* 0x000fc6000bf06270 */
[----:B------:R-:W-:Y:S01]  /*02f0*/  IADD3 R2, PT, PT, R0, -0xd000000, RZ ;  /* 0xf300000000027810 */ /* 0x000fe20007ffe0ff */
[----:B------:R0:W1:Y:S03]  /*0300*/  MUFU.RSQ R3, R0 ;  /* 0x0000000000037308 */ /* 0x0000660000001400 */
[----:B------:R-:W-:-:S13]  /*0310*/  ISETP.GT.U32.AND P0, PT, R2, 0x727fffff, PT ;  /* 0x727fffff0200780c */ /* 0x000fda0003f04070 */
[----:B0-----:R-:W-:Y:S05]  /*0320*/  @!P0 BRA `(.L_x_31) ;  /* 0x00000000000c8947 */ /* 0x001fea0003800000 */
[----:B------:R-:W-:-:S07]  /*0330*/  MOV R4, 0x350 ;  /* 0x0000035000047802 */ /* 0x000fce0000000f00 */
[----:B-1----:R-:W-:Y:S05]  /*0340*/  CALL.REL.NOINC `($__internal_1_$__cuda_sm20_sqrt_rn_f32_slowpath) ;  /* 0x00000050004c7944 */ /* 0x002fea0003c00000 */
[----:B------:R-:W-:Y:S05]  /*0350*/  BRA `(.L_x_32) ;  /* 0x0000000000107947 */ /* 0x000fea0003800000 */
.L_x_31:
[----:B-1----:R-:W-:Y:S01]  /*0360*/  FMUL.FTZ R7, R0, R3 ;  /* 0x0000000300077220 */ /* 0x002fe20000410000 */
[----:B------:R-:W-:-:S03]  /*0370*/  FMUL.FTZ R3, R3, 0.5 ;  /* 0x3f00000003037820 */ /* 0x000fc60000410000 */
[----:B------:R-:W-:-:S04]  /*0380*/  FFMA R0, -R7, R7, R0 ;  /* 0x0000000707007223 */ /* 0x000fc80000000100 */
[----:B------:R-:W-:-:S07]  /*0390*/  FFMA R7, R0, R3, R7 ;  /* 0x0000000300077223 */ /* 0x000fce0000000007 */
.L_x_32:
[----:B------:R-:W-:Y:S05]  /*03a0*/  BRA.U !UP0, `(.L_x_33) ;  /* 0x0000000d08487547 */ /* 0x000fea000b800000 */
[----:B------:R-:W-:Y:S01]  /*03b0*/  MOV R4, UR13 ;  /* 0x0000000d00047c02 */ /* 0x000fe20008000f00 */
[----:B------:R-:W0:Y:S01]  /*03c0*/  S2R R6, SR_CTAID.Y ;  /* 0x0000000000067919 */ /* 0x000e220000002600 */
[----:B------:R-:W-:Y:S02]  /*03d0*/  ULOP3.LUT UR5, UR10, UR13, URZ, 0x3c, !UPT ;  /* 0x0000000d0a057292 */ /* 0x000fe4000f8e3cff */
[-C--:B------:R-:W-:Y:S01]  /*03e0*/  IABS R5, R4.reuse ;  /* 0x0000000400057213 */ /* 0x080fe20000000000 */
[----:B------:R-:W1:Y:S01]  /*03f0*/  LDCU UR12, c[0x0][0x3c4] ;  /* 0x00007880ff0c77ac */ /* 0x000e620008000800 */
[----:B------:R-:W-:Y:S02]  /*0400*/  IABS R4, R4 ;  /* 0x0000000400047213 */ /* 0x000fe40000000000 */
[----:B------:R-:W2:Y:S01]  /*0410*/  I2F.RP R0, R5 ;  /* 0x0000000500007306 */ /* 0x000ea20000209400 */
[----:B------:R-:W1:Y:S01]  /*0420*/  LDCU UR4, c[0x0][0x3c8] ;  /* 0x00007900ff0477ac */ /* 0x000e620008000800 */
[----:B------:R-:W-:-:S02]  /*0430*/  IADD3 R4, PT, PT, RZ, -R4, RZ ;  /* 0x80000004ff047210 */ /* 0x000fc40007ffe0ff */
[----:B------:R-:W-:Y:S01]  /*0440*/  ISETP.LE.AND P2, PT, RZ, UR5, PT ;  /* 0x00000005ff007c0c */ /* 0x000fe2000bf43270 */
[----:B------:R-:W3:Y:S03]  /*0450*/  LDCU UR11, c[0x0][0x3b4] ;  /* 0x00007680ff0b77ac */ /* 0x000ee60008000800 */
[----:B--2---:R-:W2:Y:S01]  /*0460*/  MUFU.RCP R0, R0 ;  /* 0x0000000000007308 */ /* 0x004ea20000001000 */
[----:B-1----:R-:W-:-:S03]  /*0470*/  UIMAD UR12, UR18, UR12, UR4 ;  /* 0x0000000c120c72a4 */ /* 0x002fc6000f8e0204 */
[----:B------:R-:W-:Y:S01]  /*0480*/  UMOV UR4, URZ ;  /* 0x000000ff00047c82 */ /* 0x000fe20008000000 */
[----:B---3--:R-:W-:Y:S02]  /*0490*/  ULOP3.LUT UR14, UR11, 0x7, URZ, 0xc0, !UPT ;  /* 0x000000070b0e7892 */ /* 0x008fe4000f8ec0ff */
[----:B------:R-:W-:Y:S01]  /*04a0*/  ULOP3.LUT UR11, UR11, 0xf, URZ, 0xc0, !UPT ;  /* 0x0000000f0b0b7892 */ /* 0x000fe2000f8ec0ff */
[----:B--2---:R-:W-:Y:S02]  /*04b0*/  IADD3 R2, PT, PT, R0, 0xffffffe, RZ ;  /* 0x0ffffffe00027810 */ /* 0x004fe40007ffe0ff */
[----:B0-----:R-:W-:Y:S02]  /*04c0*/  IABS R0, R6 ;  /* 0x0000000600007213 */ /* 0x001fe40000000000 */
[----:B------:R0:W1:Y:S02]  /*04d0*/  F2I.FTZ.U32.TRUNC.NTZ R3, R2 ;  /* 0x0000000200037305 */ /* 0x000064000021f000 */
[----:B0-----:R-:W-:Y:S01]  /*04e0*/  HFMA2 R2, -RZ, RZ, 0, 0 ;  /* 0x00000000ff027431 */ /* 0x001fe200000001ff */
[----:B-1----:R-:W-:-:S05]  /*04f0*/  IADD3 R8, PT, PT, RZ, -R3, RZ ;  /* 0x80000003ff087210 */ /* 0x002fca0007ffe0ff */
[----:B------:R-:W-:-:S04]  /*0500*/  IMAD R9, R8, R5, RZ ;  /* 0x0000000508097224 */ /* 0x000fc800078e02ff */
[----:B------:R-:W-:Y:S01]  /*0510*/  IMAD.HI.U32 R3, R3, R9, R2 ;  /* 0x0000000903037227 */ /* 0x000fe200078e0002 */
[----:B------:R-:W-:-:S05]  /*0520*/  MOV R9, R4 ;  /* 0x0000000400097202 */ /* 0x000fca0000000f00 */
[----:B------:R-:W-:-:S04]  /*0530*/  IMAD.HI.U32 R6, R3, R0, RZ ;  /* 0x0000000003067227 */ /* 0x000fc800078e00ff */
[----:B------:R-:W-:-:S05]  /*0540*/  IMAD R0, R6, R9, R0 ;  /* 0x0000000906007224 */ /* 0x000fca00078e0200 */
[----:B------:R-:W-:-:S13]  /*0550*/  ISETP.GT.U32.AND P1, PT, R5, R0, PT ;  /* 0x000000000500720c */ /* 0x000fda0003f24070 */
[-C--:B------:R-:W-:Y:S02]  /*0560*/  @!P1 IADD3 R0, PT, PT, R0, -R5.reuse, RZ ;  /* 0x8000000500009210 */ /* 0x080fe40007ffe0ff */
[----:B------:R-:W-:Y:S02]  /*0570*/  @!P1 IADD3 R6, PT, PT, R6, 0x1, RZ ;  /* 0x0000000106069810 */ /* 0x000fe40007ffe0ff */
[----:B------:R-:W-:Y:S02]  /*0580*/  ISETP.GE.U32.AND P0, PT, R0, R5, PT ;  /* 0x000000050000720c */ /* 0x000fe40003f06070 */
[----:B------:R-:W-:-:S11]  /*0590*/  ISETP.NE.AND P1, PT, RZ, UR13, PT ;  /* 0x0000000dff007c0c */ /* 0x000fd6000bf25270 */
[----:B------:R-:W-:-:S05]  /*05a0*/  @P0 VIADD R6, R6, 0x1 ;  /* 0x0000000106060836 */ /* 0x000fca0000000000 */
[----:B------:R-:W-:Y:S02]  /*05b0*/  @!P2 IADD3 R6, PT, PT, -R6, RZ, RZ ;  /* 0x000000ff0606a210 */ /* 0x000fe40007ffe1ff */
[----:B------:R-:W-:-:S07]  /*05c0*/  @!P1 LOP3.LUT R6, RZ, UR13, RZ, 0x33, !PT ;  /* 0x0000000dff069c12 */ /* 0x000fce000f8e33ff */
.L_x_40:
[----:B------:R-:W0:Y:S01]  /*05d0*/  LDC R0, c[0x0][0x3b4] ;  /* 0x0000ed00ff007b82 */ /* 0x000e220000000800 */
[----:B------:R-:W1:Y:S01]  /*05e0*/  LDCU UR5, c[0x0][0x3c0] ;  /* 0x00007800ff0577ac */ /* 0x000e620008000800 */
[----:B------:R-:W-:Y:S02]  /*05f0*/  MOV R14, RZ ;  /* 0x000000ff000e7202 */ /* 0x000fe40000000f00 */
[----:B------:R-:W-:-:S04]  /*0600*/  MOV R8, RZ ;  /* 0x000000ff00087202 */ /* 0x000fc80000000f00 */
[----:B------:R-:W2:Y:S01]  /*0610*/  LDC R9, c[0x0][0x3bc] ;  /* 0x0000ef00ff097b82 */ /* 0x000ea20000000800 */
[----:B-1----:R-:W-:Y:S01]  /*0620*/  UIMAD UR5, UR12, UR5, UR4 ;  /* 0x000000050c0572a4 */ /* 0x002fe2000f8e0204 */
[----:B0-----:R-:W-:-:S04]  /*0630*/  IADD3 R2, PT, PT, R0, -0x1, RZ ;  /* 0xffffffff00027810 */ /* 0x001fc80007ffe0ff */
[----:B------:R-:W-:Y:S01]  /*0640*/  ISETP.GE.U32.AND P0, PT, R2, 0xf, PT ;  /* 0x0000000f0200780c */ /* 0x000fe20003f06070 */
[----:B--2---:R-:W-:-:S12]  /*0650*/  IMAD R9, R9, UR5, R6 ;  /* 0x0000000509097c24 */ /* 0x004fd8000f8e0206 */
[----:B------:R-:W-:Y:S05]  /*0660*/  @!P0 BRA `(.L_x_34) ;  /* 0x0000000000f88947 */ /* 0x000fea0003800000 */
[----:B------:R-:W-:Y:S01]  /*0670*/  HFMA2 R14, -RZ, RZ, 0, 0 ;  /* 0x00000000ff0e7431 */ /* 0x000fe200000001ff */
[----:B------:R-:W-:-:S06]  /*0680*/  UMOV UR5, URZ ;  /* 0x000000ff00057c82 */ /* 0x000fcc0008000000 */
.L_x_35:
[----:B------:R-:W0:Y:S01]  /*0690*/  LDC.64 R4, c[0x0][0x390] ;  /* 0x0000e400ff047b82 */ /* 0x000e220000000a00 */
[----:B------:R-:W-:Y:S02]  /*06a0*/  UIADD3 UR8, UPT, UPT, UR6, UR5, URZ ;  /* 0x0000000506087290 */ /* 0x000fe4000fffe0ff */
[----:B------:R-:W-:-:S04]  /*06b0*/  IMAD R11, R9, R0, UR5 ;  /* 0x00000005090b7e24 */ /* 0x000fc8000f8e0200 */
[----:B------:R-:W-:Y:S01]  /*06c0*/  MOV R13, UR8 ;  /* 0x00000008000d7c02 */ /* 0x000fe20008000f00 */
[----:B------:R-:W1:Y:S01]  /*06d0*/  LDC.64 R2, c[0x0][0x388] ;  /* 0x0000e200ff027b82 */ /* 0x000e620000000a00 */
[----:B0-----:R-:W-:-:S05]  /*06e0*/  IMAD.WIDE R4, R11, 0x4, R4 ;  /* 0x000000040b047825 */ /* 0x001fca00078e0204 */
[----:B------:R-:W2:Y:S01]  /*06f0*/  LDG.E R16, desc[UR16][R4.64] ;  /* 0x0000001004107981 */ /* 0x000ea2000c1e1900 */
[----:B-1----:R-:W-:-:S03]  /*0700*/  IMAD.WIDE R2, R13, 0x4, R2 ;  /* 0x000000040d027825 */ /* 0x002fc600078e0202 */
[----:B------:R-:W3:Y:S04]  /*0710*/  LDG.E R24, desc[UR16][R4.64+0x4] ;  /* 0x0000041004187981 */ /* 0x000ee8000c1e1900 */
[----:B------:R-:W2:Y:S04]  /*0720*/  LDG.E R17, desc[UR16][R2.64] ;  /* 0x0000001002117981 */ /* 0x000ea8000c1e1900 */
        /* <DEDUP_REMOVED lines=19> */
[----:B------:R-:W3:Y:S04]  /*0860*/  LDG.E R16, desc[UR16][R4.64+0x24] ;  /* 0x0000241004107981 */ /* 0x000ee8000c1e1900 */
        /* <DEDUP_REMOVED lines=13> */
[----:B------:R-:W5:Y:S04]  /*0940*/  LDG.E R11, desc[UR16][R2.64+0x38] ;  /* 0x00003810020b7981 */ /* 0x000f68000c1e1900 */
[----:B------:R0:W5:Y:S01]  /*0950*/  LDG.E R24, desc[UR16][R2.64+0x3c] ;  /* 0x00003c1002187981 */ /* 0x000162000c1e1900 */
[----:B------:R-:W-:-:S04]  /*0960*/  FFMA R10, R13, R10, R28 ;  /* 0x0000000a0d0a7223 */ /* 0x000fc8000000001c */
[----:B------:R-:W-:Y:S01]  /*0970*/  FFMA R10, R15, R12, R10 ;  /* 0x0000000c0f0a7223 */ /* 0x000fe2000000000a */
[----:B------:R-:W-:Y:S01]  /*0980*/  UIADD3 UR5, UPT, UPT, UR5, 0x10, URZ ;  /* 0x0000001005057890 */ /* 0x000fe2000fffe0ff */
[----:B0-----:R-:W-:-:S05]  /*0990*/  LOP3.LUT R2, R0, 0x7ffffff0, RZ, 0xc0, !PT ;  /* 0x7ffffff000027812 */ /* 0x001fca00078ec0ff */
[----:B------:R-:W-:Y:S01]  /*09a0*/  ISETP.NE.AND P0, PT, R2, UR5, PT ;  /* 0x0000000502007c0c */ /* 0x000fe2000bf05270 */
        /* <DEDUP_REMOVED lines=8> */
[----:B------:R-:W-:Y:S06]  /*0a30*/  @P0 BRA `(.L_x_35) ;  /* 0xfffffffc00140947 */ /* 0x000fec000383ffff */
[----:B------:R-:W-:-:S07]  /*0a40*/  MOV R8, R2 ;  /* 0x0000000200087202 */ /* 0x000fce0000000f00 */
.L_x_34:
[----:B------:R-:W-:-:S09]  /*0a50*/  UISETP.NE.AND UP0, UPT, UR11, URZ, UPT ;  /* 0x000000ff0b00728c */ /* 0x000fd2000bf05270 */
[----:B------:R-:W-:Y:S05]  /*0a60*/  BRA.U !UP0, `(.L_x_36) ;  /* 0x0000000508387547 */ /* 0x000fea000b800000 */
[----:B------:R-:W-:Y:S02]  /*0a70*/  UIADD3 UR5, UPT, UPT, UR11, -0x1, URZ ;  /* 0xffffffff0b057890 */ /* 0x000fe4000fffe0ff */
[----:B------:R-:W-:Y:S02]  /*0a80*/  UISETP.NE.AND UP1, UPT, UR14, URZ, UPT ;  /* 0x000000ff0e00728c */ /* 0x000fe4000bf25270 */
[----:B------:R-:W-:-:S09]  /*0a90*/  UISETP.GE.U32.AND UP0, UPT, UR5, 0x7, UPT ;  /* 0x000000070500788c */ /* 0x000fd2000bf06070 */
[----:B------:R-:W-:Y:S05]  /*0aa0*/  BRA.U !UP0, `(.L_x_37) ;  /* 0x00000001087c7547 */ /* 0x000fea000b800000 */
[----:B------:R-:W0:Y:S01]  /*0ab0*/  LDC.64 R4, c[0x0][0x388] ;  /* 0x0000e200ff047b82 */ /* 0x000e220000000a00 */
[----:B------:R-:W-:Y:S01]  /*0ac0*/  IADD3 R11, PT, PT, R8, UR6, RZ ;  /* 0x00000006080b7c10 */ /* 0x000fe2000fffe0ff */
[----:B------:R-:W-:-:S06]  /*0ad0*/  IMAD R13, R9, R0, R8 ;  /* 0x00000000090d7224 */ /* 0x000fcc00078e0208 */
        /* <DEDUP_REMOVED lines=20> */
[----:B--2---:R-:W-:-:S04]  /*0c20*/  FFMA R18, R19, R18, R14 ;  /* 0x0000001213127223 */ /* 0x004fc8000000000e */
[----:B---3--:R-:W-:-:S04]  /*0c30*/  FFMA R18, R21, R20, R18 ;  /* 0x0000001415127223 */ /* 0x008fc80000000012 */
[----:B----4-:R-:W-:-:S04]  /*0c40*/  FFMA R18, R23, R22, R18 ;  /* 0x0000001617127223 */ /* 0x010fc80000000012 */
[----:B-----5:R-:W-:-:S04]  /*0c50*/  FFMA R25, R25, R24, R18 ;  /* 0x0000001819197223 */ /* 0x020fc80000000012 */
[----:B------:R-:W-:-:S04]  /*0c60*/  FFMA R17, R16, R17, R25 ;  /* 0x0000001110117223 */ /* 0x000fc80000000019 */
[----:B------:R-:W-:-:S04]  /*0c70*/  FFMA R13, R12, R13, R17 ;  /* 0x0000000d0c0d7223 */ /* 0x000fc80000000011 */
[----:B------:R-:W-:-:S04]  /*0c80*/  FFMA R10, R10, R11, R13 ;  /* 0x0000000b0a0a7223 */ /* 0x000fc8000000000d */
[----:B------:R-:W-:-:S07]  /*0c90*/  FFMA R14, R15, R26, R10 ;  /* 0x0000001a0f0e7223 */ /* 0x000fce000000000a */
.L_x_37:
[----:B------:R-:W-:Y:S05]  /*0ca0*/  BRA.U !UP1, `(.L_x_36) ;  /* 0x0000000109a87547 */ /* 0x000fea000b800000 */
[----:B------:R-:W-:Y:S01]  /*0cb0*/  UIADD3 UR5, UPT, UPT, UR14, -0x1, URZ ;  /* 0xffffffff0e057890 */ /* 0x000fe2000fffe0ff */
[----:B------:R-:W-:-:S03]  /*0cc0*/  LOP3.LUT P0, R10, R0, 0x3, RZ, 0xc0, !PT ;  /* 0x00000003000a7812 */ /* 0x000fc6000780c0ff */
        /* <DEDUP_REMOVED lines=15> */
[----:B------:R-:W5:Y:S01]  /*0dc0*/  LDG.E R17, desc[UR16][R4.64+0xc] ;  /* 0x00000c1004117981 */ /* 0x000f62000c1e1900 */
[----:B------:R-:W-:Y:S01]  /*0dd0*/  IADD3 R8, PT, PT, R8, 0x4, RZ ;  /* 0x0000000408087810 */ /* 0x000fe20007ffe0ff */
[----:B--2---:R-:W-:-:S04]  /*0de0*/  FFMA R11, R11, R12, R14 ;  /* 0x0000000c0b0b7223 */ /* 0x004fc8000000000e */
[----:B---3--:R-:W-:-:S04]  /*0df0*/  FFMA R11, R16, R13, R11 ;  /* 0x0000000d100b7223 */ /* 0x008fc8000000000b */
[----:B----4-:R-:W-:-:S04]  /*0e00*/  FFMA R11, R18, R15, R11 ;  /* 0x0000000f120b7223 */ /* 0x010fc8000000000b */
[----:B-----5:R-:W-:-:S07]  /*0e10*/  FFMA R14, R20, R17, R11 ;  /* 0x00000011140e7223 */ /* 0x020fce000000000b */
.L_x_38:
[----:B------:R-:W-:Y:S05]  /*0e20*/  @!P0 BRA `(.L_x_36) ;  /* 0x0000000000488947 */ /* 0x000fea0003800000 */
[----:B------:R-:W0:Y:S01]  /*0e30*/  LDC.64 R2, c[0x0][0x388] ;  /* 0x0000e200ff027b82 */ /* 0x000e220000000a00 */
[----:B------:R-:W-:Y:S02]  /*0e40*/  VIADD R11, R8, UR6 ;  /* 0x00000006080b7c36 */ /* 0x000fe40008000000 */
[----:B------:R-:W-:-:S05]  /*0e50*/  IMAD R9, R9, R0, R8 ;  /* 0x0000000009097224 */ /* 0x000fca00078e0208 */
[----:B------:R-:W1:Y:S01]  /*0e60*/  LDC.64 R4, c[0x0][0x390] ;  /* 0x0000e400ff047b82 */ /* 0x000e620000000a00 */
[----:B0-----:R-:W-:-:S04]  /*0e70*/  IMAD.WIDE R2, R11, 0x4, R2 ;  /* 0x000000040b027825 */ /* 0x001fc800078e0202 */
[----:B-1----:R-:W-:Y:S02]  /*0e80*/  IMAD.WIDE R4, R9, 0x4, R4 ;  /* 0x0000000409047825 */ /* 0x002fe400078e0204 */
[----:B------:R-:W2:Y:S04]  /*0e90*/  LDG.E R9, desc[UR16][R2.64] ;  /* 0x0000001002097981 */ /* 0x000ea8000c1e1900 */
[----:B------:R-:W2:Y:S01]  /*0ea0*/  LDG.E R0, desc[UR16][R4.64] ;  /* 0x0000001004007981 */ /* 0x000ea2000c1e1900 */
[----:B------:R-:W-:Y:S01]  /*0eb0*/  ISETP.NE.AND P0, PT, R10, 0x1, PT ;  /* 0x000000010a00780c */ /* 0x000fe20003f05270 */
[----:B--2---:R-:W-:-:S12]  /*0ec0*/  FFMA R14, R9, R0, R14 ;  /* 0x00000000090e7223 */ /* 0x004fd8000000000e */
[----:B------:R-:W-:Y:S05]  /*0ed0*/  @!P0 BRA `(.L_x_36) ;  /* 0x00000000001c8947 */ /* 0x000fea0003800000 */
[----:B------:R-:W-:Y:S01]  /*0ee0*/  ISETP.NE.AND P0, PT, R10, 0x2, PT ;  /* 0x000000020a00780c */ /* 0x000fe20003f05270 */
[----:B------:R-:W2:Y:S04]  /*0ef0*/  LDG.E R9, desc[UR16][R2.64+0x4] ;  /* 0x0000041002097981 */ /* 0x000ea8000c1e1900 */
[----:B------:R-:W2:Y:S08]  /*0f00*/  LDG.E R0, desc[UR16][R4.64+0x4] ;  /* 0x0000041004007981 */ /* 0x000eb0000c1e1900 */
[----:B------:R-:W3:Y:S04]  /*0f10*/  @P0 LDG.E R11, desc[UR16][R2.64+0x8] ;  /* 0x00000810020b0981 */ /* 0x000ee8000c1e1900 */
[----:B------:R-:W3:Y:S01]  /*0f20*/  @P0 LDG.E R8, desc[UR16][R4.64+0x8] ;  /* 0x0000081004080981 */ /* 0x000ee2000c1e1900 */
[----:B--2---:R-:W-:-:S04]  /*0f30*/  FFMA R14, R9, R0, R14 ;  /* 0x00000000090e7223 */ /* 0x004fc8000000000e */
[----:B---3--:R-:W-:-:S07]  /*0f40*/  @P0 FFMA R14, R11, R8, R14 ;  /* 0x000000080b0e0223 */ /* 0x008fce000000000e */
.L_x_36:
[----:B------:R-:W0:Y:S08]  /*0f50*/  MUFU.RCP R0, R7 ;  /* 0x0000000700007308 */ /* 0x000e300000001000 */
[----:B------:R-:W1:Y:S01]  /*0f60*/  FCHK P0, R14, R7 ;  /* 0x000000070e007302 */ /* 0x000e620000000000 */
[----:B0-----:R-:W-:-:S04]  /*0f70*/  FFMA R3, R0, -R7, 1 ;  /* 0x3f80000000037423 */ /* 0x001fc80000000807 */
[----:B------:R-:W-:-:S04]  /*0f80*/  FFMA R0, R0, R3, R0 ;  /* 0x0000000300007223 */ /* 0x000fc80000000000 */
[----:B------:R-:W-:-:S04]  /*0f90*/  FFMA R3, R0, R14, RZ ;  /* 0x0000000e00037223 */ /* 0x000fc800000000ff */
[----:B------:R-:W-:-:S04]  /*0fa0*/  FFMA R2, R3, -R7, R14 ;  /* 0x8000000703027223 */ /* 0x000fc8000000000e */
[----:B------:R-:W-:Y:S01]  /*0fb0*/  FFMA R5, R0, R2, R3 ;  /* 0x0000000200057223 */ /* 0x000fe20000000003 */
[----:B-1----:R-:W-:Y:S06]  /*0fc0*/  @!P0 BRA `(.L_x_39) ;  /* 0x0000000000148947 */ /* 0x002fec0003800000 */
[----:B------:R-:W-:Y:S02]  /*0fd0*/  MOV R0, R14 ;  /* 0x0000000e00007202 */ /* 0x000fe40000000f00 */
[----:B------:R-:W-:Y:S02]  /*0fe0*/  MOV R3, R7 ;  /* 0x0000000700037202 */ /* 0x000fe40000000f00 */
[----:B------:R-:W-:-:S07]  /*0ff0*/  MOV R10, 0x1010 ;  /* 0x00001010000a7802 */ /* 0x000fce0000000f00 */
[----:B------:R-:W-:Y:S05]  /*1000*/  CALL.REL.NOINC `($__internal_2_$__cuda_sm3x_div_rn_noftz_f32_slowpath) ;  /* 0x00000044007c7944 */ /* 0x000fea0003c00000 */
[----:B------:R-:W-:-:S07]  /*1010*/  MOV R5, R9 ;  /* 0x0000000900057202 */ /* 0x000fce0000000f00 */
.L_x_39:
[----:B------:R-:W0:Y:S01]  /*1020*/  LDCU.64 UR8, c[0x0][0x3a0] ;  /* 0x00007400ff0877ac */ /* 0x000e220008000a00 */
[----:B------:R-:W1:Y:S01]  /*1030*/  LDC R19, c[0x0][0x3cc] ;  /* 0x0000f300ff137b82 */ /* 0x000e620000000800 */
[----:B------:R-:W-:-:S04]  /*1040*/  UIADD3 UR5, UPT, UPT, UR7, UR4, URZ ;  /* 0x0000000407057290 */ /* 0x000fc8000fffe0ff */
[----:B0-----:R-:W-:-:S06]  /*1050*/  UIMAD.WIDE UR8, UR5, 0x4, UR8 ;  /* 0x00000004050878a5 */ /* 0x001fcc000f8e0208 */
[----:B------:R-:W-:Y:S02]  /*1060*/  MOV R2, UR8 ;  /* 0x0000000800027c02 */ /* 0x000fe40008000f00 */
[----:B------:R-:W-:Y:S02]  /*1070*/  MOV R3, UR9 ;  /* 0x0000000900037c02 */ /* 0x000fe40008000f00 */
[----:B-1----:R-:W-:-:S03]  /*1080*/  ISETP.NE.AND P0, PT, R19, UR4, PT ;  /* 0x0000000413007c0c */ /* 0x002fc6000bf05270 */
[----:B------:R3:W-:Y:S10]  /*1090*/  STG.E desc[UR16][R2.64], R5 ;  /* 0x0000000502007986 */ /* 0x0007f4000c101910 */
[----:B---3--:R-:W-:Y:S05]  /*10a0*/  @!P0 BRA `(.L_x_30) ;  /* 0x0000000400008947 */ /* 0x008fea0003800000 */
[----:B------:R-:W-:Y:S01]  /*10b0*/  UIADD3 UR4, UPT, UPT, UR4, 0x1, URZ ;  /* 0x0000000104047890 */ /* 0x000fe2000fffe0ff */
[----:B------:R-:W-:Y:S11]  /*10c0*/  BRA `(.L_x_40) ;  /* 0xfffffff400407947 */ /* 0x000ff6000383ffff */
.L_x_33:
[----:B------:R-:W0:Y:S08]  /*10d0*/  MUFU.RCP R0, R7 ;  /* 0x0000000700007308 */ /* 0x000e300000001000 */
[----:B------:R-:W1:Y:S01]  /*10e0*/  FCHK P0, RZ, R7 ;  /* 0x00000007ff007302 */ /* 0x000e620000000000 */
[----:B0-----:R-:W-:-:S04]  /*10f0*/  FFMA R3, R0, -R7, 1 ;  /* 0x3f80000000037423 */ /* 0x001fc80000000807 */
[----:B------:R-:W-:-:S04]  /*1100*/  FFMA R9, R0, R3, R0 ;  /* 0x0000000300097223 */ /* 0x000fc80000000000 */
[----:B------:R-:W-:-:S04]  /*1110*/  FFMA R0, RZ, R9, RZ ;  /* 0x00000009ff007223 */ /* 0x000fc800000000ff */
[----:B------:R-:W-:-:S04]  /*1120*/  FFMA R3, R0, -R7, RZ ;  /* 0x8000000700037223 */ /* 0x000fc800000000ff */
[----:B------:R-:W-:Y:S01]  /*1130*/  FFMA R9, R9, R3, R0 ;  /* 0x0000000309097223 */ /* 0x000fe20000000000 */
[----:B-1----:R-:W-:Y:S06]  /*1140*/  @!P0 BRA `(.L_x_41) ;  /* 0x0000000000108947 */ /* 0x002fec0003800000 */
[----:B------:R-:W-:Y:S01]  /*1150*/  HFMA2 R0, -RZ, RZ, 0, 0 ;  /* 0x00000000ff007431 */ /* 0x000fe200000001ff */
[----:B------:R-:W-:Y:S02]  /*1160*/  MOV R3, R7 ;  /* 0x0000000700037202 */ /* 0x000fe40000000f00 */
[----:B------:R-:W-:-:S07]  /*1170*/  MOV R10, 0x1190 ;  /* 0x00001190000a7802 */ /* 0x000fce0000000f00 */
[----:B------:R-:W-:Y:S05]  /*1180*/  CALL.REL.NOINC `($__internal_2_$__cuda_sm3x_div_rn_noftz_f32_slowpath) ;  /* 0x00000044001c7944 */ /* 0x000fea0003c00000 */
.L_x_41:
[----:B------:R-:W0:Y:S01]  /*1190*/  LDC R19, c[0x0][0x3cc] ;  /* 0x0000f300ff137b82 */ /* 0x000e220000000800 */
[----:B------:R-:W-:Y:S02]  /*11a0*/  MOV R8, RZ ;  /* 0x000000ff00087202 */ /* 0x000fe40000000f00 */
[C---:B0-----:R-:W-:Y:S02]  /*11b0*/  ISETP.GE.U32.AND P0, PT, R19.reuse, 0x7, PT ;  /* 0x000000071300780c */ /* 0x041fe40003f06070 */
[----:B------:R-:W-:-:S04]  /*11c0*/  IADD3 R0, PT, PT, R19, 0x1, RZ ;  /* 0x0000000113007810 */ /* 0x000fc80007ffe0ff */
[----:B------:R-:W-:-:S04]  /*11d0*/  LOP3.LUT R6, R0, 0x7, RZ, 0xc0, !PT ;  /* 0x0000000700067812 */ /* 0x000fc800078ec0ff */
[----:B------:R-:W-:-:S03]  /*11e0*/  ISETP.NE.AND P1, PT, R6, RZ, PT ;  /* 0x000000ff0600720c */ /* 0x000fc60003f25270 */
[----:B------:R-:W-:Y:S10]  /*11f0*/  @!P0 BRA `(.L_x_42) ;  /* 0x0000000000448947 */ /* 0x000ff40003800000 */
[----:B------:R-:W0:Y:S01]  /*1200*/  LDC.64 R4, c[0x0][0x3a0] ;  /* 0x0000e800ff047b82 */ /* 0x000e220000000a00 */
[----:B------:R-:W-:Y:S01]  /*1210*/  LOP3.LUT R8, R0, 0xfffffff8, RZ, 0xc0, !PT ;  /* 0xfffffff800087812 */ /* 0x000fe200078ec0ff */
[----:B------:R-:W-:-:S06]  /*1220*/  UMOV UR4, URZ ;  /* 0x000000ff00047c82 */ /* 0x000fcc0008000000 */
.L_x_43:
[----:B------:R-:W-:Y:S02]  /*1230*/  UIADD3 UR5, UPT, UPT, UR7, UR4, URZ ;  /* 0x0000000407057290 */ /* 0x000fe4000fffe0ff */
[----:B------:R-:W-:-:S04]  /*1240*/  UIADD3 UR4, UPT, UPT, UR4, 0x8, URZ ;  /* 0x0000000804047890 */ /* 0x000fc8000fffe0ff */
[----:B-1----:R-:W-:Y:S02]  /*1250*/  MOV R3, UR5 ;  /* 0x0000000500037c02 */ /* 0x002fe40008000f00 */
[----:B------:R-:W-:-:S03]  /*1260*/  ISETP.NE.AND P0, PT, R8, UR4, PT ;  /* 0x0000000408007c0c */ /* 0x000fc6000bf05270 */
[----:B0-----:R-:W-:-:S05]  /*1270*/  IMAD.WIDE R2, R3, 0x4, R4 ;  /* 0x0000000403027825 */ /* 0x001fca00078e0204 */
[----:B------:R1:W-:Y:S04]  /*1280*/  STG.E desc[UR16][R2.64], R9 ;  /* 0x0000000902007986 */ /* 0x0003e8000c101910 */
[----:B------:R1:W-:Y:S04]  /*1290*/  STG.E desc[UR16][R2.64+0x4], R9 ;  /* 0x0000040902007986 */ /* 0x0003e8000c101910 */
[----:B------:R1:W-:Y:S04]  /*12a0*/  STG.E desc[UR16][R2.64+0x8], R9 ;  /* 0x0000080902007986 */ /* 0x0003e8000c101910 */
[----:B------:R1:W-:Y:S04]  /*12b0*/  STG.E desc[UR16][R2.64+0xc], R9 ;  /* 0x00000c0902007986 */ /* 0x0003e8000c101910 */
[----:B------:R1:W-:Y:S04]  /*12c0*/  STG.E desc[UR16][R2.64+0x10], R9 ;  /* 0x0000100902007986 */ /* 0x0003e8000c101910 */
[----:B------:R1:W-:Y:S04]  /*12d0*/  STG.E desc[UR16][R2.64+0x14], R9 ;  /* 0x0000140902007986 */ /* 0x0003e8000c101910 */
[----:B------:R1:W-:Y:S04]  /*12e0*/  STG.E desc[UR16][R2.64+0x18], R9 ;  /* 0x0000180902007986 */ /* 0x0003e8000c101910 */
[----:B------:R1:W-:Y:S01]  /*12f0*/  STG.E desc[UR16][R2.64+0x1c], R9 ;  /* 0x00001c0902007986 */ /* 0x0003e2000c101910 */
[----:B------:R-:W-:Y:S05]  /*1300*/  @P0 BRA `(.L_x_43) ;  /* 0xfffffffc00c80947 */ /* 0x000fea000383ffff */
.L_x_42:
[----:B------:R-:W-:Y:S05]  /*1310*/  @!P1 BRA `(.L_x_30) ;  /* 0x0000000000649947 */ /* 0x000fea0003800000 */
[----:B------:R-:W-:Y:S02]  /*1320*/  ISETP.GE.U32.AND P0, PT, R6, 0x4, PT ;  /* 0x000000040600780c */ /* 0x000fe40003f06070 */
[----:B------:R-:W-:-:S11]  /*1330*/  LOP3.LUT P1, R0, R0, 0x3, RZ, 0xc0, !PT ;  /* 0x0000000300007812 */ /* 0x000fd6000782c0ff */
[----:B------:R-:W-:Y:S05]  /*1340*/  @!P0 BRA `(.L_x_44) ;  /* 0x0000000000208947 */ /* 0x000fea0003800000 */
[----:B-1----:R-:W0:Y:S01]  /*1350*/  LDC.64 R2, c[0x0][0x3a0] ;  /* 0x0000e800ff027b82 */ /* 0x002e220000000a00 */
[C---:B------:R-:W-:Y:S01]  /*1360*/  IADD3 R5, PT, PT, R8.reuse, UR7, RZ ;  /* 0x0000000708057c10 */ /* 0x040fe2000fffe0ff */
[----:B------:R-:W-:-:S04]  /*1370*/  VIADD R8, R8, 0x4 ;  /* 0x0000000408087836 */ /* 0x000fc80000000000 */
[----:B0-----:R-:W-:-:S05]  /*1380*/  IMAD.WIDE R2, R5, 0x4, R2 ;  /* 0x0000000405027825 */ /* 0x001fca00078e0202 */
[----:B------:R0:W-:Y:S04]  /*1390*/  STG.E desc[UR16][R2.64], R9 ;  /* 0x0000000902007986 */ /* 0x0001e8000c101910 */
[----:B------:R0:W-:Y:S04]  /*13a0*/  STG.E desc[UR16][R2.64+0x4], R9 ;  /* 0x0000040902007986 */ /* 0x0001e8000c101910 */
[----:B------:R0:W-:Y:S04]  /*13b0*/  STG.E desc[UR16][R2.64+0x8], R9 ;  /* 0x0000080902007986 */ /* 0x0001e8000c101910 */
[----:B------:R0:W-:Y:S02]  /*13c0*/  STG.E desc[UR16][R2.64+0xc], R9 ;  /* 0x00000c0902007986 */ /* 0x0001e4000c101910 */
.L_x_44:
[----:B------:R-:W-:Y:S05]  /*13d0*/  @!P1 BRA `(.L_x_30) ;  /* 0x0000000000349947 */ /* 0x000fea0003800000 */
[----:B01----:R-:W-:Y:S02]  /*13e0*/  LOP3.LUT R2, R19, 0x1, RZ, 0xc0, !PT ;  /* 0x0000000113027812 */ /* 0x003fe400078ec0ff */
[----:B------:R-:W-:Y:S02]  /*13f0*/  ISETP.NE.AND P0, PT, R0, 0x1, PT ;  /* 0x000000010000780c */ /* 0x000fe40003f05270 */
[----:B------:R-:W-:-:S11]  /*1400*/  ISETP.NE.U32.AND P1, PT, R2, 0x1, PT ;  /* 0x000000010200780c */ /* 0x000fd60003f25070 */
[----:B------:R-:W0:Y:S01]  /*1410*/  @P0 LDC.64 R2, c[0x0][0x3a0] ;  /* 0x0000e800ff020b82 */ /* 0x000e220000000a00 */
[C---:B------:R-:W-:Y:S02]  /*1420*/  @P0 IADD3 R5, PT, PT, R8.reuse, UR7, RZ ;  /* 0x0000000708050c10 */ /* 0x040fe4000fffe0ff */
[----:B------:R-:W-:-:S04]  /*1430*/  @P0 IADD3 R8, PT, PT, R8, 0x2, RZ ;  /* 0x0000000208080810 */ /* 0x000fc80007ffe0ff */
[----:B------:R-:W-:Y:S01]  /*1440*/  @P1 IADD3 R11, PT, PT, R8, UR7, RZ ;  /* 0x00000007080b1c10 */ /* 0x000fe2000fffe0ff */
[----:B------:R-:W1:Y:S01]  /*1450*/  @P1 LDC.64 R6, c[0x0][0x3a0] ;  /* 0x0000e800ff061b82 */ /* 0x000e620000000a00 */
[----:B0-----:R-:W-:-:S05]  /*1460*/  @P0 IMAD.WIDE R4, R5, 0x4, R2 ;  /* 0x0000000405040825 */ /* 0x001fca00078e0202 */
[----:B------:R2:W-:Y:S01]  /*1470*/  @P0 STG.E desc[UR16][R4.64], R9 ;  /* 0x0000000904000986 */ /* 0x0005e2000c101910 */
[----:B-1----:R-:W-:-:S03]  /*1480*/  @P1 IMAD.WIDE R2, R11, 0x4, R6 ;  /* 0x000000040b021825 */ /* 0x002fc600078e0206 */
[----:B------:R2:W-:Y:S04]  /*1490*/  @P0 STG.E desc[UR16][R4.64+0x4], R9 ;  /* 0x0000040904000986 */ /* 0x0005e8000c101910 */
[----:B------:R2:W-:Y:S02]  /*14a0*/  @P1 STG.E desc[UR16][R2.64], R9 ;  /* 0x0000000902001986 */ /* 0x0005e4000c101910 */
.L_x_30:
[----:B------:R-:W3:Y:S02]  /*14b0*/  LDCU.64 UR8, c[0x0][0x3a0] ;  /* 0x00007400ff0877ac */ /* 0x000ee40008000a00 */
[----:B---3--:R-:W-:-:S06]  /*14c0*/  UIMAD.WIDE UR8, UR7, 0x4, UR8 ;  /* 0x00000004070878a5 */ /* 0x008fcc000f8e0208 */
[----:B012---:R-:W-:Y:S02]  /*14d0*/  MOV R2, UR8 ;  /* 0x0000000800027c02 */ /* 0x007fe40008000f00 */
[----:B------:R-:W-:-:S05]  /*14e0*/  MOV R3, UR9 ;  /* 0x0000000900037c02 */ /* 0x000fca0008000f00 */
[----:B------:R0:W5:Y:S01]  /*14f0*/  LDG.E R2, desc[UR16][R2.64] ;  /* 0x0000001002027981 */ /* 0x000162000c1e1900 */
[C---:B------:R-:W-:Y:S02]  /*1500*/  ISETP.GE.AND P0, PT, R19.reuse, RZ, PT ;  /* 0x000000ff1300720c */ /* 0x040fe40003f06270 */
[----:B------:R-:W-:-:S11]  /*1510*/  IADD3 R6, PT, PT, R19, 0x1, RZ ;  /* 0x0000000113067810 */ /* 0x000fd60007ffe0ff */
[----:B0-----:R-:W-:Y:S05]  /*1520*/  @!P0 BRA `(.L_x_45) ;  /* 0x0000000400fc8947 */ /* 0x001fea0003800000 */
[----:B------:R-:W-:Y:S01]  /*1530*/  ISETP.GE.U32.AND P2, PT, R19, 0xf, PT ;  /* 0x0000000f1300780c */ /* 0x000fe20003f46070 */
[----:B------:R-:W-:Y:S01]  /*1540*/  HFMA2 R0, -RZ, RZ, 0, 0 ;  /* 0x00000000ff007431 */ /* 0x000fe200000001ff */
[----:B------:R-:W-:-:S04]  /*1550*/  LOP3.LUT R18, R6, 0xf, RZ, 0xc0, !PT ;  /* 0x0000000f06127812 */ /* 0x000fc800078ec0ff */
[----:B------:R-:W-:-:S07]  /*1560*/  ISETP.NE.AND P1, PT, R18, RZ, PT ;  /* 0x000000ff1200720c */ /* 0x000fce0003f25270 */
[----:B------:R-:W-:Y:S06]  /*1570*/  @!P2 BRA `(.L_x_46) ;  /* 0x0000000000e0a947 */ /* 0x000fec0003800000 */
[----:B------:R-:W-:Y:S02]  /*1580*/  LOP3.LUT R0, R6, 0xfffffff0, RZ, 0xc0, !PT ;  /* 0xfffffff006007812 */ /* 0x000fe400078ec0ff */
[----:B------:R-:W-:-:S07]  /*1590*/  MOV R3, RZ ;  /* 0x000000ff00037202 */ /* 0x000fce0000000f00 */
.L_x_47:
[----:B------:R-:W-:Y:S02]  /*15a0*/  MOV R4, UR8 ;  /* 0x0000000800047c02 */ /* 0x000fe40008000f00 */
[----:B------:R-:W-:-:S03]  /*15b0*/  MOV R5, UR9 ;  /* 0x0000000900057c02 */ /* 0x000fc60008000f00 */
[----:B------:R-:W-:-:S05]  /*15c0*/  IMAD.WIDE R4, R3, 0x4, R4 ;  /* 0x0000000403047825 */ /* 0x000fca00078e0204 */
[----:B------:R-:W2:Y:S04]  /*15d0*/  LDG.E R17, desc[UR16][R4.64] ;  /* 0x0000001004117981 */ /* 0x000ea8000c1e1900 */
[----:B------:R-:W3:Y:S04]  /*15e0*/  LDG.E R21, desc[UR16][R4.64+0x4] ;  /* 0x0000041004157981 */ /* 0x000ee8000c1e1900 */
[----:B------:R-:W4:Y:S04]  /*15f0*/  LDG.E R23, desc[UR16][R4.64+0x8] ;  /* 0x0000081004177981 */ /* 0x000f28000c1e1900 */
        /* <DEDUP_REMOVED lines=12> */
[----:B------:R-:W4:Y:S01]  /*16c0*/  LDG.E R16, desc[UR16][R4.64+0x3c] ;  /* 0x00003c1004107981 */ /* 0x000f22000c1e1900 */
[----:B------:R-:W-:-:S04]  /*16d0*/  IADD3 R3, PT, PT, R3, 0x10, RZ ;  /* 0x0000001003037810 */ /* 0x000fc80007ffe0ff */
[----:B------:R-:W-:Y:S02]  /*16e0*/  ISETP.NE.AND P3, PT, R3, R0, PT ;  /* 0x000000000300720c */ /* 0x000fe40003f65270 */
[----:B--2--5:R-:W-:-:S04]  /*16f0*/  FSETP.GT.AND P2, PT, R17, R2, PT ;  /* 0x000000021100720b */ /* 0x024fc80003f44000 */
[----:B------:R-:W-:-:S04]  /*1700*/  FSEL R2, R17, R2, P2 ;  /* 0x0000000211027208 */ /* 0x000fc80001000000 */
[----:B---3--:R-:W-:-:S04]  /*1710*/  FSETP.GT.AND P2, PT, R21, R2, PT ;  /* 0x000000021500720b */ /* 0x008fc80003f44000 */
[----:B------:R-:W-:-:S04]  /*1720*/  FSEL R2, R21, R2, P2 ;  /* 0x0000000215027208 */ /* 0x000fc80001000000 */
[----:B----4-:R-:W-:-:S04]  /*1730*/  FSETP.GT.AND P2, PT, R23, R2, PT ;  /* 0x000000021700720b */ /* 0x010fc80003f44000 */
[----:B------:R-:W-:-:S04]  /*1740*/  FSEL R2, R23, R2, P2 ;  /* 0x0000000217027208 */ /* 0x000fc80001000000 */
[----:B------:R-:W-:-:S04]  /*1750*/  FSETP.GT.AND P2, PT, R25, R2, PT ;  /* 0x000000021900720b */ /* 0x000fc80003f44000 */
        /* <DEDUP_REMOVED lines=24> */
[----:B------:R-:W-:Y:S01]  /*18e0*/  FSEL R2, R16, R7, P2 ;  /* 0x0000000710027208 */ /* 0x000fe20001000000 */
[----:B------:R-:W-:Y:S08]  /*18f0*/  @P3 BRA `(.L_x_47) ;  /* 0xfffffffc00283947 */ /* 0x000ff0000383ffff */
.L_x_46:
[----:B------:R-:W-:Y:S05]  /*1900*/  @!P1 BRA `(.L_x_45) ;  /* 0x0000000400049947 */ /* 0x000fea0003800000 */
[----:B------:R-:W-:Y:S02]  /*1910*/  ISETP.GE.U32.AND P2, PT, R18, 0x8, PT ;  /* 0x000000081200780c */ /* 0x000fe40003f46070 */
[----:B------:R-:W-:-:S04]  /*1920*/  LOP3.LUT R10, R6, 0x7, RZ, 0xc0, !PT ;  /* 0x00000007060a7812 */ /* 0x000fc800078ec0ff */
[----:B------:R-:W-:-:S07]  /*1930*/  ISETP.NE.AND P1, PT, R10, RZ, PT ;  /* 0x000000ff0a00720c */ /* 0x000fce0003f25270 */
[----:B------:R-:W-:Y:S06]  /*1940*/  @!P2 BRA `(.L_x_48) ;  /* 0x000000000070a947 */ /* 0x000fec0003800000 */
[----:B------:R-:W-:Y:S01]  /*1950*/  MOV R4, UR8 ;  /* 0x0000000800047c02 */ /* 0x000fe20008000f00 */
[----:B------:R-:W-:-:S04]  /*1960*/  IMAD.U32 R5, RZ, RZ, UR9 ;  /* 0x00000009ff057e24 */ /* 0x000fc8000f8e00ff */
        /* <DEDUP_REMOVED lines=8> */
[----:B------:R-:W4:Y:S01]  /*19f0*/  LDG.E R21, desc[UR16][R4.64+0x1c] ;  /* 0x00001c1004157981 */ /* 0x000f22000c1e1900 */
[----:B------:R-:W-:-:S02]  /*1a00*/  IADD3 R0, PT, PT, R0, 0x8, RZ ;  /* 0x0000000800007810 */ /* 0x000fc40007ffe0ff */
        /* <DEDUP_REMOVED lines=15> */
[----:B------:R-:W-:-:S09]  /*1b00*/  FSEL R2, R21, R2, P2 ;  /* 0x0000000215027208 */ /* 0x000fd20001000000 */
.L_x_48:
[----:B------:R-:W-:Y:S05]  /*1b10*/  @!P1 BRA `(.L_x_45) ;  /* 0x0000000000809947 */ /* 0x000fea0003800000 */
[----:B------:R-:W-:Y:S02]  /*1b20*/  ISETP.GE.U32.AND P2, PT, R10, 0x4, PT ;  /* 0x000000040a00780c */ /* 0x000fe40003f46070 */
[----:B------:R-:W-:-:S04]  /*1b30*/  LOP3.LUT R8, R6, 0x3, RZ, 0xc0, !PT ;  /* 0x0000000306087812 */ /* 0x000fc800078ec0ff */
[----:B------:R-:W-:-:S07]  /*1b40*/  ISETP.NE.AND P1, PT, R8, RZ, PT ;  /* 0x000000ff0800720c */ /* 0x000fce0003f25270 */
[----:B------:R-:W-:Y:S06]  /*1b50*/  @!P2 BRA `(.L_x_49) ;  /* 0x000000000040a947 */ /* 0x000fec0003800000 */
[----:B------:R-:W-:Y:S02]  /*1b60*/  MOV R4, UR8 ;  /* 0x0000000800047c02 */ /* 0x000fe40008000f00 */
[----:B------:R-:W-:-:S03]  /*1b70*/  MOV R5, UR9 ;  /* 0x0000000900057c02 */ /* 0x000fc60008000f00 */
[----:B------:R-:W-:-:S05]  /*1b80*/  IMAD.WIDE R4, R0, 0x4, R4 ;  /* 0x0000000400047825 */ /* 0x000fca00078e0204 */
[----:B------:R-:W2:Y:S04]  /*1b90*/  LDG.E R3, desc[UR16][R4.64] ;  /* 0x0000001004037981 */ /* 0x000ea8000c1e1900 */
[----:B------:R-:W3:Y:S04]  /*1ba0*/  LDG.E R7, desc[UR16][R4.64+0x4] ;  /* 0x0000041004077981 */ /* 0x000ee8000c1e1900 */
        /* <DEDUP_REMOVED lines=10> */
[----:B------:R-:W-:-:S09]  /*1c50*/  FSEL R2, R11, R2, P2 ;  /* 0x000000020b027208 */ /* 0x000fd20001000000 */
.L_x_49:
[----:B------:R-:W-:Y:S05]  /*1c60*/  @!P1 BRA `(.L_x_45) ;  /* 0x00000000002c9947 */ /* 0x000fea0003800000 */
[----:B------:R-:W-:-:S05]  /*1c70*/  UMOV UR4, URZ ;  /* 0x000000ff00047c82 */ /* 0x000fca0008000000 */
.L_x_50:
[----:B------:R-:W-:Y:S02]  /*1c80*/  MOV R4, UR8 ;  /* 0x0000000800047c02 */ /* 0x000fe40008000f00 */
[----:B------:R-:W-:-:S03]  /*1c90*/  MOV R5, UR9 ;  /* 0x0000000900057c02 */ /* 0x000fc60008000f00 */
[----:B------:R-:W-:-:S06]  /*1ca0*/  IMAD.WIDE R4, R0, 0x4, R4 ;  /* 0x0000000400047825 */ /* 0x000fcc00078e0204 */
[----:B------:R-:W2:Y:S01]  /*1cb0*/  LDG.E R5, desc[UR16][R4.64] ;  /* 0x0000001004057981 */ /* 0x000ea2000c1e1900 */
[----:B------:R-:W-:Y:S01]  /*1cc0*/  UIADD3 UR4, UPT, UPT, UR4, 0x1, URZ ;  /* 0x0000000104047890 */ /* 0x000fe2000fffe0ff */
[----:B------:R-:W-:-:S05]  /*1cd0*/  IADD3 R0, PT, PT, R0, 0x1, RZ ;  /* 0x0000000100007810 */ /* 0x000fca0007ffe0ff */
[----:B------:R-:W-:Y:S02]  /*1ce0*/  ISETP.NE.AND P2, PT, R8, UR4, PT ;  /* 0x0000000408007c0c */ /* 0x000fe4000bf45270 */
[----:B--2--5:R-:W-:-:S04]  /*1cf0*/  FSETP.GT.AND P1, PT, R5, R2, PT ;  /* 0x000000020500720b */ /* 0x024fc80003f24000 */
[----:B------:R-:W-:-:S07]  /*1d00*/  FSEL R2, R5, R2, P1 ;  /* 0x0000000205027208 */ /* 0x000fce0000800000 */
[----:B------:R-:W-:Y:S05]  /*1d10*/  @P2 BRA `(.L_x_50) ;  /* 0xfffffffc00d82947 */ /* 0x000fea000383ffff */
.L_x_45:
[----:B------:R-:W-:Y:S01]  /*1d20*/  HFMA2 R3, -RZ, RZ, 0, 0 ;  /* 0x00000000ff037431 */ /* 0x000fe200000001ff */
[----:B------:R-:W-:Y:S06]  /*1d30*/  @!P0 BRA `(.L_x_51) ;  /* 0x0000000c00088947 */ /* 0x000fec0003800000 */
[----:B------:R-:W-:Y:S02]  /*1d40*/  ISETP.GE.U32.AND P1, PT, R19, 0x7, PT ;  /* 0x000000071300780c */ /* 0x000fe40003f26070 */
[----:B------:R-:W-:Y:S02]  /*1d50*/  LOP3.LUT R21, R6, 0x7, RZ, 0xc0, !PT ;  /* 0x0000000706157812 */ /* 0x000fe400078ec0ff */
[----:B------:R-:W-:Y:S02]  /*1d60*/  MOV R3, RZ ;  /* 0x000000ff00037202 */ /* 0x000fe40000000f00 */
[----:B------:R-:W-:Y:S02]  /*1d70*/  ISETP.NE.AND P2, PT, R21, RZ, PT ;  /* 0x000000ff1500720c */ /* 0x000fe40003f45270 */
[----:B------:R-:W-:-:S05]  /*1d80*/  MOV R5, RZ ;  /* 0x000000ff00057202 */ /* 0x000fca0000000f00 */
[----:B------:R-:W-:Y:S06]  /*1d90*/  @!P1 BRA `(.L_x_52) ;  /* 0x00000004006c9947 */ /* 0x000fec0003800000 */
[----:B------:R-:W-:Y:S01]  /*1da0*/  HFMA2 R0, -RZ, RZ, 0, 0 ;  /* 0x00000000ff007431 */ /* 0x000fe200000001ff */
[----:B------:R-:W-:Y:S02]  /*1db0*/  LOP3.LUT R5, R6, 0xfffffff8, RZ, 0xc0, !PT ;  /* 0xfffffff806057812 */ /* 0x000fe400078ec0ff */
[----:B------:R-:W-:-:S07]  /*1dc0*/  MOV R3, RZ ;  /* 0x000000ff00037202 */ /* 0x000fce0000000f00 */
.L_x_53:
        /* <DEDUP_REMOVED lines=10> */
[----:B------:R0:W4:Y:S01]  /*1e70*/  LDG.E R13, desc[UR16][R22.64+0x1c] ;  /* 0x00001c10160d7981 */ /* 0x000122000c1e1900 */
[----:B------:R-:W-:-:S02]  /*1e80*/  MOV R9, 0x3bbb989d ;  /* 0x3bbb989d00097802 */ /* 0x000fc40000000f00 */
[----:B------:R-:W-:Y:S02]  /*1e90*/  MOV R4, 0x437c0000 ;  /* 0x437c000000047802 */ /* 0x000fe40000000f00 */
[----:B------:R-:W-:-:S04]  /*1ea0*/  IADD3 R0, PT, PT, R0, 0x8, RZ ;  /* 0x0000000800007810 */ /* 0x000fc80007ffe0ff */
[----:B------:R-:W-:Y:S01]  /*1eb0*/  ISETP.NE.AND P1, PT, R0, R5, PT ;  /* 0x000000050000720c */ /* 0x000fe20003f25270 */
[--C-:B--2--5:R-:W-:Y:S01]  /*1ec0*/  FADD R14, R7, -R2.reuse ;  /* 0x80000002070e7221 */ /* 0x124fe20000000000 */
[----:B---3--:R-:W-:-:S03]  /*1ed0*/  FADD R12, R27, -R2 ;  /* 0x800000021b0c7221 */ /* 0x008fc60000000000 */
[-C--:B------:R-:W-:Y:S01]  /*1ee0*/  FFMA.SAT R7, R14, R9.reuse, 0.5 ;  /* 0x3f0000000e077423 */ /* 0x080fe20000002009 */
[----:B------:R-:W-:-:S03]  /*1ef0*/  FFMA.SAT R27, R12, R9, 0.5 ;  /* 0x3f0000000c1b7423 */ /* 0x000fc60000002009 */
[-C--:B------:R-:W-:Y:S01]  /*1f00*/  FFMA.RM R7, R7, R4.reuse, 12582913 ;  /* 0x4b40000107077423 */ /* 0x080fe20000004004 */
[--C-:B----4-:R-:W-:Y:S01]  /*1f10*/  FADD R16, R29, -R2.reuse ;  /* 0x800000021d107221 */ /* 0x110fe20000000000 */
[-C--:B------:R-:W-:Y:S02]  /*1f20*/  FFMA.RM R8, R27, R4.reuse, 12582913 ;  /* 0x4b4000011b087423 */ /* 0x080fe40000004004 */
[----:B------:R-:W-:Y:S01]  /*1f30*/  FADD R27, R7, -12583039 ;  /* 0xcb40007f071b7421 */ /* 0x000fe20000000000 */
[--C-:B------:R-:W-:Y:S01]  /*1f40*/  FADD R18, R25, -R2.reuse ;  /* 0x8000000219127221 */ /* 0x100fe20000000000 */
[-C--:B------:R-:W-:Y:S01]  /*1f50*/  FFMA.SAT R29, R16, R9.reuse, 0.5 ;  /* 0x3f000000101d7423 */ /* 0x080fe20000002009 */
[----:B0-----:R-:W-:Y:S01]  /*1f60*/  FADD R23, R8, -12583039 ;  /* 0xcb40007f08177421 */ /* 0x001fe20000000000 */
[----:B------:R-:W-:Y:S01]  /*1f70*/  FFMA R27, R14, 1.4426950216293334961, -R27 ;  /* 0x3fb8aa3b0e1b7823 */ /* 0x000fe2000000081b */
[--C-:B------:R-:W-:Y:S01]  /*1f80*/  FADD R20, R17, -R2.reuse ;  /* 0x8000000211147221 */ /* 0x100fe20000000000 */
[-C--:B------:R-:W-:Y:S01]  /*1f90*/  FFMA.RM R10, R29, R4.reuse, 12582913 ;  /* 0x4b4000011d0a7423 */ /* 0x080fe20000004004 */
[----:B------:R-:W-:Y:S01]  /*1fa0*/  FFMA R23, R12, 1.4426950216293334961, -R23 ;  /* 0x3fb8aa3b0c177823 */ /* 0x000fe20000000817 */
[----:B------:R-:W-:Y:S01]  /*1fb0*/  FFMA R14, R14, 1.925963033500011079e-08, R27 ;  /* 0x32a570600e0e7823 */ /* 0x000fe2000000001b */
[-C--:B------:R-:W-:Y:S01]  /*1fc0*/  FFMA.SAT R27, R18, R9.reuse, 0.5 ;  /* 0x3f000000121b7423 */ /* 0x080fe20000002009 */
[----:B------:R-:W-:Y:S01]  /*1fd0*/  FADD R25, R10, -12583039 ;  /* 0xcb40007f0a197421 */ /* 0x000fe20000000000 */
[----:B------:R-:W-:Y:S01]  /*1fe0*/  FFMA R23, R12, 1.925963033500011079e-08, R23 ;  /* 0x32a570600c177823 */ /* 0x000fe20000000017 */
[----:B------:R-:W-:Y:S01]  /*1ff0*/  FADD R22, R15, -R2 ;  /* 0x800000020f167221 */ /* 0x000fe20000000000 */
[-C--:B------:R-:W-:Y:S01]  /*2000*/  FFMA.RM R12, R27, R4.reuse, 12582913 ;  /* 0x4b4000011b0c7423 */ /* 0x080fe20000004004 */
[-C--:B------:R-:W-:Y:S01]  /*2010*/  FFMA.SAT R27, R20, R9.reuse, 0.5 ;  /* 0x3f000000141b7423 */ /* 0x080fe20000002009 */
[----:B------:R-:W-:Y:S01]  /*2020*/  FFMA R25, R16, 1.4426950216293334961, -R25 ;  /* 0x3fb8aa3b10197823 */ /* 0x000fe20000000819 */
[----:B------:R-:W-:Y:S01]  /*2030*/  FFMA.SAT R29, R22, R9, 0.5 ;  /* 0x3f000000161d7423 */ /* 0x000fe20000002009 */
[----:B------:R-:W-:Y:S01]  /*2040*/  FADD R17, R12, -12583039 ;  /* 0xcb40007f0c117421 */ /* 0x000fe20000000000 */
[-C--:B------:R-:W-:Y:S01]  /*2050*/  FFMA.RM R15, R27, R4.reuse, 12582913 ;  /* 0x4b4000011b0f7423 */ /* 0x080fe20000004004 */
[----:B------:R-:W-:Y:S01]  /*2060*/  FFMA R24, R16, 1.925963033500011079e-08, R25 ;  /* 0x32a5706010187823 */ /* 0x000fe20000000019 */
[----:B------:R-:W-:Y:S01]  /*2070*/  FFMA.RM R16, R29, R4, 12582913 ;  /* 0x4b4000011d107423 */ /* 0x000fe20000004004 */
[----:B------:R-:W-:Y:S01]  /*2080*/  FFMA R25, R18, 1.4426950216293334961, -R17 ;  /* 0x3fb8aa3b12197823 */ /* 0x000fe20000000811 */
[----:B------:R-:W-:Y:S01]  /*2090*/  FADD R27, R15, -12583039 ;  /* 0xcb40007f0f1b7421 */ /* 0x000fe20000000000 */
[----:B------:R0:W-:Y:S01]  /*20a0*/  MUFU.EX2 R17, R23 ;  /* 0x0000001700117308 */ /* 0x0001e20000000800 */
[----:B------:R-:W-:Y:S01]  /*20b0*/  FADD R29, R16, -12583039 ;  /* 0xcb40007f101d7421 */ /* 0x000fe20000000000 */
[----:B------:R-:W-:Y:S01]  /*20c0*/  FFMA R25, R18, 1.925963033500011079e-08, R25 ;  /* 0x32a5706012197823 */ /* 0x000fe20000000019 */
[----:B------:R-:W-:Y:S01]  /*20d0*/  FFMA R27, R20, 1.4426950216293334961, -R27 ;  /* 0x3fb8aa3b141b7823 */ /* 0x000fe2000000081b */
[----:B------:R-:W-:-:S02]  /*20e0*/  SHF.L.U32 R10, R10, 0x17, RZ ;  /* 0x000000170a0a7819 */ /* 0x000fc400000006ff */
[----:B------:R-:W-:Y:S01]  /*20f0*/  SHF.L.U32 R15, R15, 0x17, RZ ;  /* 0x000000170f0f7819 */ /* 0x000fe200000006ff */
[----:B------:R-:W-:Y:S01]  /*2100*/  FFMA R26, R20, 1.925963033500011079e-08, R27 ;  /* 0x32a57060141a7823 */ /* 0x000fe2000000001b */
[--C-:B------:R-:W-:Y:S01]  /*2110*/  FADD R20, R11, -R2.reuse ;  /* 0x800000020b147221 */ /* 0x100fe20000000000 */
[----:B------:R-:W-:Y:S01]  /*2120*/  FFMA R27, R22, 1.4426950216293334961, -R29 ;  /* 0x3fb8aa3b161b7823 */ /* 0x000fe2000000081d */
[----:B------:R-:W1:Y:S02]  /*2130*/  MUFU.EX2 R14, R14 ;  /* 0x0000000e000e7308 */ /* 0x000e640000000800 */
[----:B0-----:R-:W-:Y:S01]  /*2140*/  FFMA.SAT R23, R20, R9, 0.5 ;  /* 0x3f00000014177423 */ /* 0x001fe20000002009 */
[----:B------:R-:W-:Y:S01]  /*2150*/  FFMA R27, R22, 1.925963033500011079e-08, R27 ;  /* 0x32a57060161b7823 */ /* 0x000fe2000000001b */
[----:B------:R-:W-:Y:S02]  /*2160*/  FADD R22, R13, -R2 ;  /* 0x800000020d167221 */ /* 0x000fe40000000000 */
[----:B------:R-:W-:-:S02]  /*2170*/  FFMA.RM R13, R23, R4, 12582913 ;  /* 0x4b400001170d7423 */ /* 0x000fc40000004004 */
[----:B------:R-:W-:Y:S01]  /*2180*/  FFMA.SAT R29, R22, R9, 0.5 ;  /* 0x3f000000161d7423 */ /* 0x000fe20000002009 */
[----:B------:R0:W2:Y:S01]  /*2190*/  MUFU.EX2 R18, R24 ;  /* 0x0000001800127308 */ /* 0x0000a20000000800 */
[C---:B------:R-:W-:Y:S01]  /*21a0*/  FADD R23, R13.reuse, -12583039 ;  /* 0xcb40007f0d177421 */ /* 0x040fe20000000000 */
[----:B------:R-:W-:Y:S01]  /*21b0*/  SHF.L.U32 R13, R13, 0x17, RZ ;  /* 0x000000170d0d7819 */ /* 0x000fe200000006ff */
[----:B------:R-:W-:Y:S02]  /*21c0*/  FFMA.RM R4, R29, R4, 12582913 ;  /* 0x4b4000011d047423 */ /* 0x000fe40000004004 */
[----:B------:R-:W-:-:S03]  /*21d0*/  FFMA R23, R20, 1.4426950216293334961, -R23 ;  /* 0x3fb8aa3b14177823 */ /* 0x000fc60000000817 */
[----:B------:R3:W4:Y:S01]  /*21e0*/  MUFU.EX2 R11, R25 ;  /* 0x00000019000b7308 */ /* 0x0007220000000800 */
[----:B0-----:R-:W-:Y:S01]  /*21f0*/  SHF.L.U32 R24, R7, 0x17, RZ ;  /* 0x0000001707187819 */ /* 0x001fe200000006ff */
[----:B------:R-:W-:Y:S01]  /*2200*/  FFMA R20, R20, 1.925963033500011079e-08, R23 ;  /* 0x32a5706014147823 */ /* 0x000fe20000000017 */
[----:B------:R-:W-:-:S03]  /*2210*/  SHF.L.U32 R23, R8, 0x17, RZ ;  /* 0x0000001708177819 */ /* 0x000fc600000006ff */
[----:B-1----:R-:W-:Y:S02]  /*2220*/  FFMA R14, R24, R14, R3 ;  /* 0x0000000e180e7223 */ /* 0x002fe40000000003 */
[----:B------:R-:W0:Y:S01]  /*2230*/  MUFU.EX2 R9, R26 ;  /* 0x0000001a00097308 */ /* 0x000e220000000800 */
[----:B---3--:R-:W-:Y:S01]  /*2240*/  FADD R25, R4, -12583039 ;  /* 0xcb40007f04197421 */ /* 0x008fe20000000000 */
[----:B------:R-:W-:Y:S01]  /*2250*/  FFMA R17, R23, R17, R14 ;  /* 0x0000001117117223 */ /* 0x000fe2000000000e */
[----:B------:R-:W-:Y:S02]  /*2260*/  SHF.L.U32 R23, R12, 0x17, RZ ;  /* 0x000000170c177819 */ /* 0x000fe400000006ff */
[----:B------:R-:W-:Y:S01]  /*2270*/  FFMA R25, R22, 1.4426950216293334961, -R25 ;  /* 0x3fb8aa3b16197823 */ /* 0x000fe20000000819 */
[----:B--2---:R-:W-:Y:S01]  /*2280*/  FFMA R10, R10, R18, R17 ;  /* 0x000000120a0a7223 */ /* 0x004fe20000000011 */
[----:B------:R-:W-:Y:S01]  /*2290*/  SHF.L.U32 R4, R4, 0x17, RZ ;  /* 0x0000001704047819 */ /* 0x000fe200000006ff */
[----:B------:R-:W1:Y:S01]  /*22a0*/  MUFU.EX2 R7, R27 ;  /* 0x0000001b00077308 */ /* 0x000e620000000800 */
[----:B------:R-:W-:Y:S01]  /*22b0*/  FFMA R25, R22, 1.925963033500011079e-08, R25 ;  /* 0x32a5706016197823 */ /* 0x000fe20000000019 */
[----:B----4-:R-:W-:Y:S01]  /*22c0*/  FFMA R10, R23, R11, R10 ;  /* 0x0000000b170a7223 */ /* 0x010fe2000000000a */
[----:B------:R-:W-:-:S05]  /*22d0*/  SHF.L.U32 R11, R16, 0x17, RZ ;  /* 0x00000017100b7819 */ /* 0x000fca00000006ff */
[----:B------:R-:W2:Y:S01]  /*22e0*/  MUFU.EX2 R3, R20 ;  /* 0x0000001400037308 */ /* 0x000ea20000000800 */
[----:B0-----:R-:W-:-:S07]  /*22f0*/  FFMA R10, R15, R9, R10 ;  /* 0x000000090f0a7223 */ /* 0x001fce000000000a */
[----:B------:R-:W0:Y:S01]  /*2300*/  MUFU.EX2 R25, R25 ;  /* 0x0000001900197308 */ /* 0x000e220000000800 */
[----:B-1----:R-:W-:-:S04]  /*2310*/  FFMA R10, R11, R7, R10 ;  /* 0x000000070b0a7223 */ /* 0x002fc8000000000a */
[----:B--2---:R-:W-:-:S04]  /*2320*/  FFMA R3, R13, R3, R10 ;  /* 0x000000030d037223 */ /* 0x004fc8000000000a */
[----:B0-----:R-:W-:Y:S01]  /*2330*/  FFMA R3, R4, R25, R3 ;  /* 0x0000001904037223 */ /* 0x001fe20000000003 */
[----:B------:R-:W-:Y:S06]  /*2340*/  @P1 BRA `(.L_x_53) ;  /* 0xfffffff800a01947 */ /* 0x000fec000383ffff */
.L_x_52:
[----:B------:R-:W-:Y:S05]  /*2350*/  @!P2 BRA `(.L_x_51) ;  /* 0x000000040080a947 */ /* 0x000fea0003800000 */
[----:B------:R-:W-:Y:S02]  /*2360*/  ISETP.GE.U32.AND P1, PT, R21, 0x4, PT ;  /* 0x000000041500780c */ /* 0x000fe40003f26070 */
[----:B------:R-:W-:-:S11]  /*2370*/  LOP3.LUT P2, R14, R6, 0x3, RZ, 0xc0, !PT ;  /* 0x00000003060e7812 */ /* 0x000fd6000784c0ff */
[----:B------:R-:W-:Y:S05]  /*2380*/  @!P1 BRA `(.L_x_54) ;  /* 0x0000000000b89947 */ /* 0x000fea0003800000 */
[----:B------:R-:W-:Y:S01]  /*2390*/  MOV R11, UR9 ;  /* 0x00000009000b7c02 */ /* 0x000fe20008000f00 */
[----:B------:R-:W-:-:S04]  /*23a0*/  IMAD.U32 R10, RZ, RZ, UR8 ;  /* 0x00000008ff0a7e24 */ /* 0x000fc8000f8e00ff */
[----:B------:R-:W-:-:S05]  /*23b0*/  IMAD.WIDE R10, R5, 0x4, R10 ;  /* 0x00000004050a7825 */ /* 0x000fca00078e020a */
[----:B------:R-:W2:Y:S04]  /*23c0*/  LDG.E R7, desc[UR16][R10.64] ;  /* 0x000000100a077981 */ /* 0x000ea8000c1e1900 */
[----:B------:R-:W3:Y:S04]  /*23d0*/  LDG.E R13, desc[UR16][R10.64+0x4] ;  /* 0x000004100a0d7981 */ /* 0x000ee8000c1e1900 */
[----:B------:R-:W4:Y:S04]  /*23e0*/  LDG.E R15, desc[UR16][R10.64+0x8] ;  /* 0x000008100a0f7981 */ /* 0x000f28000c1e1900 */
[----:B------:R-:W4:Y:S01]  /*23f0*/  LDG.E R17, desc[UR16][R10.64+0xc] ;  /* 0x00000c100a117981 */ /* 0x000f22000c1e1900 */
[----:B------:R-:W-:Y:S01]  /*2400*/  HFMA2 R9, -RZ, RZ, 3.7421875, 0 ;  /* 0x437c0000ff097431 */ /* 0x000fe200000001ff */
[----:B------:R-:W-:-:S02]  /*2410*/  MOV R18, 0x3bbb989d ;  /* 0x3bbb989d00127802 */ /* 0x000fc40000000f00 */
[----:B------:R-:W-:Y:S01]  /*2420*/  IADD3 R5, PT, PT, R5, 0x4, RZ ;  /* 0x0000000405057810 */ /* 0x000fe20007ffe0ff */
[----:B--2--5:R-:W-:-:S04]  /*2430*/  FADD R8, R7, -R2 ;  /* 0x8000000207087221 */ /* 0x024fc80000000000 */
[----:B------:R-:W-:Y:S01]  /*2440*/  FFMA.SAT R0, R8, R18, 0.5 ;  /* 0x3f00000008007423 */ /* 0x000fe20000002012 */
[----:B---3--:R-:W-:-:S03]  /*2450*/  FADD R12, R13, -R2 ;  /* 0x800000020d0c7221 */ /* 0x008fc60000000000 */
[-C--:B------:R-:W-:Y:S01]  /*2460*/  FFMA.RM R0, R0, R9.reuse, 12582913 ;  /* 0x4b40000100007423 */ /* 0x080fe20000004009 */
[-C--:B------:R-:W-:Y:S01]  /*2470*/  FFMA.SAT R4, R12, R18.reuse, 0.5 ;  /* 0x3f0000000c047423 */ /* 0x080fe20000002012 */
[--C-:B----4-:R-:W-:Y:S02]  /*2480*/  FADD R7, R15, -R2.reuse ;  /* 0x800000020f077221 */ /* 0x110fe40000000000 */
[----:B------:R-:W-:Y:S01]  /*2490*/  FADD R13, R0, -12583039 ;  /* 0xcb40007f000d7421 */ /* 0x000fe20000000000 */
[-C--:B------:R-:W-:Y:S01]  /*24a0*/  FFMA.RM R4, R4, R9.reuse, 12582913 ;  /* 0x4b40000104047423 */ /* 0x080fe20000004009 */
[-C--:B------:R-:W-:Y:S01]  /*24b0*/  FFMA.SAT R16, R7, R18.reuse, 0.5 ;  /* 0x3f00000007107423 */ /* 0x080fe20000002012 */
[----:B------:R-:W-:Y:S01]  /*24c0*/  FADD R17, R17, -R2 ;  /* 0x8000000211117221 */ /* 0x000fe20000000000 */
[----:B------:R-:W-:Y:S01]  /*24d0*/  FFMA R13, R8, 1.4426950216293334961, -R13 ;  /* 0x3fb8aa3b080d7823 */ /* 0x000fe2000000080d */
[----:B------:R-:W-:Y:S01]  /*24e0*/  FADD R11, R4, -12583039 ;  /* 0xcb40007f040b7421 */ /* 0x000fe20000000000 */
[----:B------:R-:W-:Y:S01]  /*24f0*/  SHF.L.U32 R0, R0, 0x17, RZ ;  /* 0x0000001700007819 */ /* 0x000fe200000006ff */
[----:B------:R-:W-:Y:S01]  /*2500*/  FFMA.SAT R18, R17, R18, 0.5 ;  /* 0x3f00000011127423 */ /* 0x000fe20000002012 */
[----:B------:R-:W-:Y:S01]  /*2510*/  FFMA R10, R8, 1.925963033500011079e-08, R13 ;  /* 0x32a57060080a7823 */ /* 0x000fe2000000000d */
[-C--:B------:R-:W-:Y:S01]  /*2520*/  FFMA.RM R8, R16, R9.reuse, 12582913 ;  /* 0x4b40000110087423 */ /* 0x080fe20000004009 */
[----:B------:R-:W-:Y:S01]  /*2530*/  FFMA R11, R12, 1.4426950216293334961, -R11 ;  /* 0x3fb8aa3b0c0b7823 */ /* 0x000fe2000000080b */
[----:B------:R-:W-:-:S02]  /*2540*/  FFMA.RM R18, R18, R9, 12582913 ;  /* 0x4b40000112127423 */ /* 0x000fc40000004009 */
[----:B------:R-:W-:Y:S01]  /*2550*/  FADD R16, R8, -12583039 ;  /* 0xcb40007f08107421 */ /* 0x000fe20000000000 */
[----:B------:R-:W-:Y:S01]  /*2560*/  FFMA R11, R12, 1.925963033500011079e-08, R11 ;  /* 0x32a570600c0b7823 */ /* 0x000fe2000000000b */
[C---:B------:R-:W-:Y:S01]  /*2570*/  FADD R12, R18.reuse, -12583039 ;  /* 0xcb40007f120c7421 */ /* 0x040fe20000000000 */
[----:B------:R-:W0:Y:S01]  /*2580*/  MUFU.EX2 R10, R10 ;  /* 0x0000000a000a7308 */ /* 0x000e220000000800 */
[----:B------:R-:W-:Y:S01]  /*2590*/  FFMA R16, R7, 1.4426950216293334961, -R16 ;  /* 0x3fb8aa3b07107823 */ /* 0x000fe20000000810 */
[----:B------:R-:W-:Y:S01]  /*25a0*/  SHF.L.U32 R18, R18, 0x17, RZ ;  /* 0x0000001712127819 */ /* 0x000fe200000006ff */
[----:B------:R-:W-:Y:S02]  /*25b0*/  FFMA R12, R17, 1.4426950216293334961, -R12 ;  /* 0x3fb8aa3b110c7823 */ /* 0x000fe4000000080c */
[----:B------:R-:W-:Y:S01]  /*25c0*/  FFMA R16, R7, 1.925963033500011079e-08, R16 ;  /* 0x32a5706007107823 */ /* 0x000fe20000000010 */
[----:B------:R-:W-:Y:S01]  /*25d0*/  SHF.L.U32 R7, R4, 0x17, RZ ;  /* 0x0000001704077819 */ /* 0x000fe200000006ff */
[----:B------:R-:W-:Y:S01]  /*25e0*/  FFMA R12, R17, 1.925963033500011079e-08, R12 ;  /* 0x32a57060110c7823 */ /* 0x000fe2000000000c */
[----:B------:R-:W1:Y:S08]  /*25f0*/  MUFU.EX2 R11, R11 ;  /* 0x0000000b000b7308 */ /* 0x000e700000000800 */
[----:B------:R-:W2:Y:S01]  /*2600*/  MUFU.EX2 R16, R16 ;  /* 0x0000001000107308 */ /* 0x000ea20000000800 */
[----:B0-----:R-:W-:Y:S01]  /*2610*/  FFMA R0, R0, R10, R3 ;  /* 0x0000000a00007223 */ /* 0x001fe20000000003 */
[----:B------:R-:W-:-:S06]  /*2620*/  SHF.L.U32 R3, R8, 0x17, RZ ;  /* 0x0000001708037819 */ /* 0x000fcc00000006ff */
[----:B------:R-:W0:Y:S01]  /*2630*/  MUFU.EX2 R12, R12 ;  /* 0x0000000c000c7308 */ /* 0x000e220000000800 */
[----:B-1----:R-:W-:-:S04]  /*2640*/  FFMA R0, R7, R11, R0 ;  /* 0x0000000b07007223 */ /* 0x002fc80000000000 */
[----:B--2---:R-:W-:-:S04]  /*2650*/  FFMA R3, R3, R16, R0 ;  /* 0x0000001003037223 */ /* 0x004fc80000000000 */
[----:B0-----:R-:W-:-:S07]  /*2660*/  FFMA R3, R18, R12, R3 ;  /* 0x0000000c12037223 */ /* 0x001fce0000000003 */
.L_x_54:
[----:B------:R-:W-:Y:S05]  /*2670*/  @!P2 BRA `(.L_x_51) ;  /* 0x0000000000b8a947 */ /* 0x000fea0003800000 */
[----:B------:R-:W-:Y:S02]  /*2680*/  ISETP.NE.AND P1, PT, R14, 0x1, PT ;  /* 0x000000010e00780c */ /* 0x000fe40003f25270 */
[----:B------:R-:W-:-:S04]  /*2690*/  LOP3.LUT R0, R19, 0x1, RZ, 0xc0, !PT ;  /* 0x0000000113007812 */ /* 0x000fc800078ec0ff */
[----:B------:R-:W-:-:S07]  /*26a0*/  ISETP.NE.U32.AND P2, PT, R0, 0x1, PT ;  /* 0x000000010000780c */ /* 0x000fce0003f45070 */
[----:B------:R-:W-:Y:S06]  /*26b0*/  @!P1 BRA `(.L_x_55) ;  /* 0x0000000000689947 */ /* 0x000fec0003800000 */
[----:B------:R-:W-:Y:S02]  /*26c0*/  MOV R8, UR8 ;  /* 0x0000000800087c02 */ /* 0x000fe40008000f00 */
[----:B------:R-:W-:-:S03]  /*26d0*/  MOV R9, UR9 ;  /* 0x0000000900097c02 */ /* 0x000fc60008000f00 */
[----:B------:R-:W-:-:S05]  /*26e0*/  IMAD.WIDE R8, R5, 0x4, R8 ;  /* 0x0000000405087825 */ /* 0x000fca00078e0208 */
[----:B------:R-:W2:Y:S04]  /*26f0*/  LDG.E R7, desc[UR16][R8.64] ;  /* 0x0000001008077981 */ /* 0x000ea8000c1e1900 */
[----:B------:R-:W3:Y:S01]  /*2700*/  LDG.E R13, desc[UR16][R8.64+0x4] ;  /* 0x00000410080d7981 */ /* 0x000ee2000c1e1900 */
[----:B------:R-:W-:Y:S01]  /*2710*/  HFMA2 R11, -RZ, RZ, 3.7421875, 0 ;  /* 0x437c0000ff0b7431 */ /* 0x000fe200000001ff */
[----:B------:R-:W-:Y:S02]  /*2720*/  MOV R0, 0x3bbb989d ;  /* 0x3bbb989d00007802 */ /* 0x000fe40000000f00 */
[----:B------:R-:W-:Y:S01]  /*2730*/  IADD3 R5, PT, PT, R5, 0x2, RZ ;  /* 0x0000000205057810 */ /* 0x000fe20007ffe0ff */
[----:B--2--5:R-:W-:-:S04]  /*2740*/  FADD R7, R7, -R2 ;  /* 0x8000000207077221 */ /* 0x024fc80000000000 */
[----:B------:R-:W-:Y:S01]  /*2750*/  FFMA.SAT R4, R7, R0, 0.5 ;  /* 0x3f00000007047423 */ /* 0x000fe20000002000 */
[----:B---3--:R-:W-:-:S03]  /*2760*/  FADD R13, R13, -R2 ;  /* 0x800000020d0d7221 */ /* 0x008fc60000000000 */
[----:B------:R-:W-:Y:S01]  /*2770*/  FFMA.RM R4, R4, R11, 12582913 ;  /* 0x4b40000104047423 */ /* 0x000fe2000000400b */
[----:B------:R-:W-:-:S03]  /*2780*/  FFMA.SAT R10, R13, R0, 0.5 ;  /* 0x3f0000000d0a7423 */ /* 0x000fc60000002000 */
[----:B------:R-:W-:Y:S01]  /*2790*/  FADD R0, R4, -12583039 ;  /* 0xcb40007f04007421 */ /* 0x000fe20000000000 */
[----:B------:R-:W-:Y:S01]  /*27a0*/  FFMA.RM R10, R10, R11, 12582913 ;  /* 0x4b4000010a0a7423 */ /* 0x000fe2000000400b */
[----:B------:R-:W-:Y:S02]  /*27b0*/  IMAD.SHL.U32 R4, R4, 0x800000, RZ ;  /* 0x0080000004047824 */ /* 0x000fe400078e00ff */
[C---:B------:R-:W-:Y:S01]  /*27c0*/  FFMA R0, R7.reuse, 1.4426950216293334961, -R0 ;  /* 0x3fb8aa3b07007823 */ /* 0x040fe20000000800 */
[C---:B------:R-:W-:Y:S01]  /*27d0*/  FADD R8, R10.reuse, -12583039 ;  /* 0xcb40007f0a087421 */ /* 0x040fe20000000000 */
[----:B------:R-:W-:Y:S02]  /*27e0*/  SHF.L.U32 R10, R10, 0x17, RZ ;  /* 0x000000170a0a7819 */ /* 0x000fe400000006ff */
[----:B------:R-:W-:Y:S01]  /*27f0*/  FFMA R0, R7, 1.925963033500011079e-08, R0 ;  /* 0x32a5706007007823 */ /* 0x000fe20000000000 */
[----:B------:R-:W-:-:S04]  /*2800*/  FFMA R8, R13, 1.4426950216293334961, -R8 ;  /* 0x3fb8aa3b0d087823 */ /* 0x000fc80000000808 */
[----:B------:R-:W-:Y:S01]  /*2810*/  FFMA R8, R13, 1.925963033500011079e-08, R8 ;  /* 0x32a570600d087823 */ /* 0x000fe20000000008 */
[----:B------:R-:W0:Y:S08]  /*2820*/  MUFU.EX2 R0, R0 ;  /* 0x0000000000007308 */ /* 0x000e300000000800 */
[----:B------:R-:W1:Y:S01]  /*2830*/  MUFU.EX2 R8, R8 ;  /* 0x0000000800087308 */ /* 0x000e620000000800 */
[----:B0-----:R-:W-:-:S04]  /*2840*/  FFMA R3, R4, R0, R3 ;  /* 0x0000000004037223 */ /* 0x001fc80000000003 */
[----:B-1----:R-:W-:-:S07]  /*2850*/  FFMA R3, R10, R8, R3 ;  /* 0x000000080a037223 */ /* 0x002fce0000000003 */
.L_x_55:
[----:B------:R-:W-:Y:S05]  /*2860*/  @!P2 BRA `(.L_x_51) ;  /* 0x00000000003ca947 */ /* 0x000fea0003800000 */
[----:B------:R-:W-:Y:S02]  /*2870*/  MOV R8, UR8 ;  /* 0x0000000800087c02 */ /* 0x000fe40008000f00 */
[----:B------:R-:W-:-:S03]  /*2880*/  MOV R9, UR9 ;  /* 0x0000000900097c02 */ /* 0x000fc60008000f00 */
[----:B------:R-:W-:-:S06]  /*2890*/  IMAD.WIDE R4, R5, 0x4, R8 ;  /* 0x0000000405047825 */ /* 0x000fcc00078e0208 */
[----:B------:R-:W2:Y:S01]  /*28a0*/  LDG.E R5, desc[UR16][R4.64] ;  /* 0x0000001004057981 */ /* 0x000ea2000c1e1900 */
[----:B------:R-:W-:Y:S01]  /*28b0*/  HFMA2 R8, -RZ, RZ, 3.7421875, 0 ;  /* 0x437c0000ff087431 */ /* 0x000fe200000001ff */
[----:B------:R-:W-:Y:S01]  /*28c0*/  MOV R7, 0x3bbb989d ;  /* 0x3bbb989d00077802 */ /* 0x000fe20000000f00 */
[----:B--2--5:R-:W-:-:S04]  /*28d0*/  FADD R0, R5, -R2 ;  /* 0x8000000205007221 */ /* 0x024fc80000000000 */
[----:B------:R-:W-:-:S04]  /*28e0*/  FFMA.SAT R7, R0, R7, 0.5 ;  /* 0x3f00000000077423 */ /* 0x000fc80000002007 */
[----:B------:R-:W-:-:S04]  /*28f0*/  FFMA.RM R7, R7, R8, 12582913 ;  /* 0x4b40000107077423 */ /* 0x000fc80000004008 */
[----:B------:R-:W-:-:S04]  /*2900*/  FADD R9, R7, -12583039 ;  /* 0xcb40007f07097421 */ /* 0x000fc80000000000 */
[----:B------:R-:W-:-:S04]  /*2910*/  FFMA R9, R0, 1.4426950216293334961, -R9 ;  /* 0x3fb8aa3b00097823 */ /* 0x000fc80000000809 */
[----:B------:R-:W-:Y:S01]  /*2920*/  FFMA R9, R0, 1.925963033500011079e-08, R9 ;  /* 0x32a5706000097823 */ /* 0x000fe20000000009 */
[----:B------:R-:W-:-:S05]  /*2930*/  SHF.L.U32 R0, R7, 0x17, RZ ;  /* 0x0000001707007819 */ /* 0x000fca00000006ff */
[----:B------:R-:W0:Y:S02]  /*2940*/  MUFU.EX2 R9, R9 ;  /* 0x0000000900097308 */ /* 0x000e240000000800 */
[----:B0-----:R-:W-:-:S07]  /*2950*/  FFMA R3, R0, R9, R3 ;  /* 0x0000000900037223 */ /* 0x001fce0000000003 */
.L_x_51:
[----:B------:R-:W-:Y:S05]  /*2960*/  @!P0 BRA `(.L_x_56) ;  /* 0x0000001800488947 */ /* 0x000fea0003800000 */
[----:B------:R-:W-:Y:S02]  /*2970*/  ISETP.GE.U32.AND P0, PT, R19, 0x7, PT ;  /* 0x000000071300780c */ /* 0x000fe40003f06070 */
[----:B------:R-:W-:Y:S02]  /*2980*/  LOP3.LUT R16, R6, 0x7, RZ, 0xc0, !PT ;  /* 0x0000000706107812 */ /* 0x000fe400078ec0ff */
[----:B------:R-:W-:-:S09]  /*2990*/  MOV R7, RZ ;  /* 0x000000ff00077202 */ /* 0x000fd20000000f00 */
[----:B------:R-:W-:Y:S05]  /*29a0*/  @!P0 BRA `(.L_x_57) ;  /* 0x0000000c002c8947 */ /* 0x000fea0003800000 */
[----:B------:R-:W-:Y:S01]  /*29b0*/  HFMA2 R8, -RZ, RZ, 0, 0 ;  /* 0x00000000ff087431 */ /* 0x000fe200000001ff */
[----:B------:R-:W-:-:S07]  /*29c0*/  LOP3.LUT R7, R6, 0xfffffff8, RZ, 0xc0, !PT ;  /* 0xfffffff806077812 */ /* 0x000fce00078ec0ff */
.L_x_66:
[----:B------:R-:W-:Y:S02]  /*29d0*/  MOV R4, UR8 ;  /* 0x0000000800047c02 */ /* 0x000fe40008000f00 */
[----:B------:R-:W-:-:S03]  /*29e0*/  MOV R5, UR9 ;  /* 0x0000000900057c02 */ /* 0x000fc60008000f00 */
[----:B------:R-:W-:-:S05]  /*29f0*/  IMAD.WIDE R4, R8, 0x4, R4 ;  /* 0x0000000408047825 */ /* 0x000fca00078e0204 */
[----:B------:R-:W2:Y:S01]  /*2a00*/  LDG.E R9, desc[UR16][R4.64] ;  /* 0x0000001004097981 */ /* 0x000ea2000c1e1900 */
[----:B------:R-:W-:Y:S01]  /*2a10*/  MOV R0, 0x3bbb989d ;  /* 0x3bbb989d00007802 */ /* 0x000fe20000000f00 */
[----:B------:R-:W-:Y:S01]  /*2a20*/  IMAD.MOV.U32 R11, RZ, RZ, 0x437c0000 ;  /* 0x437c0000ff0b7424 */ /* 0x000fe200078e00ff */
[----:B------:R-:W0:Y:S01]  /*2a30*/  MUFU.RCP R12, R3 ;  /* 0x00000003000c7308 */ /* 0x000e220000001000 */
[----:B--2--5:R-:W-:-:S04]  /*2a40*/  FADD R9, R9, -R2 ;  /* 0x8000000209097221 */ /* 0x024fc80000000000 */
[----:B------:R-:W-:-:S04]  /*2a50*/  FFMA.SAT R0, R9, R0, 0.5 ;  /* 0x3f00000009007423 */ /* 0x000fc80000002000 */
[----:B------:R-:W-:Y:S01]  /*2a60*/  FFMA.RM R0, R0, R11, 12582913 ;  /* 0x4b40000100007423 */ /* 0x000fe2000000400b */
[----:B0-----:R-:W-:-:S03]  /*2a70*/  FFMA R11, R12, -R3, 1 ;  /* 0x3f8000000c0b7423 */ /* 0x001fc60000000803 */
[C---:B------:R-:W-:Y:S01]  /*2a80*/  FADD R10, R0.reuse, -12583039 ;  /* 0xcb40007f000a7421 */ /* 0x040fe20000000000 */
[----:B------:R-:W-:Y:S01]  /*2a90*/  SHF.L.U32 R0, R0, 0x17, RZ ;  /* 0x0000001700007819 */ /* 0x000fe200000006ff */
[----:B------:R-:W-:Y:S02]  /*2aa0*/  FFMA R11, R12, R11, R12 ;  /* 0x0000000b0c0b7223 */ /* 0x000fe4000000000c */
[----:B------:R-:W-:-:S04]  /*2ab0*/  FFMA R10, R9, 1.4426950216293334961, -R10 ;  /* 0x3fb8aa3b090a7823 */ /* 0x000fc8000000080a */
[----:B------:R-:W-:-:S04]  /*2ac0*/  FFMA R10, R9, 1.925963033500011079e-08, R10 ;  /* 0x32a57060090a7823 */ /* 0x000fc8000000000a */
[----:B------:R-:W0:Y:S02]  /*2ad0*/  MUFU.EX2 R9, R10 ;  /* 0x0000000a00097308 */ /* 0x000e240000000800 */
[----:B0-----:R-:W-:-:S06]  /*2ae0*/  FMUL R0, R0, R9 ;  /* 0x0000000900007220 */ /* 0x001fcc0000400000 */
[----:B------:R-:W0:Y:S01]  /*2af0*/  FCHK P0, R0, R3 ;  /* 0x0000000300007302 */ /* 0x000e220000000000 */
[----:B------:R-:W-:-:S04]  /*2b00*/  FFMA R12, R0, R11, RZ ;  /* 0x0000000b000c7223 */ /* 0x000fc800000000ff */
[----:B------:R-:W-:-:S04]  /*2b10*/  FFMA R9, R12, -R3, R0 ;  /* 0x800000030c097223 */ /* 0x000fc80000000000 */
[----:B------:R-:W-:Y:S01]  /*2b20*/  FFMA R9, R11, R9, R12 ;  /* 0x000000090b097223 */ /* 0x000fe2000000000c */
[----:B0-----:R-:W-:Y:S06]  /*2b30*/  @!P0 BRA `(.L_x_58) ;  /* 0x0000000000088947 */ /* 0x001fec0003800000 */
[----:B------:R-:W-:-:S07]  /*2b40*/  MOV R10, 0x2b60 ;  /* 0x00002b60000a7802 */ /* 0x000fce0000000f00 */
[----:B------:R-:W-:Y:S05]  /*2b50*/  CALL.REL.NOINC `($__internal_2_$__cuda_sm3x_div_rn_noftz_f32_slowpath) ;  /* 0x0000002800a87944 */ /* 0x000fea0003c00000 */
.L_x_58:
[----:B------:R-:W2:Y:S01]  /*2b60*/  LDG.E R11, desc[UR16][R4.64+0x4] ;  /* 0x00000410040b7981 */ /* 0x000ea2000c1e1900 */
[----:B------:R-:W-:Y:S01]  /*2b70*/  HFMA2 R13, -RZ, RZ, 3.7421875, 0 ;  /* 0x437c0000ff0d7431 */ /* 0x000fe200000001ff */
[----:B------:R-:W-:Y:S01]  /*2b80*/  MOV R0, 0x3bbb989d ;  /* 0x3bbb989d00007802 */ /* 0x000fe20000000f00 */
[----:B------:R-:W0:Y:S01]  /*2b90*/  MUFU.RCP R12, R3 ;  /* 0x00000003000c7308 */ /* 0x000e220000001000 */
[----:B------:R1:W-:Y:S01]  /*2ba0*/  STG.E desc[UR16][R4.64], R9 ;  /* 0x0000000904007986 */ /* 0x0003e2000c101910 */
[----:B--2---:R-:W-:-:S04]  /*2bb0*/  FADD R11, R11, -R2 ;  /* 0x800000020b0b7221 */ /* 0x004fc80000000000 */
[----:B------:R-:W-:-:S04]  /*2bc0*/  FFMA.SAT R0, R11, R0, 0.5 ;  /* 0x3f0000000b007423 */ /* 0x000fc80000002000 */
[----:B------:R-:W-:Y:S01]  /*2bd0*/  FFMA.RM R0, R0, R13, 12582913 ;  /* 0x4b40000100007423 */ /* 0x000fe2000000400d */
[----:B0-----:R-:W-:-:S03]  /*2be0*/  FFMA R13, R12, -R3, 1 ;  /* 0x3f8000000c0d7423 */ /* 0x001fc60000000803 */
[C---:B------:R-:W-:Y:S01]  /*2bf0*/  FADD R10, R0.reuse, -12583039 ;  /* 0xcb40007f000a7421 */ /* 0x040fe20000000000 */
[----:B------:R-:W-:-:S03]  /*2c00*/  SHF.L.U32 R0, R0, 0x17, RZ ;  /* 0x0000001700007819 */ /* 0x000fc600000006ff */
[----:B------:R-:W-:-:S04]  /*2c10*/  FFMA R10, R11, 1.4426950216293334961, -R10 ;  /* 0x3fb8aa3b0b0a7823 */ /* 0x000fc8000000080a */
[----:B------:R-:W-:-:S04]  /*2c20*/  FFMA R10, R11, 1.925963033500011079e-08, R10 ;  /* 0x32a570600b0a7823 */ /* 0x000fc8000000000a */
[----:B------:R-:W0:Y:S02]  /*2c30*/  MUFU.EX2 R11, R10 ;  /* 0x0000000a000b7308 */ /* 0x000e240000000800 */
[----:B0-----:R-:W-:Y:S01]  /*2c40*/  FMUL R14, R0, R11 ;  /* 0x0000000b000e7220 */ /* 0x001fe20000400000 */
[----:B------:R-:W-:-:S05]  /*2c50*/  FFMA R0, R12, R13, R12 ;  /* 0x0000000d0c007223 */ /* 0x000fca000000000c */
[----:B------:R-:W0:Y:S01]  /*2c60*/  FCHK P0, R14, R3 ;  /* 0x000000030e007302 */ /* 0x000e220000000000 */
[----:B------:R-:W-:-:S04]  /*2c70*/  FFMA R11, R0, R14, RZ ;  /* 0x0000000e000b7223 */ /* 0x000fc800000000ff */
[----:B------:R-:W-:-:S04]  /*2c80*/  FFMA R12, R11, -R3, R14 ;  /* 0x800000030b0c7223 */ /* 0x000fc8000000000e */
[----:B------:R-:W-:Y:S01]  /*2c90*/  FFMA R11, R0, R12, R11 ;  /* 0x0000000c000b7223 */ /* 0x000fe2000000000b */
[----:B01----:R-:W-:Y:S06]  /*2ca0*/  @!P0 BRA `(.L_x_59) ;  /* 0x0000000000108947 */ /* 0x003fec0003800000 */
[----:B------:R-:W-:Y:S02]  /*2cb0*/  MOV R0, R14 ;  /* 0x0000000e00007202 */ /* 0x000fe40000000f00 */
[----:B------:R-:W-:-:S07]  /*2cc0*/  MOV R10, 0x2ce0 ;  /* 0x00002ce0000a7802 */ /* 0x000fce0000000f00 */
[----:B------:R-:W-:Y:S05]  /*2cd0*/  CALL.REL.NOINC `($__internal_2_$__cuda_sm3x_div_rn_noftz_f32_slowpath) ;  /* 0x0000002800487944 */ /* 0x000fea0003c00000 */
[----:B------:R-:W-:-:S07]  /*2ce0*/  MOV R11, R9 ;  /* 0x00000009000b7202 */ /* 0x000fce0000000f00 */
.L_x_59:
[----:B------:R-:W2:Y:S01]  /*2cf0*/  LDG.E R9, desc[UR16][R4.64+0x8] ;  /* 0x0000081004097981 */ /* 0x000ea2000c1e1900 */
[----:B------:R-:W-:Y:S01]  /*2d00*/  MOV R0, 0x3bbb989d ;  /* 0x3bbb989d00007802 */ /* 0x000fe20000000f00 */
[----:B------:R-:W0:Y:S01]  /*2d10*/  MUFU.RCP R12, R3 ;  /* 0x00000003000c7308 */ /* 0x000e220000001000 */
[----:B------:R-:W-:Y:S01]  /*2d20*/  MOV R13, 0x437c0000 ;  /* 0x437c0000000d7802 */ /* 0x000fe20000000f00 */
        /* <DEDUP_REMOVED lines=20> */
.L_x_60:
[----:B------:R-:W2:Y:S01]  /*2e70*/  LDG.E R11, desc[UR16][R4.64+0xc] ;  /* 0x00000c10040b7981 */ /* 0x000ea2000c1e1900 */
[----:B------:R-:W-:Y:S01]  /*2e80*/  HFMA2 R0, -RZ, RZ, 0.96630859375, -0.0022525787353515625 ;  /* 0x3bbb989dff007431 */ /* 0x000fe200000001ff */
        /* <DEDUP_REMOVED lines=8> */
[----:B------:R-:W-:-:S03]  /*2f10*/  IMAD.SHL.U32 R0, R0, 0x800000, RZ ;  /* 0x0080000000007824 */ /* 0x000fc600078e00ff */
        /* <DEDUP_REMOVED lines=14> */
.L_x_61:
        /* <DEDUP_REMOVED lines=24> */
.L_x_62:
        /* <DEDUP_REMOVED lines=25> */
.L_x_63:
[----:B------:R-:W2:Y:S01]  /*3310*/  LDG.E R9, desc[UR16][R4.64+0x18] ;  /* 0x0000181004097981 */ /* 0x000ea2000c1e1900 */
[----:B------:R-:W-:Y:S01]  /*3320*/  MOV R0, 0x3bbb989d ;  /* 0x3bbb989d00007802 */ /* 0x000fe20000000f00 */
[----:B------:R-:W-:Y:S01]  /*3330*/  IMAD.MOV.U32 R13, RZ, RZ, 0x437c0000 ;  /* 0x437c0000ff0d7424 */ /* 0x000fe200078e00ff */
        /* <DEDUP_REMOVED lines=21> */
.L_x_64:
        /* <DEDUP_REMOVED lines=25> */
.L_x_65:
[----:B------:R0:W-:Y:S01]  /*3620*/  STG.E desc[UR16][R4.64+0x1c], R11 ;  /* 0x00001c0b04007986 */ /* 0x0001e2000c101910 */
[----:B------:R-:W-:-:S04]  /*3630*/  IADD3 R8, PT, PT, R8, 0x8, RZ ;  /* 0x0000000808087810 */ /* 0x000fc80007ffe0ff */
[----:B------:R-:W-:-:S13]  /*3640*/  ISETP.NE.AND P0, PT, R8, R7, PT ;  /* 0x000000070800720c */ /* 0x000fda0003f05270 */
[----:B0-----:R-:W-:Y:S05]  /*3650*/  @P0 BRA `(.L_x_66) ;  /* 0xfffffff000dc0947 */ /* 0x001fea000383ffff */
.L_x_57:
[----:B------:R-:W-:-:S13]  /*3660*/  ISETP.NE.AND P0, PT, R16, RZ, PT ;  /* 0x000000ff1000720c */ /* 0x000fda0003f05270 */
[----:B------:R-:W-:Y:S05]  /*3670*/  @!P0 BRA `(.L_x_56) ;  /* 0x0000000c00048947 */ /* 0x000fea0003800000 */
[----:B------:R-:W-:-:S13]  /*3680*/  ISETP.GE.U32.AND P0, PT, R16, 0x4, PT ;  /* 0x000000041000780c */ /* 0x000fda0003f06070 */
[----:B------:R-:W-:Y:S05]  /*3690*/  @!P0 BRA `(.L_x_67) ;  /* 0x0000000400988947 */ /* 0x000fea0003800000 */
[----:B------:R-:W-:Y:S02]  /*36a0*/  MOV R4, UR8 ;  /* 0x0000000800047c02 */ /* 0x000fe40008000f00 */
[----:B------:R-:W-:-:S03]  /*36b0*/  MOV R5, UR9 ;  /* 0x0000000900057c02 */ /* 0x000fc60008000f00 */
[----:B------:R-:W-:-:S05]  /*36c0*/  IMAD.WIDE R4, R7, 0x4, R4 ;  /* 0x0000000407047825 */ /* 0x000fca00078e0204 */
[----:B------:R-:W2:Y:S01]  /*36d0*/  LDG.E R9, desc[UR16][R4.64] ;  /* 0x0000001004097981 */ /* 0x000ea2000c1e1900 */
[----:B------:R-:W-:Y:S01]  /*36e0*/  HFMA2 R0, -RZ, RZ, 0.96630859375, -0.0022525787353515625 ;  /* 0x3bbb989dff007431 */ /* 0x000fe200000001ff */
[----:B------:R-:W-:Y:S01]  /*36f0*/  MOV R11, 0x437c0000 ;  /* 0x437c0000000b7802 */ /* 0x000fe20000000f00 */
[----:B------:R-:W0:Y:S01]  /*3700*/  MUFU.RCP R10, R3 ;  /* 0x00000003000a7308 */ /* 0x000e220000001000 */
[----:B--2--5:R-:W-:-:S04]  /*3710*/  FADD R9, R9, -R2 ;  /* 0x8000000209097221 */ /* 0x024fc80000000000 */
        /* <DEDUP_REMOVED lines=14> */
[----:B0-----:R-:W-:Y:S06]  /*3800*/  @!P0 BRA `(.L_x_68) ;  /* 0x00000000000c8947 */ /* 0x001fec0003800000 */
[----:B------:R-:W-:Y:S02]  /*3810*/  MOV R0, R12 ;  /* 0x0000000c00007202 */ /* 0x000fe40000000f00 */
[----:B------:R-:W-:-:S07]  /*3820*/  MOV R10, 0x3840 ;  /* 0x00003840000a7802 */ /* 0x000fce0000000f00 */
[----:B------:R-:W-:Y:S05]  /*3830*/  CALL.REL.NOINC `($__internal_2_$__cuda_sm3x_div_rn_noftz_f32_slowpath) ;  /* 0x0000001c00707944 */ /* 0x000fea0003c00000 */
.L_x_68:
[----:B------:R-:W2:Y:S01]  /*3840*/  LDG.E R11, desc[UR16][R4.64+0x4] ;  /* 0x00000410040b7981 */ /* 0x000ea2000c1e1900 */
[----:B------:R-:W-:Y:S01]  /*3850*/  MOV R0, 0x3bbb989d ;  /* 0x3bbb989d00007802 */ /* 0x000fe20000000f00 */
[----:B------:R-:W0:Y:S01]  /*3860*/  MUFU.RCP R10, R3 ;  /* 0x00000003000a7308 */ /* 0x000e220000001000 */
[----:B------:R-:W-:Y:S01]  /*3870*/  MOV R13, 0x437c0000 ;  /* 0x437c0000000d7802 */ /* 0x000fe20000000f00 */
[----:B------:R1:W-:Y:S01]  /*3880*/  STG.E desc[UR16][R4.64], R9 ;  /* 0x0000000904007986 */ /* 0x0003e2000c101910 */
[----:B0-----:R-:W-:Y:S01]  /*3890*/  FFMA R15, R10, -R3, 1 ;  /* 0x3f8000000a0f7423 */ /* 0x001fe20000000803 */
[----:B--2---:R-:W-:-:S04]  /*38a0*/  FADD R11, R11, -R2 ;  /* 0x800000020b0b7221 */ /* 0x004fc80000000000 */
[----:B------:R-:W-:-:S04]  /*38b0*/  FFMA.SAT R0, R11, R0, 0.5 ;  /* 0x3f0000000b007423 */ /* 0x000fc80000002000 */
[----:B------:R-:W-:-:S04]  /*38c0*/  FFMA.RM R0, R0, R13, 12582913 ;  /* 0x4b40000100007423 */ /* 0x000fc8000000400d */
        /* <DEDUP_REMOVED lines=16> */
.L_x_69:
        /* <DEDUP_REMOVED lines=24> */
.L_x_70:
        /* <DEDUP_REMOVED lines=25> */
.L_x_71:
[----:B------:R0:W-:Y:S01]  /*3ce0*/  STG.E desc[UR16][R4.64+0xc], R11 ;  /* 0x00000c0b04007986 */ /* 0x0001e2000c101910 */
[----:B------:R-:W-:-:S07]  /*3cf0*/  IADD3 R7, PT, PT, R7, 0x4, RZ ;  /* 0x0000000407077810 */ /* 0x000fce0007ffe0ff */
.L_x_67:
[----:B------:R-:W-:-:S13]  /*3d00*/  LOP3.LUT P0, R6, R6, 0x3, RZ, 0xc0, !PT ;  /* 0x0000000306067812 */ /* 0x000fda000780c0ff */
[----:B------:R-:W-:Y:S05]  /*3d10*/  @!P0 BRA `(.L_x_56) ;  /* 0x00000004005c8947 */ /* 0x000fea0003800000 */
[----:B------:R-:W-:-:S13]  /*3d20*/  ISETP.NE.AND P0, PT, R6, 0x1, PT ;  /* 0x000000010600780c */ /* 0x000fda0003f05270 */
[----:B------:R-:W-:Y:S05]  /*3d30*/  @!P0 BRA `(.L_x_72) ;  /* 0x0000000000d48947 */ /* 0x000fea0003800000 */
[----:B0-----:R-:W-:Y:S02]  /*3d40*/  MOV R4, UR8 ;  /* 0x0000000800047c02 */ /* 0x001fe40008000f00 */
[----:B------:R-:W-:-:S03]  /*3d50*/  MOV R5, UR9 ;  /* 0x0000000900057c02 */ /* 0x000fc60008000f00 */
[----:B------:R-:W-:-:S05]  /*3d60*/  IMAD.WIDE R4, R7, 0x4, R4 ;  /* 0x0000000407047825 */ /* 0x000fca00078e0204 */
[----:B------:R-:W2:Y:S01]  /*3d70*/  LDG.E R9, desc[UR16][R4.64] ;  /* 0x0000001004097981 */ /* 0x000ea2000c1e1900 */
[----:B------:R-:W-:Y:S01]  /*3d80*/  HFMA2 R0, -RZ, RZ, 0.96630859375, -0.0022525787353515625 ;  /* 0x3bbb989dff007431 */ /* 0x000fe200000001ff */
[----:B------:R-:W-:Y:S01]  /*3d90*/  MOV R11, 0x437c0000 ;  /* 0x437c0000000b7802 */ /* 0x000fe20000000f00 */
[----:B------:R-:W0:Y:S02]  /*3da0*/  MUFU.RCP R8, R3 ;  /* 0x0000000300087308 */ /* 0x000e240000001000 */
[----:B0-----:R-:W-:Y:S01]  /*3db0*/  FFMA R13, R8, -R3, 1 ;  /* 0x3f800000080d7423 */ /* 0x001fe20000000803 */
[----:B--2--5:R-:W-:-:S04]  /*3dc0*/  FADD R9, R9, -R2 ;  /* 0x8000000209097221 */ /* 0x024fc80000000000 */
        /* <DEDUP_REMOVED lines=17> */
.L_x_73:
        /* <DEDUP_REMOVED lines=21> */
[----:B------:R-:W-:Y:S01]  /*4030*/  IMAD.MOV.U32 R0, RZ, RZ, R13 ;  /* 0x000000ffff007224 */ /* 0x000fe200078e000d */
[----:B------:R-:W-:-:S07]  /*4040*/  MOV R10, 0x4060 ;  /* 0x00004060000a7802 */ /* 0x000fce0000000f00 */
[----:B------:R-:W-:Y:S05]  /*4050*/  CALL.REL.NOINC `($__internal_2_$__cuda_sm3x_div_rn_noftz_f32_slowpath) ;  /* 0x0000001400687944 */ /* 0x000fea0003c00000 */
[----:B------:R-:W-:-:S07]  /*4060*/  MOV R11, R9 ;  /* 0x00000009000b7202 */ /* 0x000fce0000000f00 */
.L_x_74:
[----:B------:R1:W-:Y:S01]  /*4070*/  STG.E desc[UR16][R4.64+0x4], R11 ;  /* 0x0000040b04007986 */ /* 0x0003e2000c101910 */
[----:B------:R-:W-:-:S07]  /*4080*/  IADD3 R7, PT, PT, R7, 0x2, RZ ;  /* 0x0000000207077810 */ /* 0x000fce0007ffe0ff */
.L_x_72:
[----:B------:R-:W2:Y:S02]  /*4090*/  LDCU UR4, c[0x0][0x3cc] ;  /* 0x00007980ff0477ac */ /* 0x000ea40008000800 */
[----:B--2---:R-:W-:-:S04]  /*40a0*/  ULOP3.LUT UR4, UR4, 0x1, URZ, 0xc0, !UPT ;  /* 0x0000000104047892 */ /* 0x004fc8000f8ec0ff */
[----:B------:R-:W-:-:S09]  /*40b0*/  UISETP.NE.U32.AND UP0, UPT, UR4, 0x1, UPT ;  /* 0x000000010400788c */ /* 0x000fd2000bf05070 */
[----:B------:R-:W-:Y:S05]  /*40c0*/  BRA.U !UP0, `(.L_x_56) ;  /* 0x0000000108707547 */ /* 0x000fea000b800000 */
[----:B01----:R-:W-:Y:S02]  /*40d0*/  MOV R4, UR8 ;  /* 0x0000000800047c02 */ /* 0x003fe40008000f00 */
        /* <DEDUP_REMOVED lines=25> */
[----:B------:R-:W-:-:S07]  /*4270*/  MOV R7, R9 ;  /* 0x0000000900077202 */ /* 0x000fce0000000f00 */
.L_x_75:
[----:B------:R2:W-:Y:S02]  /*4280*/  STG.E desc[UR16][R4.64], R7 ;  /* 0x0000000704007986 */ /* 0x0005e4000c101910 */
.L_x_56:
[----:B------:R-:W3:Y:S02]  /*4290*/  LDC R6, c[0x0][0x3b4] ;  /* 0x0000ed00ff067b82 */ /* 0x000ee40000000800 */
[----:B---3--:R-:W-:-:S13]  /*42a0*/  ISETP.GE.AND P0, PT, R6, 0x1, PT ;  /* 0x000000010600780c */ /* 0x008fda0003f06270 */
[----:B------:R-:W-:Y:S05]  /*42b0*/  @!P0 EXIT ;  /* 0x000000000000894d */ /* 0x000fea0003800000 */
[----:B------:R-:W3:Y:S01]  /*42c0*/  LDCU.64 UR14, c[0x0][0x3c8] ;  /* 0x00007900ff0e77ac */ /* 0x000ee20008000a00 */
[----:B------:R-:W4:Y:S01]  /*42d0*/  LDCU UR4, c[0x0][0x3c4] ;  /* 0x00007880ff0477ac */ /* 0x000f220008000800 */
[----:B---3--:R-:W-:Y:S02]  /*42e0*/  UISETP.GT.AND UP0, UPT, UR15, -0x1, UPT ;  /* 0xffffffff0f00788c */ /* 0x008fe4000bf04270 */
[----:B----4-:R-:W-:-:S07]  /*42f0*/  UIMAD UR19, UR18, UR4, UR14 ;  /* 0x00000004121372a4 */ /* 0x010fce000f8e020e */
[----:B------:R-:W-:Y:S05]  /*4300*/  BRA.U UP0, `(.L_x_76) ;  /* 0x0000000100e07547 */ /* 0x000fea000b800000 */
[C---:B------:R-:W-:Y:S02]  /*4310*/  IADD3 R0, PT, PT, R6.reuse, -0x1, RZ ;  /* 0xffffffff06007810 */ /* 0x040fe40007ffe0ff */
[----:B--2---:R-:W-:Y:S02]  /*4320*/  LOP3.LUT R7, R6, 0x7, RZ, 0xc0, !PT ;  /* 0x0000000706077812 */ /* 0x004fe400078ec0ff */
[----:B------:R-:W-:Y:S01]  /*4330*/  ISETP.GE.U32.AND P0, PT, R0, 0x7, PT ;  /* 0x000000070000780c */ /* 0x000fe20003f06070 */
[----:B------:R-:W-:Y:S01]  /*4340*/  HFMA2 R0, -RZ, RZ, 0, 0 ;  /* 0x00000000ff007431 */ /* 0x000fe200000001ff */
[----:B------:R-:W-:-:S11]  /*4350*/  ISETP.NE.AND P1, PT, R7, RZ, PT ;  /* 0x000000ff0700720c */ /* 0x000fd60003f25270 */
[----:B------:R-:W-:Y:S05]  /*4360*/  @!P0 BRA `(.L_x_77) ;  /* 0x0000000000548947 */ /* 0x000fea0003800000 */
[----:B------:R-:W2:Y:S01]  /*4370*/  LDCU.64 UR4, c[0x0][0x380] ;  /* 0x00007000ff0477ac */ /* 0x000ea20008000a00 */
[----:B------:R-:W-:Y:S02]  /*4380*/  LOP3.LUT R0, R6, 0x7ffffff8, RZ, 0xc0, !PT ;  /* 0x7ffffff806007812 */ /* 0x000fe400078ec0ff */
[----:B01----:R-:W-:-:S03]  /*4390*/  MOV R5, UR6 ;  /* 0x0000000600057c02 */ /* 0x003fc60008000f00 */
[----:B------:R-:W-:Y:S01]  /*43a0*/  IMAD.MOV R4, RZ, RZ, -R0 ;  /* 0x000000ffff047224 */ /* 0x000fe200078e0a00 */
[----:B--2---:R-:W-:-:S04]  /*43b0*/  UIADD3 UR4, UP0, UPT, UR4, 0x10, URZ ;  /* 0x0000001004047890 */ /* 0x004fc8000ff1e0ff */
[----:B------:R-:W-:-:S12]  /*43c0*/  UIADD3.X UR5, UPT, UPT, URZ, UR5, URZ, UP0, !UPT ;  /* 0x00000005ff057290 */ /* 0x000fd800087fe4ff */
.L_x_78:
[----:B--2--5:R-:W-:Y:S02]  /*43d0*/  MOV R2, UR4 ;  /* 0x0000000400027c02 */ /* 0x024fe40008000f00 */
[----:B------:R-:W-:Y:S02]  /*43e0*/  MOV R3, UR5 ;  /* 0x0000000500037c02 */ /* 0x000fe40008000f00 */
[----:B------:R-:W-:Y:S01]  /*43f0*/  IADD3 R4, PT, PT, R4, 0x8, RZ ;  /* 0x0000000804047810 */ /* 0x000fe20007ffe0ff */
[----:B------:R-:W-:-:S03]  /*4400*/  IMAD.WIDE R2, R5, 0x4, R2 ;  /* 0x0000000405027825 */ /* 0x000fc600078e0202 */
[----:B------:R-:W-:Y:S02]  /*4410*/  ISETP.NE.AND P0, PT, R4, RZ, PT ;  /* 0x000000ff0400720c */ /* 0x000fe40003f05270 */
[----:B------:R-:W-:Y:S01]  /*4420*/  IADD3 R5, PT, PT, R5, 0x8, RZ ;  /* 0x0000000805057810 */ /* 0x000fe20007ffe0ff */
[----:B------:R2:W-:Y:S04]  /*4430*/  STG.E desc[UR16][R2.64+-0x10], RZ ;  /* 0xfffff0ff02007986 */ /* 0x0005e8000c101910 */
[----:B------:R2:W-:Y:S04]  /*4440*/  STG.E desc[UR16][R2.64+-0xc], RZ ;  /* 0xfffff4ff02007986 */ /* 0x0005e8000c101910 */
[----:B------:R2:W-:Y:S04]  /*4450*/  STG.E desc[UR16][R2.64+-0x8], RZ ;  /* 0xfffff8ff02007986 */ /* 0x0005e8000c101910 */
[----:B------:R2:W-:Y:S04]  /*4460*/  STG.E desc[UR16][R2.64+-0x4], RZ ;  /* 0xfffffcff02007986 */ /* 0x0005e8000c101910 */
[----:B------:R2:W-:Y:S04]  /*4470*/  STG.E desc[UR16][R2.64], RZ ;  /* 0x000000ff02007986 */ /* 0x0005e8000c101910 */
[----:B------:R2:W-:Y:S04]  /*4480*/  STG.E desc[UR16][R2.64+0x4], RZ ;  /* 0x000004ff02007986 */ /* 0x0005e8000c101910 */
[----:B------:R2:W-:Y:S04]  /*4490*/  STG.E desc[UR16][R2.64+0x8], RZ ;  /* 0x000008ff02007986 */ /* 0x0005e8000c101910 */
[----:B------:R2:W-:Y:S01]  /*44a0*/  STG.E desc[UR16][R2.64+0xc], RZ ;  /* 0x00000cff02007986 */ /* 0x0005e2000c101910 */
[----:B------:R-:W-:Y:S05]  /*44b0*/  @P0 BRA `(.L_x_78) ;  /* 0xfffffffc00c40947 */ /* 0x000fea000383ffff */
.L_x_77:
[----:B------:R-:W-:Y:S05]  /*44c0*/  @!P1 EXIT ;  /* 0x000000000000994d */ /* 0x000fea0003800000 */
[----:B------:R-:W-:Y:S02]  /*44d0*/  ISETP.GE.U32.AND P0, PT, R7, 0x4, PT ;  /* 0x000000040700780c */ /* 0x000fe40003f06070 */
[----:B01----:R-:W-:-:S04]  /*44e0*/  LOP3.LUT R4, R6, 0x3, RZ, 0xc0, !PT ;  /* 0x0000000306047812 */ /* 0x003fc800078ec0ff */
[----:B------:R-:W-:-:S07]  /*44f0*/  ISETP.NE.AND P1, PT, R4, RZ, PT ;  /* 0x000000ff0400720c */ /* 0x000fce0003f25270 */
[----:B------:R-:W-:Y:S06]  /*4500*/  @!P0 BRA `(.L_x_79) ;  /* 0x0000000000208947 */ /* 0x000fec0003800000 */
[----:B--2--5:R-:W0:Y:S01]  /*4510*/  LDC.64 R2, c[0x0][0x380] ;  /* 0x0000e000ff027b82 */ /* 0x024e220000000a00 */
[C---:B------:R-:W-:Y:S02]  /*4520*/  IADD3 R5, PT, PT, R0.reuse, UR6, RZ ;  /* 0x0000000600057c10 */ /* 0x040fe4000fffe0ff */
[----:B------:R-:W-:-:S03]  /*4530*/  IADD3 R0, PT, PT, R0, 0x4, RZ ;  /* 0x0000000400007810 */ /* 0x000fc60007ffe0ff */
[----:B0-----:R-:W-:-:S05]  /*4540*/  IMAD.WIDE R2, R5, 0x4, R2 ;  /* 0x0000000405027825 */ /* 0x001fca00078e0202 */
[----:B------:R0:W-:Y:S04]  /*4550*/  STG.E desc[UR16][R2.64], RZ ;  /* 0x000000ff02007986 */ /* 0x0001e8000c101910 */
[----:B------:R0:W-:Y:S04]  /*4560*/  STG.E desc[UR16][R2.64+0x4], RZ ;  /* 0x000004ff02007986 */ /* 0x0001e8000c101910 */
[----:B------:R0:W-:Y:S04]  /*4570*/  STG.E desc[UR16][R2.64+0x8], RZ ;  /* 0x000008ff02007986 */ /* 0x0001e8000c101910 */
[----:B------:R0:W-:Y:S02]  /*4580*/  STG.E desc[UR16][R2.64+0xc], RZ ;  /* 0x00000cff02007986 */ /* 0x0001e4000c101910 */
.L_x_79:
[----:B------:R-:W-:Y:S05]  /*4590*/  @!P1 EXIT ;  /* 0x000000000000994d */ /* 0x000fea0003800000 */
[----:B------:R-:W-:Y:S02]  /*45a0*/  ISETP.NE.AND P0, PT, R4, 0x1, PT ;  /* 0x000000010400780c */ /* 0x000fe40003f05270 */
[----:B------:R-:W-:-:S04]  /*45b0*/  LOP3.LUT R4, R6, 0x1, RZ, 0xc0, !PT ;  /* 0x0000000106047812 */ /* 0x000fc800078ec0ff */
[----:B------:R-:W-:-:S07]  /*45c0*/  ISETP.NE.U32.AND P1, PT, R4, 0x1, PT ;  /* 0x000000010400780c */ /* 0x000fce0003f25070 */
[----:B0-2--5:R-:W0:Y:S01]  /*45d0*/  @P0 LDC.64 R2, c[0x0][0x380] ;  /* 0x0000e000ff020b82 */ /* 0x025e220000000a00 */
[----:B------:R-:W-:-:S05]  /*45e0*/  @P0 IADD3 R5, PT, PT, R0, UR6, RZ ;  /* 0x0000000600050c10 */ /* 0x000fca000fffe0ff */
[----:B0-----:R-:W-:-:S05]  /*45f0*/  @P0 IMAD.WIDE R2, R5, 0x4, R2 ;  /* 0x0000000405020825 */ /* 0x001fca00078e0202 */
[----:B------:R0:W-:Y:S04]  /*4600*/  @P0 STG.E desc[UR16][R2.64], RZ ;  /* 0x000000ff02000986 */ /* 0x0001e8000c101910 */
[----:B------:R0:W-:Y:S01]  /*4610*/  @P0 STG.E desc[UR16][R2.64+0x4], RZ ;  /* 0x000004ff02000986 */ /* 0x0001e2000c101910 */
[----:B------:R-:W-:Y:S05]  /*4620*/  @P1 EXIT ;  /* 0x000000000000194d */ /* 0x000fea0003800000 */
[----:B0-----:R-:W0:Y:S01]  /*4630*/  LDC.64 R2, c[0x0][0x380] ;  /* 0x0000e000ff027b82 */ /* 0x001e220000000a00 */
[----:B------:R-:W-:-:S04]  /*4640*/  @P0 IADD3 R0, PT, PT, R0, 0x2, RZ ;  /* 0x0000000200000810 */ /* 0x000fc80007ffe0ff */
[----:B------:R-:W-:-:S05]  /*4650*/  IADD3 R5, PT, PT, R0, UR6, RZ ;  /* 0x0000000600057c10 */ /* 0x000fca000fffe0ff */
[----:B0-----:R-:W-:-:S05]  /*4660*/  IMAD.WIDE R2, R5, 0x4, R2 ;  /* 0x0000000405027825 */ /* 0x001fca00078e0202 */
[----:B------:R-:W-:Y:S01]  /*4670*/  STG.E desc[UR16][R2.64], RZ ;  /* 0x000000ff02007986 */ /* 0x000fe2000c101910 */
[----:B------:R-:W-:Y:S05]  /*4680*/  EXIT ;  /* 0x000000000000794d */ /* 0x000fea0003800000 */
.L_x_76:
[----:B------:R-:W-:Y:S01]  /*4690*/  MOV R3, UR13 ;  /* 0x0000000d00037c02 */ /* 0x000fe20008000f00 */
[----:B012---:R-:W0:Y:S01]  /*46a0*/  S2R R4, SR_CTAID.Y ;  /* 0x0000000000047919 */ /* 0x007e220000002600 */
[----:B------:R-:W-:Y:S01]  /*46b0*/  UMOV UR4, URZ ;  /* 0x000000ff00047c82 */ /* 0x000fe20008000000 */
[----:B------:R-:W1:Y:S01]  /*46c0*/  LDCU UR20, c[0x0][0x3bc] ;  /* 0x00007780ff1477ac */ /* 0x000e620008000800 */
[-C--:B------:R-:W-:Y:S02]  /*46d0*/  IABS R0, R3.reuse ;  /* 0x0000000300007213 */ /* 0x080fe40000000000 */
[----:B------:R-:W-:Y:S01]  /*46e0*/  IABS R5, R3 ;  /* 0x0000000300057213 */ /* 0x000fe20000000000 */
[----:B------:R-:W-:Y:S01]  /*46f0*/  ULOP3.LUT UR10, UR10, UR13, URZ, 0x3c, !UPT ;  /* 0x0000000d0a0a7292 */ /* 0x000fe2000f8e3cff */
[----:B------:R-:W-:Y:S01]  /*4700*/  R2UR UR12, R0 ;  /* 0x00000000000c72ca */ /* 0x000fe200000e0000 */
[----:B------:R-:W-:Y:S02]  /*4710*/  UISETP.NE.AND UP0, UPT, UR13, URZ, UPT ;  /* 0x000000ff0d00728c */ /* 0x000fe4000bf05270 */
[----:B------:R-:W-:-:S04]  /*4720*/  UIADD3 UR15, UPT, UPT, UR15, 0x1, URZ ;  /* 0x000000010f0f7890 */ /* 0x000fc8000fffe0ff */
[----:B------:R-:W-:-:S06]  /*4730*/  ULOP3.LUT UR21, UR15, 0x7, URZ, 0xc0, !UPT ;  /* 0x000000070f157892 */ /* 0x000fcc000f8ec0ff */
[----:B------:R-:W2:Y:S01]  /*4740*/  I2F.RP R0, UR12 ;  /* 0x0000000c00007d06 */ /* 0x000ea20008209400 */
[----:B0-----:R-:W-:-:S07]  /*4750*/  IABS R4, R4 ;  /* 0x0000000400047213 */ /* 0x001fce0000000000 */
[----:B--2---:R-:W0:Y:S01]  /*4760*/  MUFU.RCP R0, R0 ;  /* 0x0000000000007308 */ /* 0x004e220000001000 */
[----:B------:R-:W-:-:S04]  /*4770*/  MOV R3, R4 ;  /* 0x0000000400037202 */ /* 0x000fc80000000f00 */
[----:B------:R-:W-:Y:S02]  /*4780*/  R2UR UR9, R3 ;  /* 0x00000000030972ca */ /* 0x000fe400000e0000 */
[----:B0----5:R-:W-:Y:S01]  /*4790*/  IADD3 R2, PT, PT, R0, 0xffffffe, RZ ;  /* 0x0ffffffe00027810 */ /* 0x021fe20007ffe0ff */
[----:B------:R-:W-:-:S05]  /*47a0*/  IMAD.MOV R0, RZ, RZ, -R5 ;  /* 0x000000ffff007224 */ /* 0x000fca00078e0a05 */
[----:B------:R-:W0:Y:S02]  /*47b0*/  F2I.FTZ.U32.TRUNC.NTZ R2, R2 ;  /* 0x0000000200027305 */ /* 0x000e24000021f000 */
[----:B0-----:R-:W-:-:S13]  /*47c0*/  R2UR UR5, R2 ;  /* 0x00000000020572ca */ /* 0x001fda00000e0000 */
[----:B------:R-:W-:-:S04]  /*47d0*/  UIADD3 UR8, UPT, UPT, URZ, -UR5, URZ ;  /* 0x80000005ff087290 */ /* 0x000fc8000fffe0ff */
[----:B------:R-:W-:-:S04]  /*47e0*/  UIMAD UR8, UR8, UR12, URZ ;  /* 0x0000000c080872a4 */ /* 0x000fc8000f8e02ff */
[----:B------:R-:W-:-:S03]  /*47f0*/  UIMAD.WIDE.U32 UR4, UR5, UR8, UR4 ;  /* 0x00000008050472a5 */ /* 0x000fc6000f8e0004 */
[----:B------:R-:W-:Y:S01]  /*4800*/  R2UR UR8, R0 ;  /* 0x00000000000872ca */ /* 0x000fe200000e0000 */
[----:B------:R-:W-:-:S07]  /*4810*/  UIMAD.WIDE.U32 UR4, UR5, UR9, URZ ;  /* 0x00000009050472a5 */ /* 0x000fce000f8e00ff */
[----:B------:R-:W-:-:S04]  /*4820*/  UMOV UR11, UR5 ;  /* 0x00000005000b7c82 */ /* 0x000fc80008000000 */
[----:B------:R-:W0:Y:S01]  /*4830*/  LDCU UR5, c[0x0][0x3c0] ;  /* 0x00007800ff0577ac */ /* 0x000e220008000800 */
[----:B------:R-:W-:Y:S01]  /*4840*/  UIMAD UR4, UR11, UR8, UR9 ;  /* 0x000000080b0472a4 */ /* 0x000fe2000f8e0209 */
[----:B------:R-:W2:Y:S03]  /*4850*/  LDCU.64 UR8, c[0x0][0x3a0] ;  /* 0x00007400ff0877ac */ /* 0x000ea60008000a00 */
[----:B------:R-:W-:-:S11]  /*4860*/  UISETP.GT.U32.AND UP2, UPT, UR12, UR4, UPT ;  /* 0x000000040c00728c */ /* 0x000fd6000bf44070 */
[----:B------:R-:W-:Y:S02]  /*4870*/  @!UP2 UIADD3 UR4, UPT, UPT, UR4, -UR12, URZ ;  /* 0x8000000c0404a290 */ /* 0x000fe4000fffe0ff */
[----:B------:R-:W-:Y:S02]  /*4880*/  @!UP2 UIADD3 UR11, UPT, UPT, UR11, 0x1, URZ ;  /* 0x000000010b0ba890 */ /* 0x000fe4000fffe0ff */
[----:B------:R-:W-:Y:S02]  /*4890*/  UISETP.GE.U32.AND UP1, UPT, UR4, UR12, UPT ;  /* 0x0000000c0400728c */ /* 0x000fe4000bf26070 */
[----:B------:R-:W-:Y:S02]  /*48a0*/  UISETP.GE.AND UP2, UPT, UR10, URZ, UPT ;  /* 0x000000ff0a00728c */ /* 0x000fe4000bf46270 */
[----:B--2---:R-:W-:Y:S02]  /*48b0*/  UIMAD.WIDE UR8, UR7, 0x4, UR8 ;  /* 0x00000004070878a5 */ /* 0x004fe4000f8e0208 */
[----:B0-----:R-:W-:-:S04]  /*48c0*/  UIMAD UR4, UR19, UR5, URZ ;  /* 0x00000005130472a4 */ /* 0x001fc8000f8e02ff */
[----:B------:R-:W-:Y:S01]  /*48d0*/  MOV R0, UR8 ;  /* 0x0000000800007c02 */ /* 0x000fe20008000f00 */
[----:B------:R-:W-:Y:S02]  /*48e0*/  @UP1 UIADD3 UR11, UPT, UPT, UR11, 0x1, URZ ;  /* 0x000000010b0b1890 */ /* 0x000fe4000fffe0ff */
[----:B------:R-:W-:Y:S01]  /*48f0*/  UIADD3 UR5, UPT, UPT, UR4, 0x7, URZ ;  /* 0x0000000704057890 */ /* 0x000fe2000fffe0ff */
[----:B------:R-:W-:Y:S01]  /*4900*/  IADD3 R0, P0, PT, R0, 0x10, RZ ;  /* 0x0000001000007810 */ /* 0x000fe20007f1e0ff */
[----:B------:R-:W-:Y:S02]  /*4910*/  UIADD3 UR7, UPT, UPT, UR4, 0x6, URZ ;  /* 0x0000000604077890 */ /* 0x000fe4000fffe0ff */
[----:B------:R-:W-:Y:S01]  /*4920*/  UIADD3 UR10, UPT, UPT, UR4, 0x5, URZ ;  /* 0x00000005040a7890 */ /* 0x000fe2000fffe0ff */
[----:B------:R-:W-:Y:S01]  /*4930*/  IADD3.X R2, PT, PT, RZ, UR9, RZ, P0, !PT ;  /* 0x00000009ff027c10 */ /* 0x000fe200087fe4ff */
[----:B------:R-:W-:Y:S01]  /*4940*/  UMOV UR15, UR11 ;  /* 0x0000000b000f7c82 */ /* 0x000fe20008000000 */
[----:B------:R-:W-:-:S02]  /*4950*/  UIADD3 UR11, UPT, UPT, UR4, 0x4, URZ ;  /* 0x00000004040b7890 */ /* 0x000fc4000fffe0ff */
[----:B------:R-:W-:Y:S02]  /*4960*/  @!UP2 UIADD3 UR15, UPT, UPT, -UR15, URZ, URZ ;  /* 0x000000ff0f0fa290 */ /* 0x000fe4000fffe1ff */
[----:B------:R-:W-:Y:S02]  /*4970*/  @!UP0 ULOP3.LUT UR15, URZ, UR13, URZ, 0x33, !UPT ;  /* 0x0000000dff0f8292 */ /* 0x000fe4000f8e33ff */
[----:B------:R-:W-:Y:S02]  /*4980*/  UIADD3 UR12, UPT, UPT, UR4, 0x3, URZ ;  /* 0x00000003040c7890 */ /* 0x000fe4000fffe0ff */
[----:B------:R-:W-:Y:S02]  /*4990*/  UIADD3 UR13, UPT, UPT, UR4, 0x2, URZ ;  /* 0x00000002040d7890 */ /* 0x000fe4000fffe0ff */
[----:B-1----:R-:W-:Y:S02]  /*49a0*/  UIMAD UR14, UR4, UR20, UR20 ;  /* 0x00000014040e72a4 */ /* 0x002fe4000f8e0214 */
[----:B------:R-:W-:-:S02]  /*49b0*/  UIMAD UR18, UR4, UR20, UR15 ;  /* 0x00000014041272a4 */ /* 0x000fc4000f8e020f */
[----:B------:R-:W-:Y:S02]  /*49c0*/  UIMAD UR5, UR5, UR20, UR15 ;  /* 0x00000014050572a4 */ /* 0x000fe4000f8e020f */
[----:B------:R-:W-:Y:S02]  /*49d0*/  UIMAD UR7, UR7, UR20, UR15 ;  /* 0x00000014070772a4 */ /* 0x000fe4000f8e020f */
[----:B------:R-:W-:Y:S02]  /*49e0*/  UIMAD UR10, UR10, UR20, UR15 ;  /* 0x000000140a0a72a4 */ /* 0x000fe4000f8e020f */
[----:B------:R-:W-:Y:S02]  /*49f0*/  UIMAD UR11, UR11, UR20, UR15 ;  /* 0x000000140b0b72a4 */ /* 0x000fe4000f8e020f */
[----:B------:R-:W-:Y:S02]  /*4a00*/  UIMAD UR12, UR12, UR20, UR15 ;  /* 0x000000140c0c72a4 */ /* 0x000fe4000f8e020f */
[----:B------:R-:W-:-:S02]  /*4a10*/  UIMAD UR13, UR13, UR20, UR15 ;  /* 0x000000140d0d72a4 */ /* 0x000fc4000f8e020f */
[----:B------:R-:W-:Y:S01]  /*4a20*/  UIADD3 UR14, UPT, UPT, UR15, UR14, URZ ;  /* 0x0000000e0f0e7290 */ /* 0x000fe2000fffe0ff */
[----:B------:R-:W-:-:S11]  /*4a30*/  UMOV UR4, URZ ;  /* 0x000000ff00047c82 */ /* 0x000fd60008000000 */
.L_x_84:
[----:B0-----:R-:W0:Y:S01]  /*4a40*/  LDC R3, c[0x0][0x3cc] ;  /* 0x0000f300ff037b82 */ /* 0x001e220000000800 */
[----:B------:R-:W-:Y:S01]  /*4a50*/  HFMA2 R20, -RZ, RZ, 0, 0 ;  /* 0x00000000ff147431 */ /* 0x000fe200000001ff */
[----:B------:R-:W-:Y:S02]  /*4a60*/  MOV R6, RZ ;  /* 0x000000ff00067202 */ /* 0x000fe40000000f00 */
[----:B0-----:R-:W-:-:S13]  /*4a70*/  ISETP.GE.U32.AND P0, PT, R3, 0x7, PT ;  /* 0x000000070300780c */ /* 0x001fda0003f06070 */
[----:B------:R-:W-:Y:S05]  /*4a80*/  @!P0 BRA `(.L_x_80) ;  /* 0x0000000400248947 */ /* 0x000fea0003800000 */
[----:B------:R-:W0:Y:S01]  /*4a90*/  LDCU UR29, c[0x0][0x3b4] ;  /* 0x00007680ff1d77ac */ /* 0x000e220008000800 */
[----:B------:R-:W1:Y:S01]  /*4aa0*/  LDC R7, c[0x0][0x3bc] ;  /* 0x0000ef00ff077b82 */ /* 0x000e620000000800 */
[----:B------:R-:W-:Y:S02]  /*4ab0*/  IADD3 R6, PT, PT, R3, 0x1, RZ ;  /* 0x0000000103067810 */ /* 0x000fe40007ffe0ff */
[----:B------:R-:W-:Y:S02]  /*4ac0*/  MOV R20, RZ ;  /* 0x000000ff00147202 */ /* 0x000fe40000000f00 */
[----:B------:R-:W-:Y:S02]  /*4ad0*/  LOP3.LUT R6, R6, 0xfffffff8, RZ, 0xc0, !PT ;  /* 0xfffffff806067812 */ /* 0x000fe400078ec0ff */
[----:B------:R-:W-:Y:S02]  /*4ae0*/  MOV R27, R0 ;  /* 0x00000000001b7202 */ /* 0x000fe40000000f00 */
[----:B------:R-:W-:-:S02]  /*4af0*/  MOV R22, R2 ;  /* 0x0000000200167202 */ /* 0x000fc40000000f00 */
[----:B------:R-:W-:Y:S01]  /*4b00*/  IADD3 R5, PT, PT, -R6, RZ, RZ ;  /* 0x000000ff06057210 */ /* 0x000fe20007ffe1ff */
[----:B0-----:R-:W-:Y:S02]  /*4b10*/  UIMAD UR20, UR18, UR29, UR4 ;  /* 0x0000001d121472a4 */ /* 0x001fe4000f8e0204 */
[----:B------:R-:W-:Y:S02]  /*4b20*/  UIMAD UR22, UR5, UR29, UR4 ;  /* 0x0000001d051672a4 */ /* 0x000fe4000f8e0204 */
[----:B------:R-:W-:Y:S02]  /*4b30*/  UIMAD UR23, UR7, UR29, UR4 ;  /* 0x0000001d071772a4 */ /* 0x000fe4000f8e0204 */
[----:B------:R-:W-:Y:S02]  /*4b40*/  UIMAD UR24, UR10, UR29, UR4 ;  /* 0x0000001d0a1872a4 */ /* 0x000fe4000f8e0204 */
[----:B-1----:R-:W-:Y:S01]  /*4b50*/  IMAD R7, R7, UR29, RZ ;  /* 0x0000001d07077c24 */ /* 0x002fe2000f8e02ff */
[----:B------:R-:W-:Y:S01]  /*4b60*/  UIMAD UR25, UR11, UR29, UR4 ;  /* 0x0000001d0b1972a4 */ /* 0x000fe2000f8e0204 */
[----:B------:R-:W-:Y:S01]  /*4b70*/  MOV R4, UR20 ;  /* 0x0000001400047c02 */ /* 0x000fe20008000f00 */
[----:B------:R-:W-:Y:S01]  /*4b80*/  UIMAD UR26, UR12, UR29, UR4 ;  /* 0x0000001d0c1a72a4 */ /* 0x000fe2000f8e0204 */
[----:B------:R-:W-:Y:S01]  /*4b90*/  MOV R8, UR22 ;  /* 0x0000001600087c02 */ /* 0x000fe20008000f00 */
[----:B------:R-:W-:Y:S01]  /*4ba0*/  UIMAD UR27, UR13, UR29, UR4 ;  /* 0x0000001d0d1b72a4 */ /* 0x000fe2000f8e0204 */
[----:B------:R-:W-:Y:S01]  /*4bb0*/  MOV R10, UR23 ;  /* 0x00000017000a7c02 */ /* 0x000fe20008000f00 */
[----:B------:R-:W-:Y:S01]  /*4bc0*/  UIMAD UR28, UR14, UR29, UR4 ;  /* 0x0000001d0e1c72a4 */ /* 0x000fe2000f8e0204 */
[----:B------:R-:W-:Y:S01]  /*4bd0*/  IMAD.U32 R12, RZ, RZ, UR24 ;  /* 0x00000018ff0c7e24 */ /* 0x000fe2000f8e00ff */
[----:B------:R-:W-:-:S02]  /*4be0*/  MOV R9, UR25 ;  /* 0x0000001900097c02 */ /* 0x000fc40008000f00 */
[----:B------:R-:W-:Y:S02]  /*4bf0*/  MOV R11, UR26 ;  /* 0x0000001a000b7c02 */ /* 0x000fe40008000f00 */
[----:B------:R-:W-:Y:S02]  /*4c00*/  MOV R13, UR27 ;  /* 0x0000001b000d7c02 */ /* 0x000fe40008000f00 */
[----:B------:R-:W-:-:S07]  /*4c10*/  MOV R26, UR28 ;  /* 0x0000001c001a7c02 */ /* 0x000fce0008000f00 */
.L_x_81:
[----:B------:R-:W0:Y:S01]  /*4c20*/  LDC.64 R16, c[0x0][0x398] ;  /* 0x0000e600ff107b82 */ /* 0x000e220000000a00 */
[----:B------:R-:W-:Y:S02]  /*4c30*/  MOV R14, R27 ;  /* 0x0000001b000e7202 */ /* 0x000fe40000000f00 */
[----:B------:R-:W-:-:S05]  /*4c40*/  MOV R15, R22 ;  /* 0x00000016000f7202 */ /* 0x000fca0000000f00 */
[----:B------:R-:W2:Y:S04]  /*4c50*/  LDG.E R21, desc[UR16][R14.64+-0x10] ;  /* 0xfffff0100e157981 */ /* 0x000ea8000c1e1900 */
[----:B------:R-:W3:Y:S04]  /*4c60*/  LDG.E R28, desc[UR16][R14.64+-0x8] ;  /* 0xfffff8100e1c7981 */ /* 0x000ee8000c1e1900 */
[----:B------:R-:W4:Y:S01]  /*4c70*/  LDG.E R27, desc[UR16][R14.64+-0x4] ;  /* 0xfffffc100e1b7981 */ /* 0x000f22000c1e1900 */
[----:B0-----:R-:W-:-:S06]  /*4c80*/  IMAD.WIDE R24, R4, 0x4, R16 ;  /* 0x0000000404187825 */ /* 0x001fcc00078e0210 */
[----:B------:R-:W2:Y:S01]  /*4c90*/  LDG.E R24, desc[UR16][R24.64] ;  /* 0x0000001018187981 */ /* 0x000ea2000c1e1900 */
[----:B------:R-:W-:-:S04]  /*4ca0*/  IMAD.WIDE R22, R26, 0x4, R16 ;  /* 0x000000041a167825 */ /* 0x000fc800078e0210 */
[----:B------:R-:W-:Y:S02]  /*4cb0*/  IMAD.WIDE R18, R13, 0x4, R16 ;  /* 0x000000040d127825 */ /* 0x000fe400078e0210 */
[----:B------:R-:W5:Y:S04]  /*4cc0*/  LDG.E R22, desc[UR16][R22.64] ;  /* 0x0000001016167981 */ /* 0x000f68000c1e1900 */
[----:B------:R-:W3:Y:S01]  /*4cd0*/  LDG.E R19, desc[UR16][R18.64] ;  /* 0x0000001012137981 */ /* 0x000ee2000c1e1900 */
[----:B--2---:R-:W-:-:S03]  /*4ce0*/  FFMA R29, R21, R24, R20 ;  /* 0x00000018151d7223 */ /* 0x004fc60000000014 */
[----:B------:R-:W5:Y:S01]  /*4cf0*/  LDG.E R24, desc[UR16][R14.64+-0xc] ;  /* 0xfffff4100e187981 */ /* 0x000f62000c1e1900 */
[----:B------:R-:W-:-:S06]  /*4d00*/  IMAD.WIDE R20, R11, 0x4, R16 ;  /* 0x000000040b147825 */ /* 0x000fcc00078e0210 */
[----:B------:R-:W4:Y:S04]  /*4d10*/  LDG.E R20, desc[UR16][R20.64] ;  /* 0x0000001014147981 */ /* 0x000f28000c1e1900 */
[----:B------:R-:W2:Y:S01]  /*4d20*/  LDG.E R21, desc[UR16][R14.64+0x8] ;  /* 0x000008100e157981 */ /* 0x000ea2000c1e1900 */
[----:B-----5:R-:W-:Y:S01]  /*4d30*/  FFMA R29, R24, R22, R29 ;  /* 0x00000016181d7223 */ /* 0x020fe2000000001d */
[----:B------:R-:W-:-:S04]  /*4d40*/  IMAD.WIDE R24, R9, 0x4, R16 ;  /* 0x0000000409187825 */ /* 0x000fc800078e0210 */
[----:B---3--:R-:W-:Y:S01]  /*4d50*/  FFMA R28, R28, R19, R29 ;  /* 0x000000131c1c7223 */ /* 0x008fe2000000001d */
[----:B------:R-:W-:Y:S01]  /*4d60*/  IMAD.WIDE R22, R12, 0x4, R16 ;  /* 0x000000040c167825 */ /* 0x000fe200078e0210 */
[----:B------:R-:W3:Y:S03]  /*4d70*/  LDG.E R24, desc[UR16][R24.64] ;  /* 0x0000001018187981 */ /* 0x000ee6000c1e1900 */
[----:B----4-:R-:W-:Y:S02]  /*4d80*/  FFMA R27, R27, R20, R28 ;  /* 0x000000141b1b7223 */ /* 0x010fe4000000001c */
[----:B------:R-:W3:Y:S04]  /*4d90*/  LDG.E R28, desc[UR16][R14.64] ;  /* 0x000000100e1c7981 */ /* 0x000ee8000c1e1900 */
[----:B------:R-:W4:Y:S04]  /*4da0*/  LDG.E R23, desc[UR16][R22.64] ;  /* 0x0000001016177981 */ /* 0x000f28000c1e1900 */
[----:B------:R-:W4:Y:S01]  /*4db0*/  LDG.E R20, desc[UR16][R14.64+0x4] ;  /* 0x000004100e147981 */ /* 0x000f22000c1e1900 */
[----:B------:R-:W-:-:S03]  /*4dc0*/  IMAD.WIDE R18, R10, 0x4, R16 ;  /* 0x000000040a127825 */ /* 0x000fc600078e0210 */
[----:B------:R-:W5:Y:S01]  /*4dd0*/  LDG.E R25, desc[UR16][R14.64+0xc] ;  /* 0x00000c100e197981 */ /* 0x000f62000c1e1900 */
[----:B------:R-:W-:-:S03]  /*4de0*/  IMAD.WIDE R16, R8, 0x4, R16 ;  /* 0x0000000408107825 */ /* 0x000fc600078e0210 */
[----:B------:R-:W2:Y:S04]  /*4df0*/  LDG.E R18, desc[UR16][R18.64] ;  /* 0x0000001012127981 */ /* 0x000ea8000c1e1900 */
[----:B------:R-:W5:Y:S01]  /*4e00*/  LDG.E R16, desc[UR16][R16.64] ;  /* 0x0000001010107981 */ /* 0x000f62000c1e1900 */
[----:B------:R-:W-:Y:S01]  /*4e10*/  IADD3 R5, PT, PT, R5, 0x8, RZ ;  /* 0x0000000805057810 */ /* 0x000fe20007ffe0ff */
[C---:B------:R-:W-:Y:S01]  /*4e20*/  IMAD R9, R7.reuse, 0x8, R9 ;  /* 0x0000000807097824 */ /* 0x040fe200078e0209 */
[C---:B------:R-:W-:Y:S02]  /*4e30*/  LEA R4, R7.reuse, R4, 0x3 ;  /* 0x0000000407047211 */ /* 0x040fe400078e18ff */
[C---:B------:R-:W-:Y:S02]  /*4e40*/  LEA R8, R7.reuse, R8, 0x3 ;  /* 0x0000000807087211 */ /* 0x040fe400078e18ff */
[----:B------:R-:W-:-:S02]  /*4e50*/  LEA R10, R7, R10, 0x3 ;  /* 0x0000000a070a7211 */ /* 0x000fc400078e18ff */
[C---:B------:R-:W-:Y:S02]  /*4e60*/  LEA R12, R7.reuse, R12, 0x3 ;  /* 0x0000000c070c7211 */ /* 0x040fe400078e18ff */
[C---:B------:R-:W-:Y:S02]  /*4e70*/  LEA R11, R7.reuse, R11, 0x3 ;  /* 0x0000000b070b7211 */ /* 0x040fe400078e18ff */
[C---:B------:R-:W-:Y:S02]  /*4e80*/  LEA R13, R7.reuse, R13, 0x3 ;  /* 0x0000000d070d7211 */ /* 0x040fe400078e18ff */
[----:B------:R-:W-:Y:S01]  /*4e90*/  LEA R26, R7, R26, 0x3 ;  /* 0x0000001a071a7211 */ /* 0x000fe200078e18ff */
[----:B---3--:R-:W-:-:S04]  /*4ea0*/  FFMA R27, R28, R24, R27 ;  /* 0x000000181c1b7223 */ /* 0x008fc8000000001b */
[----:B----4-:R-:W-:Y:S01]  /*4eb0*/  FFMA R20, R20, R23, R27 ;  /* 0x0000001714147223 */ /* 0x010fe2000000001b */
[----:B------:R-:W-:-:S04]  /*4ec0*/  IADD3 R27, P0, PT, R14, 0x20, RZ ;  /* 0x000000200e1b7810 */ /* 0x000fc80007f1e0ff */
[----:B------:R-:W-:Y:S02]  /*4ed0*/  IADD3.X R22, PT, PT, RZ, R15, RZ, P0, !PT ;  /* 0x0000000fff167210 */ /* 0x000fe400007fe4ff */
[----:B------:R-:W-:Y:S01]  /*4ee0*/  ISETP.NE.AND P0, PT, R5, RZ, PT ;  /* 0x000000ff0500720c */ /* 0x000fe20003f05270 */
[----:B--2---:R-:W-:-:S04]  /*4ef0*/  FFMA R20, R21, R18, R20 ;  /* 0x0000001215147223 */ /* 0x004fc80000000014 */
[----:B-----5:R-:W-:-:S08]  /*4f00*/  FFMA R20, R25, R16, R20 ;  /* 0x0000001019147223 */ /* 0x020fd00000000014 */
[----:B------:R-:W-:Y:S05]  /*4f10*/  @P0 BRA `(.L_x_81) ;  /* 0xfffffffc00400947 */ /* 0x000fea000383ffff */
.L_x_80:
[----:B------:R-:W-:-:S09]  /*4f20*/  UISETP.NE.AND UP0, UPT, UR21, URZ, UPT ;  /* 0x000000ff1500728c */ /* 0x000fd2000bf05270 */
[----:B------:R-:W-:Y:S05]  /*4f30*/  BRA.U !UP0, `(.L_x_82) ;  /* 0x0000000508287547 */ /* 0x000fea000b800000 */
[----:B------:R-:W-:Y:S01]  /*4f40*/  UIADD3 UR20, UPT, UPT, UR21, -0x1, URZ ;  /* 0xffffffff15147890 */ /* 0x000fe2000fffe0ff */
[----:B------:R-:W-:-:S03]  /*4f50*/  IADD3 R4, PT, PT, R3, 0x1, RZ ;  /* 0x0000000103047810 */ /* 0x000fc60007ffe0ff */
[----:B------:R-:W-:Y:S01]  /*4f60*/  UISETP.GE.U32.AND UP0, UPT, UR20, 0x3, UPT ;  /* 0x000000031400788c */ /* 0x000fe2000bf06070 */
[----:B------:R-:W-:-:S08]  /*4f70*/  LOP3.LUT P0, RZ, R4, 0x3, RZ, 0xc0, !PT ;  /* 0x0000000304ff7812 */ /* 0x000fd0000780c0ff */
[----:B------:R-:W-:Y:S05]  /*4f80*/  BRA.U !UP0, `(.L_x_83) ;  /* 0x0000000108807547 */ /* 0x000fea000b800000 */
[----:B------:R-:W0:Y:S01]  /*4f90*/  LDC R7, c[0x0][0x3c0] ;  /* 0x0000f000ff077b82 */ /* 0x000e220000000800 */
[----:B------:R-:W-:-:S07]  /*4fa0*/  HFMA2 R9, -RZ, RZ, 0, 2.384185791015625e-07 ;  /* 0x00000004ff097431 */ /* 0x000fce00000001ff */
[----:B------:R-:W1:Y:S08]  /*4fb0*/  LDC R16, c[0x0][0x3bc] ;  /* 0x0000ef00ff107b82 */ /* 0x000e700000000800 */
[----:B------:R-:W2:Y:S08]  /*4fc0*/  LDC R17, c[0x0][0x3b4] ;  /* 0x0000ed00ff117b82 */ /* 0x000eb00000000800 */
[----:B------:R-:W3:Y:S01]  /*4fd0*/  LDC.64 R4, c[0x0][0x398] ;  /* 0x0000e600ff047b82 */ /* 0x000ee20000000a00 */
[----:B0-----:R-:W-:-:S04]  /*4fe0*/  IMAD R7, R7, UR19, R6 ;  /* 0x0000001307077c24 */ /* 0x001fc8000f8e0206 */
[----:B-1----:R-:W-:-:S05]  /*4ff0*/  IMAD R7, R7, R16, UR15 ;  /* 0x0000000f07077e24 */ /* 0x002fca000f8e0210 */
[C---:B------:R-:W-:Y:S01]  /*5000*/  IADD3 R8, PT, PT, R7.reuse, R16, RZ ;  /* 0x0000001007087210 */ /* 0x040fe20007ffe0ff */
[----:B--2---:R-:W-:-:S03]  /*5010*/  IMAD R15, R7, R17, UR4 ;  /* 0x00000004070f7e24 */ /* 0x004fc6000f8e0211 */
[CC--:B------:R-:W-:Y:S01]  /*5020*/  IADD3 R7, PT, PT, R8.reuse, R16.reuse, RZ ;  /* 0x0000001008077210 */ /* 0x0c0fe20007ffe0ff */
[----:B------:R-:W-:Y:S02]  /*5030*/  IMAD R13, R8, R17, UR4 ;  /* 0x00000004080d7e24 */ /* 0x000fe4000f8e0211 */
[----:B------:R-:W-:Y:S01]  /*5040*/  IMAD.WIDE R8, R6, R9, UR8 ;  /* 0x0000000806087e25 */ /* 0x000fe2000f8e0209 */
[----:B------:R-:W-:-:S03]  /*5050*/  IADD3 R16, PT, PT, R7, R16, RZ ;  /* 0x0000001007107210 */ /* 0x000fc60007ffe0ff */
[--C-:B---3--:R-:W-:Y:S01]  /*5060*/  IMAD.WIDE R14, R15, 0x4, R4.reuse ;  /* 0x000000040f0e7825 */ /* 0x108fe200078e0204 */
[----:B------:R-:W2:Y:S03]  /*5070*/  LDG.E R18, desc[UR16][R8.64+0x8] ;  /* 0x0000081008127981 */ /* 0x000ea6000c1e1900 */
[----:B------:R-:W-:Y:S01]  /*5080*/  IMAD R11, R7, R17, UR4 ;  /* 0x00000004070b7e24 */ /* 0x000fe2000f8e0211 */
[----:B------:R-:W3:Y:S01]  /*5090*/  LDG.E R22, desc[UR16][R8.64+0xc] ;  /* 0x00000c1008167981 */ /* 0x000ee2000c1e1900 */
[----:B------:R-:W-:-:S03]  /*50a0*/  IMAD.WIDE R12, R13, 0x4, R4 ;  /* 0x000000040d0c7825 */ /* 0x000fc600078e0204 */
[----:B------:R-:W4:Y:S01]  /*50b0*/  LDG.E R14, desc[UR16][R14.64] ;  /* 0x000000100e0e7981 */ /* 0x000f22000c1e1900 */
[----:B------:R-:W-:-:S03]  /*50c0*/  IMAD.WIDE R10, R11, 0x4, R4 ;  /* 0x000000040b0a7825 */ /* 0x000fc600078e0204 */
[----:B------:R-:W4:Y:S01]  /*50d0*/  LDG.E R7, desc[UR16][R8.64] ;  /* 0x0000001008077981 */ /* 0x000f22000c1e1900 */
[----:B------:R-:W-:-:S03]  /*50e0*/  IMAD R17, R16, R17, UR4 ;  /* 0x0000000410117e24 */ /* 0x000fc6000f8e0211 */
[----:B------:R-:W5:Y:S01]  /*50f0*/  LDG.E R12, desc[UR16][R12.64] ;  /* 0x000000100c0c7981 */ /* 0x000f62000c1e1900 */
[----:B------:R-:W-:-:S03]  /*5100*/  IMAD.WIDE R4, R17, 0x4, R4 ;  /* 0x0000000411047825 */ /* 0x000fc600078e0204 */
        /* <DEDUP_REMOVED lines=8> */
.L_x_83:
[----:B------:R-:W-:Y:S05]  /*5190*/  @!P0 BRA `(.L_x_82) ;  /* 0x0000000000908947 */ /* 0x000fea0003800000 */
[C---:B------:R-:W-:Y:S02]  /*51a0*/  LOP3.LUT P0, RZ, R3.reuse, 0x3, RZ, 0xc0, !PT ;  /* 0x0000000303ff7812 */ /* 0x040fe4000780c0ff */
[----:B------:R-:W-:Y:S02]  /*51b0*/  LOP3.LUT R3, R3, 0x1, RZ, 0xc0, !PT ;  /* 0x0000000103037812 */ /* 0x000fe400078ec0ff */
[----:B------:R-:W-:Y:S02]  /*51c0*/  MOV R9, 0x4 ;  /* 0x0000000400097802 */ /* 0x000fe40000000f00 */
[----:B------:R-:W-:-:S07]  /*51d0*/  ISETP.NE.U32.AND P1, PT, R3, 0x1, PT ;  /* 0x000000010300780c */ /* 0x000fce0003f25070 */
[----:B------:R-:W0:Y:S01]  /*51e0*/  @P0 LDC R7, c[0x0][0x3c0] ;  /* 0x0000f000ff070b82 */ /* 0x000e220000000800 */
[----:B------:R-:W-:-:S07]  /*51f0*/  @P0 IMAD.WIDE R8, R6, R9, UR8 ;  /* 0x0000000806080e25 */ /* 0x000fce000f8e0209 */
[----:B------:R-:W1:Y:S08]  /*5200*/  @P0 LDC R12, c[0x0][0x3bc] ;  /* 0x0000ef00ff0c0b82 */ /* 0x000e700000000800 */
[----:B------:R-:W2:Y:S08]  /*5210*/  @P0 LDC R14, c[0x0][0x3b4] ;  /* 0x0000ed00ff0e0b82 */ /* 0x000eb00000000800 */
[----:B------:R-:W3:Y:S01]  /*5220*/  @P1 LDC R17, c[0x0][0x3c0] ;  /* 0x0000f000ff111b82 */ /* 0x000ee20000000800 */
[----:B0-----:R-:W-:Y:S01]  /*5230*/  @P0 IMAD R7, R7, UR19, R6 ;  /* 0x0000001307070c24 */ /* 0x001fe2000f8e0206 */
[----:B------:R-:W-:-:S06]  /*5240*/  @P0 IADD3 R6, PT, PT, R6, 0x2, RZ ;  /* 0x0000000206060810 */ /* 0x000fcc0007ffe0ff */
[----:B------:R-:W0:Y:S01]  /*5250*/  @P0 LDC.64 R10, c[0x0][0x398] ;  /* 0x0000e600ff0a0b82 */ /* 0x000e220000000a00 */
[----:B-1----:R-:W-:-:S05]  /*5260*/  @P0 IMAD R7, R7, R12, UR15 ;  /* 0x0000000f07070e24 */ /* 0x002fca000f8e020c */
[C---:B------:R-:W-:Y:S02]  /*5270*/  @P0 IADD3 R15, PT, PT, R7.reuse, R12, RZ ;  /* 0x0000000c070f0210 */ /* 0x040fe40007ffe0ff */
[----:B------:R-:W1:Y:S01]  /*5280*/  @P1 LDC R16, c[0x0][0x3bc] ;  /* 0x0000ef00ff101b82 */ /* 0x000e620000000800 */
[-C--:B--2---:R-:W-:Y:S02]  /*5290*/  @P0 IMAD R13, R7, R14.reuse, UR4 ;  /* 0x00000004070d0e24 */ /* 0x084fe4000f8e020e */
[----:B------:R-:W-:-:S05]  /*52a0*/  @P0 IMAD R15, R15, R14, UR4 ;  /* 0x000000040f0f0e24 */ /* 0x000fca000f8e020e */
[----:B------:R-:W2:Y:S01]  /*52b0*/  @P1 LDC R3, c[0x0][0x3b4] ;  /* 0x0000ed00ff031b82 */ /* 0x000ea20000000800 */
[----:B---3--:R-:W-:Y:S02]  /*52c0*/  @P1 IMAD R7, R17, UR19, R6 ;  /* 0x0000001311071c24 */ /* 0x008fe4000f8e0206 */
[----:B------:R-:W3:Y:S05]  /*52d0*/  @P0 LDG.E R17, desc[UR16][R8.64+0x4] ;  /* 0x0000041008110981 */ /* 0x000eea000c1e1900 */
[----:B------:R-:W4:Y:S01]  /*52e0*/  @P1 LDC.64 R4, c[0x0][0x398] ;  /* 0x0000e600ff041b82 */ /* 0x000f220000000a00 */
[----:B0-----:R-:W-:-:S04]  /*52f0*/  @P0 IMAD.WIDE R12, R13, 0x4, R10 ;  /* 0x000000040d0c0825 */ /* 0x001fc800078e020a */
[----:B-1----:R-:W-:Y:S02]  /*5300*/  @P1 IMAD R14, R7, R16, UR15 ;  /* 0x0000000f070e1e24 */ /* 0x002fe4000f8e0210 */
[----:B------:R-:W5:Y:S01]  /*5310*/  @P0 LDG.E R12, desc[UR16][R12.64] ;  /* 0x000000100c0c0981 */ /* 0x000f62000c1e1900 */
[----:B------:R-:W-:Y:S02]  /*5320*/  IMAD.MOV.U32 R7, RZ, RZ, 0x4 ;  /* 0x00000004ff077424 */ /* 0x000fe400078e00ff */
[----:B------:R-:W-:Y:S02]  /*5330*/  @P0 IMAD.WIDE R10, R15, 0x4, R10 ;  /* 0x000000040f0a0825 */ /* 0x000fe400078e020a */
[----:B------:R-:W5:Y:S02]  /*5340*/  @P0 LDG.E R15, desc[UR16][R8.64] ;  /* 0x00000010080f0981 */ /* 0x000f64000c1e1900 */
[----:B--2---:R-:W-:Y:S02]  /*5350*/  @P1 IMAD R3, R14, R3, UR4 ;  /* 0x000000040e031e24 */ /* 0x004fe4000f8e0203 */
[----:B------:R-:W-:Y:S01]  /*5360*/  @P1 IMAD.WIDE R6, R6, R7, UR8 ;  /* 0x0000000806061e25 */ /* 0x000fe2000f8e0207 */
[----:B------:R-:W3:Y:S03]  /*5370*/  @P0 LDG.E R10, desc[UR16][R10.64] ;  /* 0x000000100a0a0981 */ /* 0x000ee6000c1e1900 */
[----:B----4-:R-:W-:-:S02]  /*5380*/  @P1 IMAD.WIDE R4, R3, 0x4, R4 ;  /* 0x0000000403041825 */ /* 0x010fc400078e0204 */
[----:B------:R-:W2:Y:S04]  /*5390*/  @P1 LDG.E R7, desc[UR16][R6.64] ;  /* 0x0000001006071981 */ /* 0x000ea8000c1e1900 */
[----:B------:R-:W2:Y:S01]  /*53a0*/  @P1 LDG.E R4, desc[UR16][R4.64] ;  /* 0x0000001004041981 */ /* 0x000ea2000c1e1900 */
[----:B-----5:R-:W-:-:S04]  /*53b0*/  @P0 FFMA R12, R15, R12, R20 ;  /* 0x0000000c0f0c0223 */ /* 0x020fc80000000014 */
[----:B---3--:R-:W-:-:S04]  /*53c0*/  @P0 FFMA R20, R17, R10, R12 ;  /* 0x0000000a11140223 */ /* 0x008fc8000000000c */
[----:B--2---:R-:W-:-:S07]  /*53d0*/  @P1 FFMA R20, R7, R4, R20 ;  /* 0x0000000407141223 */ /* 0x004fce0000000014 */
.L_x_82:
[----:B------:R-:W0:Y:S01]  /*53e0*/  LDC.64 R4, c[0x0][0x380] ;  /* 0x0000e000ff047b82 */ /* 0x000e220000000a00 */
[----:B------:R-:W-:Y:S02]  /*53f0*/  UIADD3 UR20, UPT, UPT, UR6, UR4, URZ ;  /* 0x0000000406147290 */ /* 0x000fe4000fffe0ff */
[----:B------:R-:W-:-:S04]  /*5400*/  UIADD3 UR4, UPT, UPT, UR4, 0x1, URZ ;  /* 0x0000000104047890 */ /* 0x000fc8000fffe0ff */
[----:B------:R-:W-:-:S05]  /*5410*/  MOV R3, UR20 ;  /* 0x0000001400037c02 */ /* 0x000fca0008000f00 */
[----:B------:R-:W1:Y:S01]  /*5420*/  LDCU UR20, c[0x0][0x3b4] ;  /* 0x00007680ff1477ac */ /* 0x000e620008000800 */
[----:B0-----:R-:W-:-:S05]  /*5430*/  IMAD.WIDE R4, R3, 0x4, R4 ;  /* 0x0000000403047825 */ /* 0x001fca00078e0204 */
[----:B------:R0:W-:Y:S01]  /*5440*/  STG.E desc[UR16][R4.64], R20 ;  /* 0x0000001404007986 */ /* 0x0001e2000c101910 */
[----:B-1----:R-:W-:-:S09]  /*5450*/  UISETP.NE.AND UP0, UPT, UR4, UR20, UPT ;  /* 0x000000140400728c */ /* 0x002fd2000bf05270 */
[----:B------:R-:W-:Y:S05]  /*5460*/  BRA.U UP0, `(.L_x_84) ;  /* 0xfffffff500747547 */ /* 0x000fea000b83ffff */
[----:B------:R-:W-:Y:S05]  /*5470*/  EXIT ;  /* 0x000000000000794d */ /* 0x000fea0003800000 */
        .weak           $__internal_1_$__cuda_sm20_sqrt_rn_f32_slowpath
        .type           $__internal_1_$__cuda_sm20_sqrt_rn_f32_slowpath,@function
        .size           $__internal_1_$__cuda_sm20_sqrt_rn_f32_slowpath,($__internal_2_$__cuda_sm3x_div_rn_noftz_f32_slowpath - $__internal_1_$__cuda_sm20_sqrt_rn_f32_slowpath)
$__internal_1_$__cuda_sm20_sqrt_rn_f32_slowpath:
[----:B------:R-:W-:-:S13]  /*5480*/  LOP3.LUT P0, RZ, R0, 0x7fffffff, RZ, 0xc0, !PT ;  /* 0x7fffffff00ff7812 */ /* 0x000fda000780c0ff */
[----:B------:R-:W-:Y:S01]  /*5490*/  @!P0 MOV R2, R0 ;  /* 0x0000000000028202 */ /* 0x000fe20000000f00 */
[----:B------:R-:W-:Y:S06]  /*54a0*/  @!P0 BRA `(.L_x_85) ;  /* 0x0000000000448947 */ /* 0x000fec0003800000 */
[----:B------:R-:W-:-:S13]  /*54b0*/  FSETP.GEU.FTZ.AND P0, PT, R0, RZ, PT ;  /* 0x000000ff0000720b */ /* 0x000fda0003f1e000 */
[----:B------:R-:W-:Y:S01]  /*54c0*/  @!P0 MOV R2, 0x7fffffff ;  /* 0x7fffffff00028802 */ /* 0x000fe20000000f00 */
[----:B------:R-:W-:Y:S06]  /*54d0*/  @!P0 BRA `(.L_x_85) ;  /* 0x0000000000388947 */ /* 0x000fec0003800000 */
[----:B------:R-:W-:-:S13]  /*54e0*/  FSETP.GTU.FTZ.AND P0, PT, |R0|, +INF , PT ;  /* 0x7f8000000000780b */ /* 0x000fda0003f1c200 */
[----:B------:R-:W-:Y:S01]  /*54f0*/  @P0 FADD.FTZ R2, R0, 1 ;  /* 0x3f80000000020421 */ /* 0x000fe20000010000 */
[----:B------:R-:W-:Y:S06]  /*5500*/  @P0 BRA `(.L_x_85) ;  /* 0x00000000002c0947 */ /* 0x000fec0003800000 */
[----:B------:R-:W-:-:S13]  /*5510*/  FSETP.NEU.FTZ.AND P0, PT, |R0|, +INF , PT ;  /* 0x7f8000000000780b */ /* 0x000fda0003f1d200 */
[----:B------:R-:W-:Y:S01]  /*5520*/  @!P0 MOV R2, R0 ;  /* 0x0000000000028202 */ /* 0x000fe20000000f00 */
[----:B------:R-:W-:Y:S06]  /*5530*/  @!P0 BRA `(.L_x_85) ;  /* 0x0000000000208947 */ /* 0x000fec0003800000 */
[----:B------:R-:W-:-:S04]  /*5540*/  FFMA R0, R0, 1.84467440737095516160e+19, RZ ;  /* 0x5f80000000007823 */ /* 0x000fc800000000ff */
[----:B------:R-:W0:Y:S02]  /*5550*/  MUFU.RSQ R3, R0 ;  /* 0x0000000000037308 */ /* 0x000e240000001400 */
[----:B0-----:R-:W-:Y:S01]  /*5560*/  FMUL.FTZ R5, R0, R3 ;  /* 0x0000000300057220 */ /* 0x001fe20000410000 */
[----:B------:R-:W-:-:S03]  /*5570*/  FMUL.FTZ R3, R3, 0.5 ;  /* 0x3f00000003037820 */ /* 0x000fc60000410000 */
[----:B------:R-:W-:-:S04]  /*5580*/  FADD.FTZ R2, -R5, -RZ ;  /* 0x800000ff05027221 */ /* 0x000fc80000010100 */
[----:B------:R-:W-:-:S04]  /*5590*/  FFMA R2, R5, R2, R0 ;  /* 0x0000000205027223 */ /* 0x000fc80000000000 */
[----:B------:R-:W-:-:S04]  /*55a0*/  FFMA R2, R2, R3, R5 ;  /* 0x0000000302027223 */ /* 0x000fc80000000005 */
[----:B------:R-:W-:-:S07]  /*55b0*/  FMUL.FTZ R2, R2, 2.3283064365386962891e-10 ;  /* 0x2f80000002027820 */ /* 0x000fce0000410000 */
.L_x_85:
[----:B------:R-:W-:Y:S01]  /*55c0*/  HFMA2 R3, -RZ, RZ, 0, 0 ;  /* 0x00000000ff037431 */ /* 0x000fe200000001ff */
[----:B------:R-:W-:Y:S02]  /*55d0*/  MOV R7, R2 ;  /* 0x0000000200077202 */ /* 0x000fe40000000f00 */
[----:B------:R-:W-:-:S04]  /*55e0*/  MOV R2, R4 ;  /* 0x0000000400027202 */ /* 0x000fc80000000f00 */
[----:B------:R-:W-:Y:S05]  /*55f0*/  RET.REL.NODEC R2 `(_Z23group_attention_forwardPfS_S_S_S_iiiiiiiiii) ;  /* 0xffffffa802807950 */ /* 0x000fea0003c3ffff */
        .weak           $__internal_2_$__cuda_sm3x_div_rn_noftz_f32_slowpath
        .type           $__internal_2_$__cuda_sm3x_div_rn_noftz_f32_slowpath,@function
        .size           $__internal_2_$__cuda_sm3x_div_rn_noftz_f32_slowpath,(.L_x_215 - $__internal_2_$__cuda_sm3x_div_rn_noftz_f32_slowpath)
$__internal_2_$__cuda_sm3x_div_rn_noftz_f32_slowpath:
[----:B------:R-:W-:Y:S02]  /*5600*/  SHF.R.U32.HI R9, RZ, 0x17, R3 ;  /* 0x00000017ff097819 */ /* 0x000fe40000011603 */
[----:B------:R-:W-:Y:S02]  /*5610*/  SHF.R.U32.HI R12, RZ, 0x17, R0 ;  /* 0x00000017ff0c7819 */ /* 0x000fe40000011600 */
[----:B------:R-:W-:Y:S02]  /*5620*/  LOP3.LUT R9, R9, 0xff, RZ, 0xc0, !PT ;  /* 0x000000ff09097812 */ /* 0x000fe400078ec0ff */
[----:B------:R-:W-:Y:S02]  /*5630*/  LOP3.LUT R12, R12, 0xff, RZ, 0xc0, !PT ;  /* 0x000000ff0c0c7812 */ /* 0x000fe400078ec0ff */
[----:B------:R-:W-:Y:S02]  /*5640*/  IADD3 R15, PT, PT, R9, -0x1, RZ ;  /* 0xffffffff090f7810 */ /* 0x000fe40007ffe0ff */
[----:B------:R-:W-:-:S02]  /*5650*/  IADD3 R14, PT, PT, R12, -0x1, RZ ;  /* 0xffffffff0c0e7810 */ /* 0x000fc40007ffe0ff */
[----:B------:R-:W-:Y:S02]  /*5660*/  ISETP.GT.U32.AND P0, PT, R15, 0xfd, PT ;  /* 0x000000fd0f00780c */ /* 0x000fe40003f04070 */
[----:B------:R-:W-:Y:S02]  /*5670*/  MOV R13, R3 ;  /* 0x00000003000d7202 */ /* 0x000fe40000000f00 */
[----:B------:R-:W-:-:S13]  /*5680*/  ISETP.GT.U32.OR P0, PT, R14, 0xfd, P0 ;  /* 0x000000fd0e00780c */ /* 0x000fda0000704470 */
[----:B------:R-:W-:Y:S01]  /*5690*/  @!P0 MOV R11, RZ ;  /* 0x000000ff000b8202 */ /* 0x000fe20000000f00 */
[----:B------:R-:W-:Y:S06]  /*56a0*/  @!P0 BRA `(.L_x_86) ;  /* 0x00000000005c8947 */ /* 0x000fec0003800000 */
[----:B------:R-:W-:Y:S02]  /*56b0*/  FSETP.GTU.FTZ.AND P0, PT, |R0|, +INF , PT ;  /* 0x7f8000000000780b */ /* 0x000fe40003f1c200 */
        /* <DEDUP_REMOVED lines=17> */
[----:B------:R-:W-:Y:S01]  /*57d0*/  @P0 MOV R11, RZ ;  /* 0x000000ff000b0202 */ /* 0x000fe20000000f00 */
[----:B------:R-:W-:Y:S02]  /*57e0*/  @!P0 IMAD.MOV.U32 R11, RZ, RZ, -0x40 ;  /* 0xffffffc0ff0b8424 */ /* 0x000fe400078e00ff */
[----:B------:R-:W-:Y:S01]  /*57f0*/  @!P0 FFMA R0, R0, 1.84467440737095516160e+19, RZ ;  /* 0x5f80000000008823 */ /* 0x000fe200000000ff */
[----:B------:R-:W-:Y:S02]  /*5800*/  @!P1 FFMA R13, R3, 1.84467440737095516160e+19, RZ ;  /* 0x5f800000030d9823 */ /* 0x000fe400000000ff */
[----:B------:R-:W-:-:S07]  /*5810*/  @!P1 IADD3 R11, PT, PT, R11, 0x40, RZ ;  /* 0x000000400b0b9810 */ /* 0x000fce0007ffe0ff */
.L_x_86:
[----:B------:R-:W-:Y:S02]  /*5820*/  LEA R14, R9, 0xc0800000, 0x17 ;  /* 0xc0800000090e7811 */ /* 0x000fe400078eb8ff */
[----:B------:R-:W-:Y:S02]  /*5830*/  IADD3 R12, PT, PT, R12, -0x7f, RZ ;  /* 0xffffff810c0c7810 */ /* 0x000fe40007ffe0ff */
[----:B------:R-:W-:-:S03]  /*5840*/  IADD3 R17, PT, PT, -R14, R13, RZ ;  /* 0x0000000d0e117210 */ /* 0x000fc60007ffe1ff */
[C---:B------:R-:W-:Y:S01]  /*5850*/  IMAD R0, R12.reuse, -0x800000, R0 ;  /* 0xff8000000c007824 */ /* 0x040fe200078e0200 */
[----:B------:R-:W0:Y:S01]  /*5860*/  MUFU.RCP R14, R17 ;  /* 0x00000011000e7308 */ /* 0x000e220000001000 */
[----:B------:R-:W-:Y:S01]  /*5870*/  FADD.FTZ R13, -R17, -RZ ;  /* 0x800000ff110d7221 */ /* 0x000fe20000010100 */
[----:B------:R-:W-:-:S04]  /*5880*/  IADD3 R12, PT, PT, R12, 0x7f, -R9 ;  /* 0x0000007f0c0c7810 */ /* 0x000fc80007ffe809 */
[----:B------:R-:W-:Y:S01]  /*5890*/  IADD3 R12, PT, PT, R12, R11, RZ ;  /* 0x0000000b0c0c7210 */ /* 0x000fe20007ffe0ff */
        /* <DEDUP_REMOVED lines=9> */
[----:B------:R-:W-:-:S04]  /*5930*/  IADD3 R9, PT, PT, R9, R12, RZ ;  /* 0x0000000c09097210 */ /* 0x000fc80007ffe0ff */
[----:B------:R-:W-:-:S04]  /*5940*/  IADD3 R11, PT, PT, R9, -0x1, RZ ;  /* 0xffffffff090b7810 */ /* 0x000fc80007ffe0ff */
        /* <DEDUP_REMOVED lines=9> */
[-CC-:B------:R-:W-:Y:S01]  /*59e0*/  FFMA.RZ R11, R15, R13.reuse, R14.reuse ;  /* 0x0000000d0f0b7223 */ /* 0x180fe2000000c00e */
[C---:B------:R-:W-:Y:S02]  /*59f0*/  ISETP.NE.AND P2, PT, R9.reuse, RZ, PT ;  /* 0x000000ff0900720c */ /* 0x040fe40003f45270 */
[----:B------:R-:W-:Y:S02]  /*5a00*/  ISETP.NE.AND P1, PT, R9, RZ, PT ;  /* 0x000000ff0900720c */ /* 0x000fe40003f25270 */
[----:B------:R-:W-:Y:S01]  /*5a10*/  LOP3.LUT R12, R11, 0x7fffff, RZ, 0xc0, !PT ;  /* 0x007fffff0b0c7812 */ /* 0x000fe200078ec0ff */
[CCC-:B------:R-:W-:Y:S01]  /*5a20*/  FFMA.RP R11, R15.reuse, R13.reuse, R14.reuse ;  /* 0x0000000d0f0b7223 */ /* 0x1c0fe2000000800e */
[----:B------:R-:W-:Y:S01]  /*5a30*/  FFMA.RM R14, R15, R13, R14 ;  /* 0x0000000d0f0e7223 */ /* 0x000fe2000000400e */
[----:B------:R-:W-:Y:S02]  /*5a40*/  IADD3 R13, PT, PT, R9, 0x20, RZ ;  /* 0x00000020090d7810 */ /* 0x000fe40007ffe0ff */
[----:B------:R-:W-:-:S02]  /*5a50*/  LOP3.LUT R12, R12, 0x800000, RZ, 0xfc, !PT ;  /* 0x008000000c0c7812 */ /* 0x000fc400078efcff */
[----:B------:R-:W-:Y:S02]  /*5a60*/  IADD3 R9, PT, PT, -R9, RZ, RZ ;  /* 0x000000ff09097210 */ /* 0x000fe40007ffe1ff */
[----:B------:R-:W-:Y:S02]  /*5a70*/  SHF.L.U32 R13, R12, R13, RZ ;  /* 0x0000000d0c0d7219 */ /* 0x000fe400000006ff */
[----:B------:R-:W-:Y:S02]  /*5a80*/  FSETP.NEU.FTZ.AND P0, PT, R11, R14, PT ;  /* 0x0000000e0b00720b */ /* 0x000fe40003f1d000 */
[----:B------:R-:W-:Y:S02]  /*5a90*/  SEL R9, R9, RZ, P2 ;  /* 0x000000ff09097207 */ /* 0x000fe40001000000 */
[----:B------:R-:W-:Y:S02]  /*5aa0*/  ISETP.NE.AND P1, PT, R13, RZ, P1 ;  /* 0x000000ff0d00720c */ /* 0x000fe40000f25270 */
[----:B------:R-:W-:-:S02]  /*5ab0*/  SHF.R.U32.HI R9, RZ, R9, R12 ;  /* 0x00000009ff097219 */ /* 0x000fc4000001160c */
[----:B------:R-:W-:Y:S02]  /*5ac0*/  PLOP3.LUT P0, PT, P0, P1, PT, 0xf8, 0x8f ;  /* 0x00000000008f781c */ /* 0x000fe40000703f70 */
[----:B------:R-:W-:Y:S02]  /*5ad0*/  SHF.R.U32.HI R12, RZ, 0x1, R9 ;  /* 0x00000001ff0c7819 */ /* 0x000fe40000011609 */
[----:B------:R-:W-:-:S04]  /*5ae0*/  SEL R11, RZ, 0x1, !P0 ;  /* 0x00000001ff0b7807 */ /* 0x000fc80004000000 */
[----:B------:R-:W-:-:S04]  /*5af0*/  LOP3.LUT R14, R11, 0x1, R12, 0xf8, !PT ;  /* 0x000000010b0e7812 */ /* 0x000fc800078ef80c */
[----:B------:R-:W-:-:S04]  /*5b00*/  LOP3.LUT R9, R14, R9, RZ, 0xc0, !PT ;  /* 0x000000090e097212 */ /* 0x000fc800078ec0ff */
[----:B------:R-:W-:-:S04]  /*5b10*/  IADD3 R9, PT, PT, R12, R9, RZ ;  /* 0x000000090c097210 */ /* 0x000fc80007ffe0ff */
[----:B------:R-:W-:Y:S01]  /*5b20*/  LOP3.LUT R0, R9, R0, RZ, 0xfc, !PT ;  /* 0x0000000009007212 */ /* 0x000fe200078efcff */
[----:B------:R-:W-:Y:S06]  /*5b30*/  BRA `(.L_x_93) ;  /* 0x0000000000347947 */ /* 0x000fec0003800000 */
.L_x_92:
[----:B------:R-:W-:-:S04]  /*5b40*/  LOP3.LUT R0, R0, 0x80000000, RZ, 0xc0, !PT ;  /* 0x8000000000007812 */ /* 0x000fc800078ec0ff */
[----:B------:R-:W-:Y:S01]  /*5b50*/  LOP3.LUT R0, R0, 0x7f800000, RZ, 0xfc, !PT ;  /* 0x7f80000000007812 */ /* 0x000fe200078efcff */
[----:B------:R-:W-:Y:S06]  /*5b60*/  BRA `(.L_x_93) ;  /* 0x0000000000287947 */ /* 0x000fec0003800000 */
.L_x_91:
[----:B------:R-:W-:Y:S01]  /*5b70*/  LEA R0, R12, R0, 0x17 ;  /* 0x000000000c007211 */ /* 0x000fe200078eb8ff */
[----:B------:R-:W-:Y:S06]  /*5b80*/  BRA `(.L_x_93) ;  /* 0x0000000000207947 */ /* 0x000fec0003800000 */
.L_x_90:
[----:B------:R-:W-:-:S04]  /*5b90*/  LOP3.LUT R0, R13, 0x80000000, R0, 0x48, !PT ;  /* 0x800000000d007812 */ /* 0x000fc800078e4800 */
[----:B------:R-:W-:Y:S01]  /*5ba0*/  LOP3.LUT R0, R0, 0x7f800000, RZ, 0xfc, !PT ;  /* 0x7f80000000007812 */ /* 0x000fe200078efcff */
[----:B------:R-:W-:Y:S06]  /*5bb0*/  BRA `(.L_x_93) ;  /* 0x0000000000147947 */ /* 0x000fec0003800000 */
.L_x_89:
[----:B------:R-:W-:Y:S01]  /*5bc0*/  LOP3.LUT R0, R13, 0x80000000, R0, 0x48, !PT ;  /* 0x800000000d007812 */ /* 0x000fe200078e4800 */
[----:B------:R-:W-:Y:S06]  /*5bd0*/  BRA `(.L_x_93) ;  /* 0x00000000000c7947 */ /* 0x000fec0003800000 */
.L_x_88:
[----:B------:R-:W0:Y:S01]  /*5be0*/  MUFU.RSQ R0, -QNAN ;  /* 0xffc0000000007908 */ /* 0x000e220000001400 */
[----:B------:R-:W-:Y:S05]  /*5bf0*/  BRA `(.L_x_93) ;  /* 0x0000000000047947 */ /* 0x000fea0003800000 */
.L_x_87:
[----:B------:R-:W-:-:S07]  /*5c00*/  FADD.FTZ R0, R0, R3 ;  /* 0x0000000300007221 */ /* 0x000fce0000010000 */
.L_x_93:
[----:B------:R-:W-:Y:S01]  /*5c10*/  HFMA2 R11, -RZ, RZ, 0, 0 ;  /* 0x00000000ff0b7431 */ /* 0x000fe200000001ff */
[----:B0-----:R-:W-:-:S03]  /*5c20*/  MOV R9, R0 ;  /* 0x0000000000097202 */ /* 0x001fc60000000f00 */
[----:B------:R-:W-:Y:S05]  /*5c30*/  RET.REL.NODEC R10 `(_Z23group_attention_forwardPfS_S_S_S_iiiiiiiiii) ;  /* 0xffffffa00af07950 */ /* 0x000fea0003c3ffff */
.L_x_94:
        /* <DEDUP_REMOVED lines=12> */
.L_x_215:


//--------------------- .text._Z20rmsnorm_rope_forwardPfS_S_S_S_S_S_iiiiiiiiiiiii --------------------------
	.section	.text._Z20rmsnorm_rope_forwardPfS_S_S_S_S_S_iiiiiiiiiiiii,"ax",@progbits
	.align	128
        .global         _Z20rmsnorm_rope_forwardPfS_S_S_S_S_S_iiiiiiiiiiiii
        .type           _Z20rmsnorm_rope_forwardPfS_S_S_S_S_S_iiiiiiiiiiiii,@function
        .size           _Z20rmsnorm_rope_forwardPfS_S_S_S_S_S_iiiiiiiiiiiii,(.L_x_231 - _Z20rmsnorm_rope_forwardPfS_S_S_S_S_S_iiiiiiiiiiiii)
        .other          _Z20rmsnorm_rope_forwardPfS_S_S_S_S_S_iiiiiiiiiiiii,@"STO_CUDA_ENTRY STV_DEFAULT"
_Z20rmsnorm_rope_forwardPfS_S_S_S_S_S_iiiiiiiiiiiii:
.text._Z20rmsnorm_rope_forwardPfS_S_S_S_S_S_iiiiiiiiiiiii:
[----:B------:R-:W-:Y:S01]  /*0000*/  LDC R1, c[0x0][0x37c] ;  /* 0x0000df00ff017b82 */ /* 0x000fe20000000800 */
[----:B------:R-:W-:Y:S05]  /*0010*/  EXIT ;  /* 0x000000000000794d */ /* 0x000fea0003800000 */
.L_x_95:
        /* <DEDUP_REMOVED lines=14> */
.L_x_231:


//--------------------- .text._Z16key_rope_forwardPfS_iiiiiiiii --------------------------
	.section	.text._Z16key_rope_forwardPfS_iiiiiiiii,"ax",@progbits
	.align	128
        .global         _Z16key_rope_forwardPfS_iiiiiiiii
        .type           _Z16key_rope_forwardPfS_iiiiiiiii,@function
        .size           _Z16key_rope_forwardPfS_iiiiiiiii,(.L_x_218 - _Z16key_rope_forwardPfS_iiiiiiiii)
        .other          _Z16key_rope_forwardPfS_iiiiiiiii,@"STO_CUDA_ENTRY STV_DEFAULT"
_Z16key_rope_forwardPfS_iiiiiiiii:
.text._Z16key_rope_forwardPfS_iiiiiiiii:
[----:B------:R-:W0:Y:S08]  /*0000*/  LDC R1, c[0x0][0x37c] ;  /* 0x0000df00ff017b82 */ /* 0x000e300000000800 */
[----:B------:R-:W1:Y:S01]  /*0010*/  LDC R8, c[0x0][0x39c] ;  /* 0x0000e700ff087b82 */ /* 0x000e620000000800 */
[----:B------:R-:W2:Y:S01]  /*0020*/  LDCU.128 UR8, c[0x0][0x3a0] ;  /* 0x00007400ff0877ac */ /* 0x000ea20008000c00 */
[----:B0-----:R-:W-:-:S02]  /*0030*/  VIADD R1, R1, 0xffffffe0 ;  /* 0xffffffe001017836 */ /* 0x001fc40000000000 */
[----:B------:R-:W-:Y:S01]  /*0040*/  IMAD.MOV.U32 R3, RZ, RZ, RZ ;  /* 0x000000ffff037224 */ /* 0x000fe200078e00ff */
[----:B------:R-:W2:Y:S03]  /*0050*/  LDCU UR5, c[0x0][0x3b0] ;  /* 0x00007600ff0577ac */ /* 0x000ea60008000800 */
[----:B------:R-:W0:Y:S01]  /*0060*/  S2UR UR4, SR_CTAID.X ;  /* 0x00000000000479c3 */ /* 0x000e220000002500 */
[----:B------:R-:W3:Y:S07]  /*0070*/  LDCU.64 UR12, c[0x0][0x358] ;  /* 0x00006b00ff0c77ac */ /* 0x000eee0008000a00 */
[----:B------:R-:W4:Y:S01]  /*0080*/  S2UR UR6, SR_CTAID.Y ;  /* 0x00000000000679c3 */ /* 0x000f220000002600 */
[----:B--2---:R-:W-:Y:S01]  /*0090*/  UIMAD UR5, UR9, UR11, UR5 ;  /* 0x0000000b090572a4 */ /* 0x004fe2000f8e0205 */
[----:B-1----:R-:W-:Y:S01]  /*00a0*/  ISETP.GE.AND P0, PT, R8, 0x1, PT ;  /* 0x000000010800780c */ /* 0x002fe20003f06270 */
[----:B0-----:R-:W-:-:S04]  /*00b0*/  UIMAD UR4, UR4, UR9, URZ ;  /* 0x00000009040472a4 */ /* 0x001fc8000f8e02ff */
[----:B------:R-:W-:-:S04]  /*00c0*/  UIMAD UR4, UR4, UR10, UR5 ;  /* 0x0000000a040472a4 */ /* 0x000fc8000f8e0205 */
[----:B----4-:R-:W-:-:S04]  /*00d0*/  UIMAD UR5, UR4, UR8, UR6 ;  /* 0x00000008040572a4 */ /* 0x010fc8000f8e0206 */
[----:B---3--:R-:W-:Y:S08]  /*00e0*/  @!P0 BRA `(.L_x_96) ;  /* 0x0000000400908947 */ /* 0x008ff00003800000 */
[C---:B------:R-:W-:Y:S01]  /*00f0*/  ISETP.GE.U32.AND P1, PT, R8.reuse, 0x10, PT ;  /* 0x000000100800780c */ /* 0x040fe20003f26070 */
[----:B------:R-:W-:Y:S01]  /*0100*/  HFMA2 R3, -RZ, RZ, 0, 0 ;  /* 0x00000000ff037431 */ /* 0x000fe200000001ff */
[----:B------:R-:W-:Y:S01]  /*0110*/  LOP3.LUT R17, R8, 0xf, RZ, 0xc0, !PT ;  /* 0x0000000f08117812 */ /* 0x000fe200078ec0ff */
[----:B------:R-:W-:-:S03]  /*0120*/  IMAD.MOV.U32 R5, RZ, RZ, RZ ;  /* 0x000000ffff057224 */ /* 0x000fc600078e00ff */
[----:B------:R-:W-:-:S07]  /*0130*/  ISETP.NE.AND P2, PT, R17, RZ, PT ;  /* 0x000000ff1100720c */ /* 0x000fce0003f45270 */
[----:B------:R-:W-:Y:S06]  /*0140*/  @!P1 BRA `(.L_x_97) ;  /* 0x0000000000a49947 */ /* 0x000fec0003800000 */
[----:B------:R-:W-:Y:S01]  /*0150*/  LOP3.LUT R5, R8, 0x7ffffff0, RZ, 0xc0, !PT ;  /* 0x7ffffff008057812 */ /* 0x000fe200078ec0ff */
[----:B------:R-:W-:Y:S01]  /*0160*/  IMAD.MOV.U32 R3, RZ, RZ, RZ ;  /* 0x000000ffff037224 */ /* 0x000fe200078e00ff */
[----:B------:R-:W-:-:S07]  /*0170*/  MOV R0, RZ ;  /* 0x000000ff00007202 */ /* 0x000fce0000000f00 */
.L_x_98:
[----:B------:R-:W0:Y:S01]  /*0180*/  LDC.64 R6, c[0x0][0x380] ;  /* 0x0000e000ff067b82 */ /* 0x000e220000000a00 */
[----:B------:R-:W-:-:S04]  /*0190*/  IMAD R9, R8, UR5, R0 ;  /* 0x0000000508097c24 */ /* 0x000fc8000f8e0200 */
[----:B0-----:R-:W-:-:S05]  /*01a0*/  IMAD.WIDE R6, R9, 0x4, R6 ;  /* 0x0000000409067825 */ /* 0x001fca00078e0206 */
[----:B------:R-:W2:Y:S04]  /*01b0*/  LDG.E R16, desc[UR12][R6.64] ;  /* 0x0000000c06107981 */ /* 0x000ea8000c1e1900 */
[----:B------:R-:W3:Y:S04]  /*01c0*/  LDG.E R18, desc[UR12][R6.64+0x4] ;  /* 0x0000040c06127981 */ /* 0x000ee8000c1e1900 */
        /* <DEDUP_REMOVED lines=14> */
[----:B------:R-:W-:-:S05]  /*02b0*/  VIADD R0, R0, 0x10 ;  /* 0x0000001000007836 */ /* 0x000fca0000000000 */
[----:B------:R-:W-:Y:S01]  /*02c0*/  ISETP.NE.AND P1, PT, R0, R5, PT ;  /* 0x000000050000720c */ /* 0x000fe20003f25270 */
[----:B--2---:R-:W-:-:S04]  /*02d0*/  FFMA R3, R16, R16, R3 ;  /* 0x0000001010037223 */ /* 0x004fc80000000003 */
[----:B---3--:R-:W-:-:S04]  /*02e0*/  FFMA R3, R18, R18, R3 ;  /* 0x0000001212037223 */ /* 0x008fc80000000003 */
[----:B----4-:R-:W-:-:S04]  /*02f0*/  FFMA R3, R20, R20, R3 ;  /* 0x0000001414037223 */ /* 0x010fc80000000003 */
[----:B-----5:R-:W-:-:S04]  /*0300*/  FFMA R3, R22, R22, R3 ;  /* 0x0000001616037223 */ /* 0x020fc80000000003 */
[----:B------:R-:W-:-:S04]  /*0310*/  FFMA R3, R24, R24, R3 ;  /* 0x0000001818037223 */ /* 0x000fc80000000003 */
        /* <DEDUP_REMOVED lines=10> */
[----:B------:R-:W-:Y:S01]  /*03c0*/  FFMA R3, R15, R15, R2 ;  /* 0x0000000f0f037223 */ /* 0x000fe20000000002 */
[----:B------:R-:W-:Y:S06]  /*03d0*/  @P1 BRA `(.L_x_98) ;  /* 0xfffffffc00681947 */ /* 0x000fec000383ffff */
.L_x_97:
[----:B------:R-:W-:Y:S05]  /*03e0*/  @!P2 BRA `(.L_x_96) ;  /* 0x0000000000d0a947 */ /* 0x000fea0003800000 */
[----:B------:R-:W-:Y:S02]  /*03f0*/  ISETP.GE.U32.AND P1, PT, R17, 0x8, PT ;  /* 0x000000081100780c */ /* 0x000fe40003f26070 */
[----:B------:R-:W-:-:S04]  /*0400*/  LOP3.LUT R2, R8, 0x7, RZ, 0xc0, !PT ;  /* 0x0000000708027812 */ /* 0x000fc800078ec0ff */
[----:B------:R-:W-:-:S07]  /*0410*/  ISETP.NE.AND P2, PT, R2, RZ, PT ;  /* 0x000000ff0200720c */ /* 0x000fce0003f45270 */
[----:B------:R-:W-:Y:S06]  /*0420*/  @!P1 BRA `(.L_x_99) ;  /* 0x0000000000509947 */ /* 0x000fec0003800000 */
        /* <DEDUP_REMOVED lines=10> */
[----:B------:R-:W5:Y:S01]  /*04d0*/  LDG.E R21, desc[UR12][R6.64+0x1c] ;  /* 0x00001c0c06157981 */ /* 0x000f62000c1e1900 */
[----:B------:R-:W-:-:S02]  /*04e0*/  VIADD R5, R5, 0x8 ;  /* 0x0000000805057836 */ /* 0x000fc40000000000 */
        /* <DEDUP_REMOVED lines=8> */
.L_x_99:
        /* <DEDUP_REMOVED lines=11> */
[----:B------:R-:W5:Y:S01]  /*0620*/  LDG.E R13, desc[UR12][R6.64+0xc] ;  /* 0x00000c0c060d7981 */ /* 0x000f62000c1e1900 */
[----:B------:R-:W-:Y:S01]  /*0630*/  IADD3 R5, PT, PT, R5, 0x4, RZ ;  /* 0x0000000405057810 */ /* 0x000fe20007ffe0ff */
[----:B--2---:R-:W-:-:S04]  /*0640*/  FFMA R0, R0, R0, R3 ;  /* 0x0000000000007223 */ /* 0x004fc80000000003 */
[----:B---3--:R-:W-:-:S04]  /*0650*/  FFMA R0, R9, R9, R0 ;  /* 0x0000000909007223 */ /* 0x008fc80000000000 */
[----:B----4-:R-:W-:-:S04]  /*0660*/  FFMA R0, R11, R11, R0 ;  /* 0x0000000b0b007223 */ /* 0x010fc80000000000 */
[----:B-----5:R-:W-:-:S07]  /*0670*/  FFMA R3, R13, R13, R0 ;  /* 0x0000000d0d037223 */ /* 0x020fce0000000000 */
.L_x_100:
[----:B------:R-:W-:Y:S05]  /*0680*/  @!P2 BRA `(.L_x_96) ;  /* 0x000000000028a947 */ /* 0x000fea0003800000 */
[----:B------:R-:W0:Y:S01]  /*0690*/  LDC.64 R10, c[0x0][0x380] ;  /* 0x0000e000ff0a7b82 */ /* 0x000e220000000a00 */
[----:B------:R-:W-:-:S05]  /*06a0*/  UMOV UR4, URZ ;  /* 0x000000ff00047c82 */ /* 0x000fca0008000000 */
.L_x_101:
[----:B------:R-:W-:-:S04]  /*06b0*/  IMAD R7, R8, UR5, R5 ;  /* 0x0000000508077c24 */ /* 0x000fc8000f8e0205 */
[----:B0-----:R-:W-:-:S06]  /*06c0*/  IMAD.WIDE R6, R7, 0x4, R10 ;  /* 0x0000000407067825 */ /* 0x001fcc00078e020a */
[----:B------:R-:W2:Y:S01]  /*06d0*/  LDG.E R6, desc[UR12][R6.64] ;  /* 0x0000000c06067981 */ /* 0x000ea2000c1e1900 */
[----:B------:R-:W-:Y:S01]  /*06e0*/  UIADD3 UR4, UPT, UPT, UR4, 0x1, URZ ;  /* 0x0000000104047890 */ /* 0x000fe2000fffe0ff */
[----:B------:R-:W-:-:S05]  /*06f0*/  VIADD R5, R5, 0x1 ;  /* 0x0000000105057836 */ /* 0x000fca0000000000 */
[----:B------:R-:W-:Y:S01]  /*0700*/  ISETP.NE.AND P1, PT, R4, UR4, PT ;  /* 0x0000000404007c0c */ /* 0x000fe2000bf25270 */
[----:B--2---:R-:W-:-:S12]  /*0710*/  FFMA R3, R6, R6, R3 ;  /* 0x0000000606037223 */ /* 0x004fd80000000003 */
[----:B------:R-:W-:Y:S05]  /*0720*/  @P1 BRA `(.L_x_101) ;  /* 0xfffffffc00e01947 */ /* 0x000fea000383ffff */
.L_x_96:
[----:B------:R-:W-:-:S04]  /*0730*/  I2FP.F32.S32 R8, R8 ;  /* 0x0000000800087245 */ /* 0x000fc80000201400 */
        /* <DEDUP_REMOVED lines=8> */
[----:B------:R-:W-:Y:S01]  /*07c0*/  IMAD.MOV.U32 R0, RZ, RZ, R3 ;  /* 0x000000ffff007224 */ /* 0x000fe200078e0003 */
[----:B------:R-:W-:-:S07]  /*07d0*/  MOV R2, 0x7f0 ;  /* 0x000007f000027802 */ /* 0x000fce0000000f00 */
[----:B------:R-:W-:Y:S05]  /*07e0*/  CALL.REL.NOINC `($__internal_5_$__cuda_sm3x_div_rn_noftz_f32_slowpath) ;  /* 0x0000002000487944 */ /* 0x000fea0003c00000 */
.L_x_102:
[----:B------:R-:W-:-:S04]  /*07f0*/  FADD R3, R0, 9.9999999747524270788e-07 ;  /* 0x358637bd00037421 */ /* 0x000fc80000000000 */
[----:B------:R0:W1:Y:S01]  /*0800*/  MUFU.RSQ R2, R3 ;  /* 0x0000000300027308 */ /* 0x0000620000001400 */
[----:B------:R-:W-:-:S04]  /*0810*/  IADD3 R0, PT, PT, R3, -0xd000000, RZ ;  /* 0xf300000003007810 */ /* 0x000fc80007ffe0ff */
[----:B------:R-:W-:-:S13]  /*0820*/  ISETP.GT.U32.AND P1, PT, R0, 0x727fffff, PT ;  /* 0x727fffff0000780c */ /* 0x000fda0003f24070 */
[----:B01----:R-:W-:Y:S05]  /*0830*/  @!P1 BRA `(.L_x_103) ;  /* 0x00000000000c9947 */ /* 0x003fea0003800000 */
[----:B------:R-:W-:-:S07]  /*0840*/  MOV R4, 0x860 ;  /* 0x0000086000047802 */ /* 0x000fce0000000f00 */
[----:B------:R-:W-:Y:S05]  /*0850*/  CALL.REL.NOINC `($__internal_4_$__cuda_sm20_sqrt_rn_f32_slowpath) ;  /* 0x0000001c00c87944 */ /* 0x000fea0003c00000 */
[----:B------:R-:W-:Y:S05]  /*0860*/  BRA `(.L_x_104) ;  /* 0x0000000000107947 */ /* 0x000fea0003800000 */
.L_x_103:
[----:B------:R-:W-:Y:S01]  /*0870*/  FMUL.FTZ R0, R3, R2 ;  /* 0x0000000203007220 */ /* 0x000fe20000410000 */
[----:B------:R-:W-:-:S03]  /*0880*/  FMUL.FTZ R2, R2, 0.5 ;  /* 0x3f00000002027820 */ /* 0x000fc60000410000 */
[----:B------:R-:W-:-:S04]  /*0890*/  FFMA R3, -R0, R0, R3 ;  /* 0x0000000000037223 */ /* 0x000fc80000000103 */
[----:B------:R-:W-:-:S07]  /*08a0*/  FFMA R0, R3, R2, R0 ;  /* 0x0000000203007223 */ /* 0x000fce0000000000 */
.L_x_104:
[----:B------:R-:W-:-:S05]  /*08b0*/  VIADD R2, R0, 0x1800000 ;  /* 0x0180000000027836 */ /* 0x000fca0000000000 */
[----:B------:R-:W-:-:S04]  /*08c0*/  LOP3.LUT R2, R2, 0x7f800000, RZ, 0xc0, !PT ;  /* 0x7f80000002027812 */ /* 0x000fc800078ec0ff */
[----:B------:R-:W-:-:S13]  /*08d0*/  ISETP.GT.U32.AND P1, PT, R2, 0x1ffffff, PT ;  /* 0x01ffffff0200780c */ /* 0x000fda0003f24070 */
[----:B------:R-:W-:Y:S05]  /*08e0*/  @P1 BRA `(.L_x_105) ;  /* 0x00000000000c1947 */ /* 0x000fea0003800000 */
[----:B------:R-:W-:-:S07]  /*08f0*/  MOV R2, 0x910 ;  /* 0x0000091000027802 */ /* 0x000fce0000000f00 */
[----:B------:R-:W-:Y:S05]  /*0900*/  CALL.REL.NOINC `($__internal_3_$__cuda_sm20_rcp_rn_f32_slowpath) ;  /* 0x0000001800cc7944 */ /* 0x000fea0003c00000 */
[----:B------:R-:W-:Y:S05]  /*0910*/  BRA `(.L_x_106) ;  /* 0x0000000000107947 */ /* 0x000fea0003800000 */
.L_x_105:
[----:B------:R-:W0:Y:S02]  /*0920*/  MUFU.RCP R3, R0 ;  /* 0x0000000000037308 */ /* 0x000e240000001000 */
[----:B0-----:R-:W-:-:S04]  /*0930*/  FFMA R2, R3, R0, -1 ;  /* 0xbf80000003027423 */ /* 0x001fc80000000000 */
[----:B------:R-:W-:-:S04]  /*0940*/  FADD.FTZ R2, -R2, -RZ ;  /* 0x800000ff02027221 */ /* 0x000fc80000010100 */
[----:B------:R-:W-:-:S07]  /*0950*/  FFMA R0, R3, R2, R3 ;  /* 0x0000000203007223 */ /* 0x000fce0000000003 */
.L_x_106:
[----:B------:R-:W-:Y:S05]  /*0960*/  @!P0 BRA `(.L_x_107) ;  /* 0x0000000800108947 */ /* 0x000fea0003800000 */
[----:B------:R-:W0:Y:S01]  /*0970*/  LDC R2, c[0x0][0x39c] ;  /* 0x0000e700ff027b82 */ /* 0x000e220000000800 */
[----:B------:R-:W1:Y:S01]  /*0980*/  LDCU UR4, c[0x0][0x3ac] ;  /* 0x00007580ff0477ac */ /* 0x000e620008000800 */
[----:B------:R-:W-:Y:S01]  /*0990*/  IMAD.MOV.U32 R5, RZ, RZ, RZ ;  /* 0x000000ffff057224 */ /* 0x000fe200078e00ff */
[C---:B0-----:R-:W-:Y:S01]  /*09a0*/  ISETP.GE.U32.AND P0, PT, R2.reuse, 0x8, PT ;  /* 0x000000080200780c */ /* 0x041fe20003f06070 */
[C---:B-1----:R-:W-:Y:S01]  /*09b0*/  IMAD R4, R2.reuse, UR4, RZ ;  /* 0x0000000402047c24 */ /* 0x042fe2000f8e02ff */
[----:B------:R-:W-:-:S04]  /*09c0*/  LOP3.LUT R14, R2, 0x7, RZ, 0xc0, !PT ;  /* 0x00000007020e7812 */ /* 0x000fc800078ec0ff */
[----:B------:R-:W-:Y:S02]  /*09d0*/  ISETP.NE.AND P1, PT, R14, RZ, PT ;  /* 0x000000ff0e00720c */ /* 0x000fe40003f25270 */
[----:B------:R-:W-:-:S05]  /*09e0*/  SHF.R.S32.HI R3, RZ, 0x1f, R4 ;  /* 0x0000001fff037819 */ /* 0x000fca0000011404 */
[----:B------:R-:W-:Y:S06]  /*09f0*/  @!P0 BRA `(.L_x_108) ;  /* 0x0000000000d48947 */ /* 0x000fec0003800000 */
[----:B------:R-:W-:Y:S01]  /*0a00*/  HFMA2 R9, -RZ, RZ, 0, 0 ;  /* 0x00000000ff097431 */ /* 0x000fe200000001ff */
[----:B------:R-:W-:-:S07]  /*0a10*/  LOP3.LUT R5, R2, 0x7ffffff8, RZ, 0xc0, !PT ;  /* 0x7ffffff802057812 */ /* 0x000fce00078ec0ff */
.L_x_109:
[----:B0-----:R-:W0:Y:S01]  /*0a20*/  LDC.64 R6, c[0x0][0x388] ;  /* 0x0000e200ff067b82 */ /* 0x001e220000000a00 */
[----:B------:R-:W-:Y:S01]  /*0a30*/  IADD3 R12, P0, PT, R4, R9, RZ ;  /* 0x00000009040c7210 */ /* 0x000fe20007f1e0ff */
[----:B------:R-:W-:-:S04]  /*0a40*/  IMAD R13, R2, UR5, R9 ;  /* 0x00000005020d7c24 */ /* 0x000fc8000f8e0209 */
[----:B------:R-:W-:Y:S02]  /*0a50*/  IMAD.X R15, RZ, RZ, R3, P0 ;  /* 0x000000ffff0f7224 */ /* 0x000fe400000e0603 */
[----:B------:R-:W1:Y:S01]  /*0a60*/  LDC.64 R10, c[0x0][0x380] ;  /* 0x0000e000ff0a7b82 */ /* 0x000e620000000a00 */
[----:B0-----:R-:W-:-:S04]  /*0a70*/  LEA R6, P0, R12, R6, 0x2 ;  /* 0x000000060c067211 */ /* 0x001fc800078010ff */
[----:B------:R-:W-:Y:S01]  /*0a80*/  LEA.HI.X R7, R12, R7, R15, 0x2, P0 ;  /* 0x000000070c077211 */ /* 0x000fe200000f140f */
[----:B-1----:R-:W-:-:S04]  /*0a90*/  IMAD.WIDE R10, R13, 0x4, R10 ;  /* 0x000000040d0a7825 */ /* 0x002fc800078e020a */
[----:B------:R-:W2:Y:S04]  /*0aa0*/  LDG.E R12, desc[UR12][R6.64] ;  /* 0x0000000c060c7981 */ /* 0x000ea8000c1e1900 */
[----:B------:R-:W3:Y:S04]  /*0ab0*/  LDG.E R13, desc[UR12][R10.64] ;  /* 0x0000000c0a0d7981 */ /* 0x000ee8000c1e1900 */
[----:B------:R-:W4:Y:S04]  /*0ac0*/  LDG.E R15, desc[UR12][R10.64+0x4] ;  /* 0x0000040c0a0f7981 */ /* 0x000f28000c1e1900 */
[----:B------:R-:W5:Y:S04]  /*0ad0*/  LDG.E R17, desc[UR12][R10.64+0x8] ;  /* 0x0000080c0a117981 */ /* 0x000f68000c1e1900 */
[----:B------:R-:W5:Y:S01]  /*0ae0*/  LDG.E R19, desc[UR12][R10.64+0xc] ;  /* 0x00000c0c0a137981 */ /* 0x000f62000c1e1900 */
[----:B---3--:R-:W-:-:S04]  /*0af0*/  FMUL R13, R13, R0 ;  /* 0x000000000d0d7220 */ /* 0x008fc80000400000 */
[----:B--2---:R-:W-:-:S05]  /*0b00*/  FMUL R13, R13, R12 ;  /* 0x0000000c0d0d7220 */ /* 0x004fca0000400000 */
[----:B------:R0:W-:Y:S04]  /*0b10*/  STG.E desc[UR12][R10.64], R13 ;  /* 0x0000000d0a007986 */ /* 0x0001e8000c10190c */
[----:B------:R-:W2:Y:S01]  /*0b20*/  LDG.E R12, desc[UR12][R6.64+0x4] ;  /* 0x0000040c060c7981 */ /* 0x000ea2000c1e1900 */
[-C--:B----4-:R-:W-:Y:S01]  /*0b30*/  FMUL R15, R15, R0.reuse ;  /* 0x000000000f0f7220 */ /* 0x090fe20000400000 */
[-C--:B-----5:R-:W-:Y:S01]  /*0b40*/  FMUL R17, R17, R0.reuse ;  /* 0x0000000011117220 */ /* 0x0a0fe20000400000 */
[----:B------:R-:W-:Y:S01]  /*0b50*/  FMUL R19, R19, R0 ;  /* 0x0000000013137220 */ /* 0x000fe20000400000 */
[----:B0-----:R-:W3:Y:S01]  /*0b60*/  LDG.E R13, desc[UR12][R10.64+0x10] ;  /* 0x0000100c0a0d7981 */ /* 0x001ee2000c1e1900 */
[----:B--2---:R-:W-:-:S05]  /*0b70*/  FMUL R15, R15, R12 ;  /* 0x0000000c0f0f7220 */ /* 0x004fca0000400000 */
[----:B------:R0:W-:Y:S04]  /*0b80*/  STG.E desc[UR12][R10.64+0x4], R15 ;  /* 0x0000040f0a007986 */ /* 0x0001e8000c10190c */
[----:B------:R-:W2:Y:S01]  /*0b90*/  LDG.E R12, desc[UR12][R6.64+0x8] ;  /* 0x0000080c060c7981 */ /* 0x000ea2000c1e1900 */
[----:B---3--:R-:W-:-:S03]  /*0ba0*/  FMUL R13, R13, R0 ;  /* 0x000000000d0d7220 */ /* 0x008fc60000400000 */
        /* <DEDUP_REMOVED lines=13> */
[----:B------:R-:W2:Y:S02]  /*0c80*/  LDG.E R12, desc[UR12][R6.64+0x14] ;  /* 0x0000140c060c7981 */ /* 0x000ea4000c1e1900 */
[----:B--2---:R-:W-:-:S05]  /*0c90*/  FMUL R15, R15, R12 ;  /* 0x0000000c0f0f7220 */ /* 0x004fca0000400000 */
[----:B------:R0:W-:Y:S04]  /*0ca0*/  STG.E desc[UR12][R10.64+0x14], R15 ;  /* 0x0000140f0a007986 */ /* 0x0001e8000c10190c */
[----:B------:R-:W2:Y:S02]  /*0cb0*/  LDG.E R12, desc[UR12][R6.64+0x18] ;  /* 0x0000180c060c7981 */ /* 0x000ea4000c1e1900 */
[----:B--2---:R-:W-:-:S05]  /*0cc0*/  FMUL R17, R17, R12 ;  /* 0x0000000c11117220 */ /* 0x004fca0000400000 */
[----:B------:R0:W-:Y:S04]  /*0cd0*/  STG.E desc[UR12][R10.64+0x18], R17 ;  /* 0x000018110a007986 */ /* 0x0001e8000c10190c */
[----:B------:R-:W2:Y:S01]  /*0ce0*/  LDG.E R12, desc[UR12][R6.64+0x1c] ;  /* 0x00001c0c060c7981 */ /* 0x000ea2000c1e1900 */
[----:B---3--:R-:W-:Y:S01]  /*0cf0*/  FMUL R19, R19, R0 ;  /* 0x0000000013137220 */ /* 0x008fe20000400000 */
[----:B------:R-:W-:-:S05]  /*0d00*/  VIADD R9, R9, 0x8 ;  /* 0x0000000809097836 */ /* 0x000fca0000000000 */
[----:B------:R-:W-:Y:S01]  /*0d10*/  ISETP.NE.AND P0, PT, R9, R5, PT ;  /* 0x000000050900720c */ /* 0x000fe20003f05270 */
[----:B--2---:R-:W-:-:S05]  /*0d20*/  FMUL R19, R19, R12 ;  /* 0x0000000c13137220 */ /* 0x004fca0000400000 */
[----:B------:R0:W-:Y:S07]  /*0d30*/  STG.E desc[UR12][R10.64+0x1c], R19 ;  /* 0x00001c130a007986 */ /* 0x0001ee000c10190c */
[----:B------:R-:W-:Y:S05]  /*0d40*/  @P0 BRA `(.L_x_109) ;  /* 0xfffffffc00340947 */ /* 0x000fea000383ffff */
.L_x_108:
[----:B------:R-:W-:Y:S05]  /*0d50*/  @!P1 BRA `(.L_x_107) ;  /* 0x0000000400149947 */ /* 0x000fea0003800000 */
[----:B------:R-:W-:Y:S02]  /*0d60*/  ISETP.GE.U32.AND P0, PT, R14, 0x4, PT ;  /* 0x000000040e00780c */ /* 0x000fe40003f06070 */
[----:B------:R-:W-:-:S04]  /*0d70*/  LOP3.LUT R16, R2, 0x3, RZ, 0xc0, !PT ;  /* 0x0000000302107812 */ /* 0x000fc800078ec0ff */
[----:B------:R-:W-:-:S07]  /*0d80*/  ISETP.NE.AND P1, PT, R16, RZ, PT ;  /* 0x000000ff1000720c */ /* 0x000fce0003f25270 */
[----:B------:R-:W-:Y:S06]  /*0d90*/  @!P0 BRA `(.L_x_110) ;  /* 0x0000000000748947 */ /* 0x000fec0003800000 */
[----:B0-----:R-:W0:Y:S01]  /*0da0*/  LDC.64 R14, c[0x0][0x388] ;  /* 0x0000e200ff0e7b82 */ /* 0x001e220000000a00 */
[----:B------:R-:W-:Y:S01]  /*0db0*/  IADD3 R9, P0, PT, R4, R5, RZ ;  /* 0x0000000504097210 */ /* 0x000fe20007f1e0ff */
[----:B------:R-:W-:-:S03]  /*0dc0*/  IMAD R7, R2, UR5, R5 ;  /* 0x0000000502077c24 */ /* 0x000fc6000f8e0205 */
[----:B------:R-:W-:-:S03]  /*0dd0*/  IADD3.X R12, PT, PT, RZ, R3, RZ, P0, !PT ;  /* 0x00000003ff0c7210 */ /* 0x000fc600007fe4ff */
[----:B------:R-:W1:Y:S01]  /*0de0*/  LDC.64 R10, c[0x0][0x380] ;  /* 0x0000e000ff0a7b82 */ /* 0x000e620000000a00 */
[----:B0-----:R-:W-:Y:S01]  /*0df0*/  LEA R6, P0, R9, R14, 0x2 ;  /* 0x0000000e09067211 */ /* 0x001fe200078010ff */
[----:B-1----:R-:W-:-:S03]  /*0e00*/  IMAD.WIDE R10, R7, 0x4, R10 ;  /* 0x00000004070a7825 */ /* 0x002fc600078e020a */
[----:B------:R-:W-:Y:S02]  /*0e10*/  LEA.HI.X R7, R9, R15, R12, 0x2, P0 ;  /* 0x0000000f09077211 */ /* 0x000fe400000f140c */
[----:B------:R-:W2:Y:S04]  /*0e20*/  LDG.E R9, desc[UR12][R10.64] ;  /* 0x0000000c0a097981 */ /* 0x000ea8000c1e1900 */
[----:B------:R-:W3:Y:S04]  /*0e30*/  LDG.E R12, desc[UR12][R6.64] ;  /* 0x0000000c060c7981 */ /* 0x000ee8000c1e1900 */
[----:B------:R-:W4:Y:S04]  /*0e40*/  LDG.E R13, desc[UR12][R10.64+0x4] ;  /* 0x0000040c0a0d7981 */ /* 0x000f28000c1e1900 */
[----:B------:R-:W5:Y:S04]  /*0e50*/  LDG.E R15, desc[UR12][R10.64+0x8] ;  /* 0x0000080c0a0f7981 */ /* 0x000f68000c1e1900 */
[----:B------:R-:W5:Y:S01]  /*0e60*/  LDG.E R17, desc[UR12][R10.64+0xc] ;  /* 0x00000c0c0a117981 */ /* 0x000f62000c1e1900 */
[----:B--2---:R-:W-:-:S04]  /*0e70*/  FMUL R9, R9, R0 ;  /* 0x0000000009097220 */ /* 0x004fc80000400000 */
[----:B---3--:R-:W-:-:S05]  /*0e80*/  FMUL R9, R9, R12 ;  /* 0x0000000c09097220 */ /* 0x008fca0000400000 */
[----:B------:R1:W-:Y:S04]  /*0e90*/  STG.E desc[UR12][R10.64], R9 ;  /* 0x000000090a007986 */ /* 0x0003e8000c10190c */
[----:B------:R-:W2:Y:S01]  /*0ea0*/  LDG.E R12, desc[UR12][R6.64+0x4] ;  /* 0x0000040c060c7981 */ /* 0x000ea2000c1e1900 */
[----:B----4-:R-:W-:-:S04]  /*0eb0*/  FMUL R13, R13, R0 ;  /* 0x000000000d0d7220 */ /* 0x010fc80000400000 */
[----:B--2---:R-:W-:-:S05]  /*0ec0*/  FMUL R13, R13, R12 ;  /* 0x0000000c0d0d7220 */ /* 0x004fca0000400000 */
[----:B------:R1:W-:Y:S04]  /*0ed0*/  STG.E desc[UR12][R10.64+0x4], R13 ;  /* 0x0000040d0a007986 */ /* 0x0003e8000c10190c */
[----:B------:R-:W2:Y:S01]  /*0ee0*/  LDG.E R12, desc[UR12][R6.64+0x8] ;  /* 0x0000080c060c7981 */ /* 0x000ea2000c1e1900 */
[----:B-----5:R-:W-:-:S04]  /*0ef0*/  FMUL R15, R15, R0 ;  /* 0x000000000f0f7220 */ /* 0x020fc80000400000 */
[----:B--2---:R-:W-:-:S05]  /*0f00*/  FMUL R15, R15, R12 ;  /* 0x0000000c0f0f7220 */ /* 0x004fca0000400000 */
[----:B------:R1:W-:Y:S04]  /*0f10*/  STG.E desc[UR12][R10.64+0x8], R15 ;  /* 0x0000080f0a007986 */ /* 0x0003e8000c10190c */
[----:B------:R-:W2:Y:S01]  /*0f20*/  LDG.E R12, desc[UR12][R6.64+0xc] ;  /* 0x00000c0c060c7981 */ /* 0x000ea2000c1e1900 */
[----:B------:R-:W-:Y:S01]  /*0f30*/  FMUL R17, R17, R0 ;  /* 0x0000000011117220 */ /* 0x000fe20000400000 */
[----:B------:R-:W-:-:S03]  /*0f40*/  VIADD R5, R5, 0x4 ;  /* 0x0000000405057836 */ /* 0x000fc60000000000 */
[----:B--2---:R-:W-:-:S05]  /*0f50*/  FMUL R17, R17, R12 ;  /* 0x0000000c11117220 */ /* 0x004fca0000400000 */
[----:B------:R1:W-:Y:S02]  /*0f60*/  STG.E desc[UR12][R10.64+0xc], R17 ;  /* 0x00000c110a007986 */ /* 0x0003e4000c10190c */
.L_x_110:
[----:B------:R-:W-:Y:S05]  /*0f70*/  @!P1 BRA `(.L_x_107) ;  /* 0x00000000008c9947 */ /* 0x000fea0003800000 */
[----:B------:R-:W-:-:S13]  /*0f80*/  ISETP.NE.AND P0, PT, R16, 0x1, PT ;  /* 0x000000011000780c */ /* 0x000fda0003f05270 */
[----:B01----:R-:W0:Y:S01]  /*0f90*/  @P0 LDC.64 R14, c[0x0][0x388] ;  /* 0x0000e200ff0e0b82 */ /* 0x003e220000000a00 */
[----:B------:R-:W-:Y:S01]  /*0fa0*/  @P0 IADD3 R10, P1, PT, R4, R5, RZ ;  /* 0x00000005040a0210 */ /* 0x000fe20007f3e0ff */
[----:B------:R-:W-:-:S04]  /*0fb0*/  @P0 IMAD R9, R2, UR5, R5 ;  /* 0x0000000502090c24 */ /* 0x000fc8000f8e0205 */
[----:B------:R-:W-:Y:S02]  /*0fc0*/  @P0 IMAD.X R11, RZ, RZ, R3, P1 ;  /* 0x000000ffff0b0224 */ /* 0x000fe400008e0603 */
[----:B------:R-:W1:Y:S01]  /*0fd0*/  @P0 LDC.64 R6, c[0x0][0x380] ;  /* 0x0000e000ff060b82 */ /* 0x000e620000000a00 */
[----:B0-----:R-:W-:-:S04]  /*0fe0*/  @P0 LEA R14, P1, R10, R14, 0x2 ;  /* 0x0000000e0a0e0211 */ /* 0x001fc800078210ff */
[----:B------:R-:W-:Y:S01]  /*0ff0*/  @P0 LEA.HI.X R15, R10, R15, R11, 0x2, P1 ;  /* 0x0000000f0a0f0211 */ /* 0x000fe200008f140b */
[----:B-1----:R-:W-:-:S04]  /*1000*/  @P0 IMAD.WIDE R6, R9, 0x4, R6 ;  /* 0x0000000409060825 */ /* 0x002fc800078e0206 */
[----:B------:R-:W2:Y:S04]  /*1010*/  @P0 LDG.E R10, desc[UR12][R14.64] ;  /* 0x0000000c0e0a0981 */ /* 0x000ea8000c1e1900 */
[----:B------:R-:W3:Y:S04]  /*1020*/  @P0 LDG.E R9, desc[UR12][R6.64] ;  /* 0x0000000c06090981 */ /* 0x000ee8000c1e1900 */
[----:B------:R-:W4:Y:S01]  /*1030*/  @P0 LDG.E R17, desc[UR12][R6.64+0x4] ;  /* 0x0000040c06110981 */ /* 0x000f22000c1e1900 */
[----:B---3--:R-:W-:-:S04]  /*1040*/  @P0 FMUL R9, R9, R0 ;  /* 0x0000000009090220 */ /* 0x008fc80000400000 */
[----:B--2---:R-:W-:-:S05]  /*1050*/  @P0 FMUL R9, R9, R10 ;  /* 0x0000000a09090220 */ /* 0x004fca0000400000 */
[----:B------:R2:W-:Y:S04]  /*1060*/  @P0 STG.E desc[UR12][R6.64], R9 ;  /* 0x0000000906000986 */ /* 0x0005e8000c10190c */
[----:B------:R-:W3:Y:S01]  /*1070*/  @P0 LDG.E R16, desc[UR12][R14.64+0x4] ;  /* 0x0000040c0e100981 */ /* 0x000ee2000c1e1900 */
[----:B------:R-:W-:-:S04]  /*1080*/  LOP3.LUT R10, R2, 0x1, RZ, 0xc0, !PT ;  /* 0x00000001020a7812 */ /* 0x000fc800078ec0ff */
[----:B------:R-:W-:-:S13]  /*1090*/  ISETP.NE.U32.AND P1, PT, R10, 0x1, PT ;  /* 0x000000010a00780c */ /* 0x000fda0003f25070 */
[----:B------:R-:W0:Y:S08]  /*10a0*/  @!P1 LDC.64 R10, c[0x0][0x388] ;  /* 0x0000e200ff0a9b82 */ /* 0x000e300000000a00 */
[----:B------:R-:W1:Y:S01]  /*10b0*/  @!P1 LDC.64 R12, c[0x0][0x380] ;  /* 0x0000e000ff0c9b82 */ /* 0x000e620000000a00 */
[----:B------:R-:W-:Y:S01]  /*10c0*/  @P0 IADD3 R5, PT, PT, R5, 0x2, RZ ;  /* 0x0000000205050810 */ /* 0x000fe20007ffe0ff */
[----:B----4-:R-:W-:-:S03]  /*10d0*/  @P0 FMUL R17, R17, R0 ;  /* 0x0000000011110220 */ /* 0x010fc60000400000 */
[----:B------:R-:W-:Y:S01]  /*10e0*/  @!P1 IADD3 R4, P2, PT, R4, R5, RZ ;  /* 0x0000000504049210 */ /* 0x000fe20007f5e0ff */
[----:B------:R-:W-:-:S04]  /*10f0*/  @!P1 IMAD R5, R2, UR5, R5 ;  /* 0x0000000502059c24 */ /* 0x000fc8000f8e0205 */
[----:B------:R-:W-:Y:S01]  /*1100*/  @!P1 IMAD.X R3, RZ, RZ, R3, P2 ;  /* 0x000000ffff039224 */ /* 0x000fe200010e0603 */
[----:B0-----:R-:W-:-:S04]  /*1110*/  @!P1 LEA R10, P2, R4, R10, 0x2 ;  /* 0x0000000a040a9211 */ /* 0x001fc800078410ff */
[----:B------:R-:W-:Y:S01]  /*1120*/  @!P1 LEA.HI.X R11, R4, R11, R3, 0x2, P2 ;  /* 0x0000000b040b9211 */ /* 0x000fe200010f1403 */
[----:B-1----:R-:W-:-:S04]  /*1130*/  @!P1 IMAD.WIDE R12, R5, 0x4, R12 ;  /* 0x00000004050c9825 */ /* 0x002fc800078e020c */
[----:B---3--:R-:W-:-:S05]  /*1140*/  @P0 FMUL R17, R17, R16 ;  /* 0x0000001011110220 */ /* 0x008fca0000400000 */
[----:B------:R2:W-:Y:S04]  /*1150*/  @P0 STG.E desc[UR12][R6.64+0x4], R17 ;  /* 0x0000041106000986 */ /* 0x0005e8000c10190c */
[----:B------:R-:W3:Y:S04]  /*1160*/  @!P1 LDG.E R3, desc[UR12][R12.64] ;  /* 0x0000000c0c039981 */ /* 0x000ee8000c1e1900 */
[----:B------:R-:W4:Y:S01]  /*1170*/  @!P1 LDG.E R10, desc[UR12][R10.64] ;  /* 0x0000000c0a0a9981 */ /* 0x000f22000c1e1900 */
[----:B---3--:R-:W-:-:S04]  /*1180*/  @!P1 FMUL R3, R3, R0 ;  /* 0x0000000003039220 */ /* 0x008fc80000400000 */
[----:B----4-:R-:W-:-:S05]  /*1190*/  @!P1 FMUL R3, R3, R10 ;  /* 0x0000000a03039220 */ /* 0x010fca0000400000 */
[----:B------:R2:W-:Y:S02]  /*11a0*/  @!P1 STG.E desc[UR12][R12.64], R3 ;  /* 0x000000030c009986 */ /* 0x0005e4000c10190c */
.L_x_107:
[----:B------:R-:W3:Y:S02]  /*11b0*/  LDC R0, c[0x0][0x39c] ;  /* 0x0000e700ff007b82 */ /* 0x000ee40000000800 */
[----:B---3--:R-:W-:-:S13]  /*11c0*/  ISETP.GE.AND P0, PT, R0, 0x2, PT ;  /* 0x000000020000780c */ /* 0x008fda0003f06270 */
[----:B------:R-:W-:Y:S05]  /*11d0*/  @!P0 EXIT ;  /* 0x000000000000894d */ /* 0x000fea0003800000 */
[----:B------:R-:W3:Y:S01]  /*11e0*/  LDCU UR4, c[0x0][0x390] ;  /* 0x00007200ff0477ac */ /* 0x000ee20008000800 */
[----:B-12---:R-:W-:Y:S01]  /*11f0*/  IMAD.MOV.U32 R9, RZ, RZ, 0x3a2c32e4 ;  /* 0x3a2c32e4ff097424 */ /* 0x006fe200078e00ff */
[----:B0-----:R-:W-:Y:S01]  /*1200*/  LEA.HI R13, R0, R0, RZ, 0x1 ;  /* 0x00000000000d7211 */ /* 0x001fe200078f08ff */
[----:B------:R-:W-:-:S03]  /*1210*/  IMAD.MOV.U32 R11, RZ, RZ, RZ ;  /* 0x000000ffff0b7224 */ /* 0x000fc600078e00ff */
[----:B------:R-:W-:Y:S02]  /*1220*/  SHF.R.S32.HI R13, RZ, 0x1, R13 ;  /* 0x00000001ff0d7819 */ /* 0x000fe4000001140d */
[----:B---3--:R-:W-:-:S04]  /*1230*/  I2FP.F32.S32 R2, UR4 ;  /* 0x0000000400027c45 */ /* 0x008fc80008201400 */
[C---:B------:R-:W-:Y:S01]  /*1240*/  FSETP.GEU.AND P0, PT, |R2|.reuse, 1.175494350822287508e-38, PT ;  /* 0x008000000200780b */ /* 0x040fe20003f0e200 */
[----:B------:R-:W-:-:S05]  /*1250*/  FMUL R3, |R2|, 16777216 ;  /* 0x4b80000002037820 */ /* 0x000fca0000400200 */
[----:B------:R-:W-:-:S05]  /*1260*/  FSEL R3, R3, |R2|, !P0 ;  /* 0x4000000203037208 */ /* 0x000fca0004000000 */
[----:B------:R-:W-:-:S05]  /*1270*/  VIADD R4, R3, 0xc0cafb0d ;  /* 0xc0cafb0d03047836 */ /* 0x000fca0000000000 */
[----:B------:R-:W-:-:S04]  /*1280*/  LOP3.LUT R4, R4, 0xff800000, RZ, 0xc0, !PT ;  /* 0xff80000004047812 */ /* 0x000fc800078ec0ff */
[-C--:B------:R-:W-:Y:S02]  /*1290*/  IADD3 R3, PT, PT, R3, -R4.reuse, RZ ;  /* 0x8000000403037210 */ /* 0x080fe40007ffe0ff */
[----:B------:R-:W-:-:S03]  /*12a0*/  I2FP.F32.S32 R4, R4 ;  /* 0x0000000400047245 */ /* 0x000fc60000201400 */
[C---:B------:R-:W-:Y:S01]  /*12b0*/  FADD R6, R3.reuse, 1 ;  /* 0x3f80000003067421 */ /* 0x040fe20000000000 */
[----:B------:R-:W-:Y:S01]  /*12c0*/  FADD R5, R3, -1 ;  /* 0xbf80000003057421 */ /* 0x000fe20000000000 */
[----:B------:R-:W-:Y:S02]  /*12d0*/  FSEL R3, RZ, -24, P0 ;  /* 0xc1c00000ff037808 */ /* 0x000fe40000000000 */
[----:B------:R-:W-:Y:S01]  /*12e0*/  FSETP.NEU.AND P0, PT, |R2|, +INF , PT ;  /* 0x7f8000000200780b */ /* 0x000fe20003f0d200 */
[----:B------:R-:W-:Y:S01]  /*12f0*/  FADD R7, R5, R5 ;  /* 0x0000000505077221 */ /* 0x000fe20000000000 */
[----:B------:R-:W0:Y:S01]  /*1300*/  MUFU.RCP R6, R6 ;  /* 0x0000000600067308 */ /* 0x000e220000001000 */
[----:B------:R-:W-:Y:S01]  /*1310*/  FFMA R3, R4, 1.1920928955078125e-07, R3 ;  /* 0x3400000004037823 */ /* 0x000fe20000000003 */
[----:B------:R-:W-:Y:S01]  /*1320*/  ISETP.EQ.OR P0, PT, RZ, UR4, !P0 ;  /* 0x00000004ff007c0c */ /* 0x000fe2000c702670 */
[----:B0-----:R-:W-:-:S04]  /*1330*/  FMUL R10, R6, R7 ;  /* 0x00000007060a7220 */ /* 0x001fc80000400000 */
[----:B------:R-:W-:Y:S01]  /*1340*/  FADD R7, R5, -R10 ;  /* 0x8000000a05077221 */ /* 0x000fe20000000000 */
[CC--:B------:R-:W-:Y:S01]  /*1350*/  FMUL R4, R10.reuse, R10.reuse ;  /* 0x0000000a0a047220 */ /* 0x0c0fe20000400000 */
[----:B------:R-:W-:Y:S02]  /*1360*/  FFMA R14, R10, 1.4426950216293334961, R3 ;  /* 0x3fb8aa3b0a0e7823 */ /* 0x000fe40000000003 */
[----:B------:R-:W-:Y:S01]  /*1370*/  FADD R12, R7, R7 ;  /* 0x00000007070c7221 */ /* 0x000fe20000000000 */
[C---:B------:R-:W-:Y:S01]  /*1380*/  FFMA R7, R4.reuse, R9, 0.0032181653659790754318 ;  /* 0x3b52e7db04077423 */ /* 0x040fe20000000009 */
[----:B------:R-:W-:Y:S02]  /*1390*/  FADD R3, R3, -R14 ;  /* 0x8000000e03037221 */ /* 0x000fe40000000000 */
[----:B------:R-:W-:Y:S01]  /*13a0*/  FFMA R5, R5, -R10, R12 ;  /* 0x8000000a05057223 */ /* 0x000fe2000000000c */
[----:B------:R-:W-:Y:S01]  /*13b0*/  FFMA R7, R4, R7, 0.018033718690276145935 ;  /* 0x3c93bb7304077423 */ /* 0x000fe20000000007 */
[----:B------:R-:W-:-:S02]  /*13c0*/  FFMA R12, R10, 1.4426950216293334961, R3 ;  /* 0x3fb8aa3b0a0c7823 */ /* 0x000fc40000000003 */
[----:B------:R-:W-:Y:S01]  /*13d0*/  FMUL R5, R6, R5 ;  /* 0x0000000506057220 */ /* 0x000fe20000400000 */
[----:B------:R-:W-:-:S03]  /*13e0*/  FFMA R7, R4, R7, 0.12022458761930465698 ;  /* 0x3df6384f04077423 */ /* 0x000fc60000000007 */
[----:B------:R-:W-:Y:S01]  /*13f0*/  FFMA R3, R5, 1.4426950216293334961, R12 ;  /* 0x3fb8aa3b05037823 */ /* 0x000fe2000000000c */
[----:B------:R-:W-:-:S03]  /*1400*/  FMUL R7, R4, R7 ;  /* 0x0000000704077220 */ /* 0x000fc60000400000 */
[----:B------:R-:W-:Y:S01]  /*1410*/  FFMA R4, R10, 1.9251366722983220825e-08, R3 ;  /* 0x32a55e340a047823 */ /* 0x000fe20000000003 */
[----:B------:R-:W-:-:S04]  /*1420*/  FMUL R3, R7, 3 ;  /* 0x4040000007037820 */ /* 0x000fc80000400000 */
[----:B------:R-:W-:-:S04]  /*1430*/  FFMA R4, R5, R3, R4 ;  /* 0x0000000305047223 */ /* 0x000fc80000000004 */
[----:B------:R-:W-:-:S04]  /*1440*/  FFMA R7, R10, R7, R4 ;  /* 0x000000070a077223 */ /* 0x000fc80000000004 */
[----:B------:R-:W-:-:S04]  /*1450*/  FADD R9, R14, R7 ;  /* 0x000000070e097221 */ /* 0x000fc80000000000 */
[----:B------:R-:W-:-:S04]  /*1460*/  FADD R10, -R14, R9 ;  /* 0x000000090e0a7221 */ /* 0x000fc80000000100 */
[----:B------:R-:W-:-:S07]  /*1470*/  FADD R10, R7, -R10 ;  /* 0x8000000a070a7221 */ /* 0x000fce0000000000 */
.L_x_120:
[----:B0-----:R-:W0:Y:S08]  /*1480*/  LDC R0, c[0x0][0x39c] ;  /* 0x0000e700ff007b82 */ /* 0x001e300000000800 */
[----:B------:R-:W1:Y:S01]  /*1490*/  LDC.64 R6, c[0x0][0x380] ;  /* 0x0000e000ff067b82 */ /* 0x000e620000000a00 */
[----:B0-----:R-:W-:-:S04]  /*14a0*/  IMAD R3, R0, UR5, R11 ;  /* 0x0000000500037c24 */ /* 0x001fc8000f8e020b */
[----:B-1----:R-:W-:-:S03]  /*14b0*/  IMAD.WIDE R6, R3, 0x4, R6 ;  /* 0x0000000403067825 */ /* 0x002fc600078e0206 */
[----:B------:R-:W-:Y:S02]  /*14c0*/  LEA R14, P1, R13, R6, 0x2 ;  /* 0x000000060d0e7211 */ /* 0x000fe400078210ff */
[----:B------:R0:W5:Y:S02]  /*14d0*/  LDG.E R12, desc[UR12][R6.64] ;  /* 0x0000000c060c7981 */ /* 0x000164000c1e1900 */
[----:B------:R-:W-:-:S05]  /*14e0*/  IADD3.X R15, PT, PT, RZ, R7, RZ, P1, !PT ;  /* 0x00000007ff0f7210 */ /* 0x000fca0000ffe4ff */
[----:B------:R0:W5:Y:S01]  /*14f0*/  LDG.E R14, desc[UR12][R14.64] ;  /* 0x0000000c0e0e7981 */ /* 0x000162000c1e1900 */
[----:B------:R-:W1:Y:S01]  /*1500*/  MUFU.RCP R3, R8 ;  /* 0x0000000800037308 */ /* 0x000e620000001000 */
[----:B------:R-:W-:-:S05]  /*1510*/  IMAD.SHL.U32 R0, R11, 0x2, RZ ;  /* 0x000000020b007824 */ /* 0x000fca00078e00ff */
[----:B------:R-:W-:-:S04]  /*1520*/  I2FP.F32.U32 R5, R0 ;  /* 0x0000000000057245 */ /* 0x000fc80000201000 */
[----:B------:R-:W2:Y:S01]  /*1530*/  FCHK P1, R5, R8 ;  /* 0x0000000805007302 */ /* 0x000ea20000020000 */
[----:B-1----:R-:W-:-:S04]  /*1540*/  FFMA R2, -R8, R3, 1 ;  /* 0x3f80000008027423 */ /* 0x002fc80000000103 */
[----:B------:R-:W-:-:S04]  /*1550*/  FFMA R0, R3, R2, R3 ;  /* 0x0000000203007223 */ /* 0x000fc80000000003 */
[----:B------:R-:W-:-:S04]  /*1560*/  FFMA R3, R0, R5, RZ ;  /* 0x0000000500037223 */ /* 0x000fc800000000ff */
[----:B------:R-:W-:-:S04]  /*1570*/  FFMA R2, -R8, R3, R5 ;  /* 0x0000000308027223 */ /* 0x000fc80000000105 */
[----:B------:R-:W-:Y:S01]  /*1580*/  FFMA R0, R0, R2, R3 ;  /* 0x0000000200007223 */ /* 0x000fe20000000003 */
[----:B0-2---:R-:W-:Y:S06]  /*1590*/  @!P1 BRA `(.L_x_111) ;  /* 0x00000000000c9947 */ /* 0x005fec0003800000 */
[----:B------:R-:W-:Y:S01]  /*15a0*/  IMAD.MOV.U32 R0, RZ, RZ, R5 ;  /* 0x000000ffff007224 */ /* 0x000fe200078e0005 */
[----:B------:R-:W-:-:S07]  /*15b0*/  MOV R2, 0x15d0 ;  /* 0x000015d000027802 */ /* 0x000fce0000000f00 */
[----:B-----5:R-:W-:Y:S05]  /*15c0*/  CALL.REL.NOINC `($__internal_5_$__cuda_sm3x_div_rn_noftz_f32_slowpath) ;  /* 0x0000001000d07944 */ /* 0x020fea0003c00000 */
.L_x_111:
[----:B------:R-:W-:Y:S01]  /*15d0*/  FMUL R2, R9, R0 ;  /* 0x0000000009027220 */ /* 0x000fe20000400000 */
[----:B------:R-:W-:-:S03]  /*15e0*/  MOV R16, 0x391fcb8e ;  /* 0x391fcb8e00107802 */ /* 0x000fc60000000f00 */
[----:B------:R-:W0:Y:S01]  /*15f0*/  FRND R5, R2 ;  /* 0x0000000200057307 */ /* 0x000e220000201000 */
[-C--:B------:R-:W-:Y:S01]  /*1600*/  FFMA R3, R9, R0.reuse, -R2 ;  /* 0x0000000009037223 */ /* 0x080fe20000000802 */
[C---:B------:R-:W-:Y:S02]  /*1610*/  FSETP.GT.AND P2, PT, |R2|.reuse, 152, PT ;  /* 0x431800000200780b */ /* 0x040fe40003f44200 */
[----:B------:R-:W-:Y:S01]  /*1620*/  FSETP.GEU.AND P3, PT, R2, RZ, PT ;  /* 0x000000ff0200720b */ /* 0x000fe20003f6e000 */
[----:B------:R-:W-:-:S03]  /*1630*/  FFMA R3, R10, R0, R3 ;  /* 0x000000000a037223 */ /* 0x000fc60000000003 */
[----:B------:R1:W2:Y:S01]  /*1640*/  F2I.NTZ R17, R2 ;  /* 0x0000000200117305 */ /* 0x0002a20000203100 */
[----:B0-----:R-:W-:Y:S01]  /*1650*/  FADD R4, R2, -R5 ;  /* 0x8000000502047221 */ /* 0x001fe20000000000 */
[----:B------:R-:W-:Y:S01]  /*1660*/  FSETP.GT.AND P1, PT, R5, RZ, PT ;  /* 0x000000ff0500720b */ /* 0x000fe20003f24000 */
[----:B-1----:R-:W-:Y:S02]  /*1670*/  IMAD.MOV.U32 R2, RZ, RZ, 0x3f800000 ;  /* 0x3f800000ff027424 */ /* 0x002fe400078e00ff */
[----:B------:R-:W-:Y:S01]  /*1680*/  FADD R15, R3, R4 ;  /* 0x00000004030f7221 */ /* 0x000fe20000000000 */
[----:B------:R-:W-:Y:S01]  /*1690*/  SEL R18, RZ, 0x83000000, P1 ;  /* 0x83000000ff127807 */ /* 0x000fe20000800000 */
[----:B------:R-:W0:Y:S01]  /*16a0*/  LDC R3, c[0x0][0x390] ;  /* 0x0000e400ff037b82 */ /* 0x000e220000000800 */
[----:B------:R-:W-:Y:S01]  /*16b0*/  FSETP.NEU.AND P1, PT, R0, RZ, PT ;  /* 0x000000ff0000720b */ /* 0x000fe20003f2d000 */
[----:B------:R-:W-:Y:S02]  /*16c0*/  FFMA R4, R15, R16, 0.0013391353422775864601 ;  /* 0x3aaf85ed0f047423 */ /* 0x000fe40000000010 */
[----:B------:R-:W-:Y:S01]  /*16d0*/  VIADD R5, R18, 0x7f000000 ;  /* 0x7f00000012057836 */ /* 0x000fe20000000000 */
[----:B--2---:R-:W-:Y:S01]  /*16e0*/  LEA R18, R17, -R18, 0x17 ;  /* 0x8000001211127211 */ /* 0x004fe200078eb8ff */
[----:B------:R-:W-:-:S04]  /*16f0*/  FFMA R4, R15, R4, 0.0096188392490148544312 ;  /* 0x3c1d98560f047423 */ /* 0x000fc80000000004 */
[----:B------:R-:W-:-:S04]  /*1700*/  FFMA R4, R15, R4, 0.055503588169813156128 ;  /* 0x3d6357bb0f047423 */ /* 0x000fc80000000004 */
[----:B------:R-:W-:Y:S01]  /*1710*/  FFMA R16, R15, R4, 0.24022644758224487305 ;  /* 0x3e75fdec0f107423 */ /* 0x000fe20000000004 */
[----:B------:R-:W-:-:S03]  /*1720*/  FMUL R4, R0, 0.5 ;  /* 0x3f00000000047820 */ /* 0x000fc60000400000 */
[----:B------:R-:W-:-:S03]  /*1730*/  FFMA R16, R15, R16, 0.69314718246459960938 ;  /* 0x3f3172180f107423 */ /* 0x000fc60000000010 */
[----:B------:R-:W1:Y:S01]  /*1740*/  FRND.TRUNC R4, R4 ;  /* 0x0000000400047307 */ /* 0x000e62000020d000 */
[----:B------:R-:W-:Y:S01]  /*1750*/  FFMA R16, R15, R16, 1 ;  /* 0x3f8000000f107423 */ /* 0x000fe20000000010 */
[----:B0-----:R-:W-:-:S03]  /*1760*/  ISETP.EQ.OR P1, PT, R3, 0x1, !P1 ;  /* 0x000000010300780c */ /* 0x001fc60004f22670 */
[----:B------:R-:W-:-:S04]  /*1770*/  FMUL R5, R16, R5 ;  /* 0x0000000510057220 */ /* 0x000fc80000400000 */
[----:B------:R-:W-:Y:S01]  /*1780*/  FMUL R18, R5, R18 ;  /* 0x0000001205127220 */ /* 0x000fe20000400000 */
[----:B------:R-:W-:Y:S01]  /*1790*/  @P2 FSEL R18, RZ, +INF , !P3 ;  /* 0x7f800000ff122808 */ /* 0x000fe20005800000 */
[----:B-1----:R-:W-:-:S04]  /*17a0*/  FADD R5, R4, R4 ;  /* 0x0000000404057221 */ /* 0x002fc80000000000 */
[----:B------:R-:W-:Y:S05]  /*17b0*/  @P1 BRA `(.L_x_112) ;  /* 0x0000000000581947 */ /* 0x000fea0003800000 */
[----:B------:R-:W-:Y:S02]  /*17c0*/  FSETP.NAN.AND P1, PT, |R0|, |R0|, PT ;  /* 0x400000000000720b */ /* 0x000fe40003f28200 */
[----:B------:R-:W-:-:S04]  /*17d0*/  I2FP.F32.S32 R15, R3 ;  /* 0x00000003000f7245 */ /* 0x000fc80000201400 */
[----:B------:R-:W-:-:S13]  /*17e0*/  FSETP.NUM.AND P1, PT, |R15|, |R15|, !P1 ;  /* 0x4000000f0f00720b */ /* 0x000fda0004f27200 */
[----:B------:R-:W-:Y:S01]  /*17f0*/  @!P1 FADD R2, R15, R0 ;  /* 0x000000000f029221 */ /* 0x000fe20000000000 */
[----:B------:R-:W-:Y:S06]  /*1800*/  @!P1 BRA `(.L_x_112) ;  /* 0x0000000000449947 */ /* 0x000fec0003800000 */
[----:B------:R-:W-:Y:S01]  /*1810*/  FADD R5, -R5, R0 ;  /* 0x0000000005057221 */ /* 0x000fe20000000100 */
[----:B------:R-:W-:Y:S06]  /*1820*/  @!P0 BRA `(.L_x_113) ;  /* 0x0000000000188947 */ /* 0x000fec0003800000 */
[----:B------:R-:W-:Y:S01]  /*1830*/  FSETP.GEU.AND P2, PT, R0, RZ, PT ;  /* 0x000000ff0000720b */ /* 0x000fe20003f4e000 */
[----:B------:R-:W-:Y:S01]  /*1840*/  FADD R2, R15, R15 ;  /* 0x0000000f0f027221 */ /* 0x000fe20000000000 */
[----:B------:R-:W-:-:S11]  /*1850*/  FSETP.NEU.AND P1, PT, |R5|, 1, PT ;  /* 0x3f8000000500780b */ /* 0x000fd60003f2d200 */
[----:B------:R-:W-:-:S04]  /*1860*/  @!P2 LOP3.LUT R2, R2, 0x7f800000, RZ, 0x3c, !PT ;  /* 0x7f8000000202a812 */ /* 0x000fc800078e3cff */
[----:B------:R-:W-:Y:S01]  /*1870*/  @P1 LOP3.LUT R2, R2, 0x7fffffff, RZ, 0xc0, !PT ;  /* 0x7fffffff02021812 */ /* 0x000fe200078ec0ff */
[----:B------:R-:W-:Y:S06]  /*1880*/  BRA `(.L_x_112) ;  /* 0x0000000000247947 */ /* 0x000fec0003800000 */
.L_x_113:
[----:B------:R-:W-:-:S04]  /*1890*/  FSETP.NEU.AND P1, PT, |R0|, +INF , PT ;  /* 0x7f8000000000780b */ /* 0x000fc80003f2d200 */
[----:B------:R-:W-:-:S04]  /*18a0*/  ISETP.EQ.AND P1, PT, R3, -0x1, !P1 ;  /* 0xffffffff0300780c */ /* 0x000fc80004f22270 */
[----:B------:R-:W-:Y:S02]  /*18b0*/  ISETP.GT.OR P2, PT, R3, -0x1, P1 ;  /* 0xffffffff0300780c */ /* 0x000fe40000f44670 */
[----:B------:R-:W-:-:S11]  /*18c0*/  FSEL R2, R18, 1, !P1 ;  /* 0x3f80000012027808 */ /* 0x000fd60004800000 */
[----:B------:R-:W0:Y:S01]  /*18d0*/  @!P2 FRND.FLOOR R3, R0 ;  /* 0x000000000003a307 */ /* 0x000e220000205000 */
[----:B------:R-:W-:Y:S02]  /*18e0*/  @!P2 FSETP.NEU.AND P4, PT, |R5|, 1, PT ;  /* 0x3f8000000500a80b */ /* 0x000fe40003f8d200 */
[----:B0-----:R-:W-:Y:S02]  /*18f0*/  @!P2 FSETP.NEU.AND P3, PT, R0, R3, PT ;  /* 0x000000030000a20b */ /* 0x001fe40003f6d000 */
[----:B------:R-:W-:-:S04]  /*1900*/  @!P2 FSEL R3, R18, -R18, P4 ;  /* 0x800000121203a208 */ /* 0x000fc80002000000 */
[----:B------:R-:W-:-:S07]  /*1910*/  @!P2 FSEL R2, R3, +QNAN , !P3 ;  /* 0x7fffffff0302a808 */ /* 0x000fce0005800000 */
.L_x_112:
[----:B------:R-:W-:-:S04]  /*1920*/  IADD3 R0, PT, PT, R2, 0x1800000, RZ ;  /* 0x0180000002007810 */ /* 0x000fc80007ffe0ff */
[----:B------:R-:W-:-:S04]  /*1930*/  LOP3.LUT R0, R0, 0x7f800000, RZ, 0xc0, !PT ;  /* 0x7f80000000007812 */ /* 0x000fc800078ec0ff */
[----:B------:R-:W-:-:S13]  /*1940*/  ISETP.GT.U32.AND P1, PT, R0, 0x1ffffff, PT ;  /* 0x01ffffff0000780c */ /* 0x000fda0003f24070 */
[----:B------:R-:W-:Y:S05]  /*1950*/  @P1 BRA `(.L_x_114) ;  /* 0x0000000000141947 */ /* 0x000fea0003800000 */
[----:B------:R-:W-:Y:S01]  /*1960*/  IMAD.MOV.U32 R0, RZ, RZ, R2 ;  /* 0x000000ffff007224 */ /* 0x000fe200078e0002 */
[----:B------:R-:W-:-:S07]  /*1970*/  MOV R2, 0x1990 ;  /* 0x0000199000027802 */ /* 0x000fce0000000f00 */
[----:B-----5:R-:W-:Y:S05]  /*1980*/  CALL.REL.NOINC `($__internal_3_$__cuda_sm20_rcp_rn_f32_slowpath) ;  /* 0x0000000800ac7944 */ /* 0x020fea0003c00000 */
[----:B------:R-:W-:Y:S01]  /*1990*/  MOV R15, R0 ;  /* 0x00000000000f7202 */ /* 0x000fe20000000f00 */
[----:B------:R-:W-:Y:S06]  /*19a0*/  BRA `(.L_x_115) ;  /* 0x0000000000107947 */ /* 0x000fec0003800000 */
.L_x_114:
[----:B------:R-:W0:Y:S02]  /*19b0*/  MUFU.RCP R15, R2 ;  /* 0x00000002000f7308 */ /* 0x000e240000001000 */
[----:B0-----:R-:W-:-:S04]  /*19c0*/  FFMA R0, R15, R2, -1 ;  /* 0xbf8000000f007423 */ /* 0x001fc80000000002 */
[----:B------:R-:W-:-:S04]  /*19d0*/  FADD.FTZ R0, -R0, -RZ ;  /* 0x800000ff00007221 */ /* 0x000fc80000010100 */
[----:B------:R-:W-:-:S07]  /*19e0*/  FFMA R15, R15, R0, R15 ;  /* 0x000000000f0f7223 */ /* 0x000fce000000000f */
.L_x_115:
[----:B------:R-:W0:Y:S02]  /*19f0*/  LDCU UR4, c[0x0][0x3b0] ;  /* 0x00007600ff0477ac */ /* 0x000e240008000800 */
[----:B0-----:R-:W-:-:S05]  /*1a00*/  I2FP.F32.S32 R0, UR4 ;  /* 0x0000000400007c45 */ /* 0x001fca0008201400 */
[----:B------:R-:W-:-:S04]  /*1a10*/  FMUL R15, R0, R15 ;  /* 0x0000000f000f7220 */ /* 0x000fc80000400000 */
[C---:B------:R-:W-:Y:S01]  /*1a20*/  FMUL R0, R15.reuse, 0.63661974668502807617 ;  /* 0x3f22f9830f007820 */ /* 0x040fe20000400000 */
[----:B------:R-:W-:-:S05]  /*1a30*/  FSETP.GE.AND P1, PT, |R15|, 105615, PT ;  /* 0x47ce47800f00780b */ /* 0x000fca0003f26200 */
[----:B------:R-:W0:Y:S02]  /*1a40*/  F2I.NTZ R0, R0 ;  /* 0x0000000000007305 */ /* 0x000e240000203100 */
[----:B0-----:R-:W-:Y:S01]  /*1a50*/  I2FP.F32.S32 R22, R0 ;  /* 0x0000000000167245 */ /* 0x001fe20000201400 */
[----:B------:R-:W-:-:S04]  /*1a60*/  IMAD.MOV.U32 R23, RZ, RZ, R0 ;  /* 0x000000ffff177224 */ /* 0x000fc800078e0000 */
[----:B------:R-:W-:-:S04]  /*1a70*/  FFMA R3, R22, -1.5707962512969970703, R15 ;  /* 0xbfc90fda16037823 */ /* 0x000fc8000000000f */
[----:B------:R-:W-:-:S04]  /*1a80*/  FFMA R3, R22, -7.5497894158615963534e-08, R3 ;  /* 0xb3a2216816037823 */ /* 0x000fc80000000003 */
[----:B------:R-:W-:-:S05]  /*1a90*/  FFMA R22, R22, -5.3903029534742383927e-15, R3 ;  /* 0xa7c234c516167823 */ /* 0x000fca0000000003 */
[----:B------:R-:W-:Y:S01]  /*1aa0*/  MOV R2, R22 ;  /* 0x0000001600027202 */ /* 0x000fe20000000f00 */
[----:B------:R-:W-:Y:S06]  /*1ab0*/  @!P1 BRA `(.L_x_116) ;  /* 0x0000000000dc9947 */ /* 0x000fec0003800000 */
[----:B------:R-:W-:-:S13]  /*1ac0*/  FSETP.NEU.AND P1, PT, |R15|, +INF , PT ;  /* 0x7f8000000f00780b */ /* 0x000fda0003f2d200 */
[----:B------:R-:W-:Y:S01]  /*1ad0*/  @!P1 FMUL R2, RZ, R15 ;  /* 0x0000000fff029220 */ /* 0x000fe20000400000 */
[----:B------:R-:W-:Y:S01]  /*1ae0*/  @!P1 IMAD.MOV.U32 R0, RZ, RZ, RZ ;  /* 0x000000ffff009224 */ /* 0x000fe200078e00ff */
[----:B------:R-:W-:Y:S06]  /*1af0*/  @!P1 BRA `(.L_x_116) ;  /* 0x0000000000cc9947 */ /* 0x000fec0003800000 */
[----:B------:R-:W-:Y:S01]  /*1b00*/  SHF.L.U32 R2, R15, 0x8, RZ ;  /* 0x000000080f027819 */ /* 0x000fe200000006ff */
[----:B------:R-:W-:Y:S02]  /*1b10*/  HFMA2 R19, -RZ, RZ, 0, 0 ;  /* 0x00000000ff137431 */ /* 0x000fe400000001ff */
[----:B------:R-:W-:Y:S01]  /*1b20*/  IMAD.MOV.U32 R16, RZ, RZ, RZ ;  /* 0x000000ffff107224 */ /* 0x000fe200078e00ff */
[----:B------:R-:W0:Y:S01]  /*1b30*/  LDCU.64 UR6, c[0x4][URZ] ;  /* 0x01000000ff0677ac */ /* 0x000e220008000a00 */
[----:B------:R-:W-:Y:S01]  /*1b40*/  IMAD.MOV.U32 R0, RZ, RZ, R1 ;  /* 0x000000ffff007224 */ /* 0x000fe200078e0001 */
[----:B------:R-:W-:Y:S01]  /*1b50*/  LOP3.LUT R21, R2, 0x80000000, RZ, 0xfc, !PT ;  /* 0x8000000002157812 */ /* 0x000fe200078efcff */
[----:B------:R-:W-:-:S06]  /*1b60*/  UMOV UR4, URZ ;  /* 0x000000ff00047c82 */ /* 0x000fcc0008000000 */
.L_x_117:
[----:B0-----:R-:W-:Y:S01]  /*1b70*/  MOV R4, UR6 ;  /* 0x0000000600047c02 */ /* 0x001fe20008000f00 */
[----:B------:R-:W-:-:S05]  /*1b80*/  IMAD.U32 R5, RZ, RZ, UR7 ;  /* 0x00000007ff057e24 */ /* 0x000fca000f8e00ff */
[----:B------:R-:W2:Y:S01]  /*1b90*/  LDG.E.CONSTANT R2, desc[UR12][R4.64] ;  /* 0x0000000c04027981 */ /* 0x000ea2000c1e9900 */
[----:B------:R-:W-:Y:S02]  /*1ba0*/  UIADD3 UR6, UP0, UPT, UR6, 0x4, URZ ;  /* 0x0000000406067890 */ /* 0x000fe4000ff1e0ff */
[----:B------:R-:W-:Y:S02]  /*1bb0*/  UIADD3 UR4, UPT, UPT, UR4, 0x1, URZ ;  /* 0x0000000104047890 */ /* 0x000fe4000fffe0ff */
[----:B------:R-:W-:Y:S02]  /*1bc0*/  UIADD3.X UR7, UPT, UPT, URZ, UR7, URZ, UP0, !UPT ;  /* 0x00000007ff077290 */ /* 0x000fe400087fe4ff */
[----:B------:R-:W-:Y:S01]  /*1bd0*/  UISETP.NE.AND UP0, UPT, UR4, 0x6, UPT ;  /* 0x000000060400788c */ /* 0x000fe2000bf05270 */
[----:B--2---:R-:W-:-:S03]  /*1be0*/  IMAD.WIDE.U32 R2, R2, R21, RZ ;  /* 0x0000001502027225 */ /* 0x004fc600078e00ff */
[----:B------:R-:W-:-:S04]  /*1bf0*/  IADD3 R17, P1, PT, R2, R16, RZ ;  /* 0x0000001002117210 */ /* 0x000fc80007f3e0ff */
[----:B------:R-:W-:Y:S01]  /*1c00*/  IADD3.X R16, PT, PT, R3, R19, RZ, P1, !PT ;  /* 0x0000001303107210 */ /* 0x000fe20000ffe4ff */
[----:B------:R0:W-:Y:S02]  /*1c10*/  STL [R0], R17 ;  /* 0x0000001100007387 */ /* 0x0001e40000100800 */
[----:B0-----:R-:W-:Y:S01]  /*1c20*/  VIADD R0, R0, 0x4 ;  /* 0x0000000400007836 */ /* 0x001fe20000000000 */
[----:B------:R-:W-:Y:S06]  /*1c30*/  BRA.U UP0, `(.L_x_117) ;  /* 0xfffffffd00cc7547 */ /* 0x000fec000b83ffff */
[----:B------:R-:W-:Y:S01]  /*1c40*/  SHF.R.U32.HI R4, RZ, 0x17, R15 ;  /* 0x00000017ff047819 */ /* 0x000fe2000001160f */
[----:B------:R0:W-:Y:S03]  /*1c50*/  STL [R1+0x18], R16 ;  /* 0x0000181001007387 */ /* 0x0001e60000100800 */
[C---:B------:R-:W-:Y:S02]  /*1c60*/  LOP3.LUT R0, R4.reuse, 0xe0, RZ, 0xc0, !PT ;  /* 0x000000e004007812 */ /* 0x040fe400078ec0ff */
[----:B------:R-:W-:Y:S02]  /*1c70*/  LOP3.LUT P1, RZ, R4, 0x1f, RZ, 0xc0, !PT ;  /* 0x0000001f04ff7812 */ /* 0x000fe4000782c0ff */
[----:B------:R-:W-:-:S04]  /*1c80*/  IADD3 R0, PT, PT, R0, -0x80, RZ ;  /* 0xffffff8000007810 */ /* 0x000fc80007ffe0ff */
[----:B------:R-:W-:-:S05]  /*1c90*/  SHF.R.U32.HI R0, RZ, 0x5, R0 ;  /* 0x00000005ff007819 */ /* 0x000fca0000011600 */
[----:B------:R-:W-:-:S05]  /*1ca0*/  IMAD R17, R0, -0x4, R1 ;  /* 0xfffffffc00117824 */ /* 0x000fca00078e0201 */
[----:B------:R-:W2:Y:S04]  /*1cb0*/  LDL R0, [R17+0x18] ;  /* 0x0000180011007983 */ /* 0x000ea80000100800 */
[----:B------:R-:W2:Y:S04]  /*1cc0*/  LDL R3, [R17+0x14] ;  /* 0x0000140011037983 */ /* 0x000ea80000100800 */
[----:B------:R-:W3:Y:S01]  /*1cd0*/  @P1 LDL R2, [R17+0x10] ;  /* 0x0000100011021983 */ /* 0x000ee20000100800 */
[----:B------:R-:W-:Y:S01]  /*1ce0*/  LOP3.LUT R4, R4, 0x1f, RZ, 0xc0, !PT ;  /* 0x0000001f04047812 */ /* 0x000fe200078ec0ff */
[----:B------:R-:W-:Y:S01]  /*1cf0*/  UMOV UR6, 0x54442d19 ;  /* 0x54442d1900067882 */ /* 0x000fe20000000000 */
[----:B------:R-:W-:-:S02]  /*1d00*/  UMOV UR7, 0x3bf921fb ;  /* 0x3bf921fb00077882 */ /* 0x000fc40000000000 */
[-C--:B--2---:R-:W-:Y:S02]  /*1d10*/  @P1 SHF.L.W.U32.HI R0, R3, R4.reuse, R0 ;  /* 0x0000000403001219 */ /* 0x084fe40000010e00 */
[----:B---3--:R-:W-:Y:S02]  /*1d20*/  @P1 SHF.L.W.U32.HI R3, R2, R4, R3 ;  /* 0x0000000402031219 */ /* 0x008fe40000010e03 */
[----:B------:R-:W-:Y:S02]  /*1d30*/  ISETP.GE.AND P1, PT, R15, RZ, PT ;  /* 0x000000ff0f00720c */ /* 0x000fe40003f26270 */
[C---:B------:R-:W-:Y:S01]  /*1d40*/  SHF.L.W.U32.HI R4, R3.reuse, 0x2, R0 ;  /* 0x0000000203047819 */ /* 0x040fe20000010e00 */
[----:B------:R-:W-:-:S03]  /*1d50*/  IMAD.SHL.U32 R3, R3, 0x4, RZ ;  /* 0x0000000403037824 */ /* 0x000fc600078e00ff */
[----:B------:R-:W-:Y:S02]  /*1d60*/  SHF.R.S32.HI R5, RZ, 0x1f, R4 ;  /* 0x0000001fff057819 */ /* 0x000fe40000011404 */
[----:B------:R-:W-:Y:S02]  /*1d70*/  LOP3.LUT R18, R4, R15, RZ, 0x3c, !PT ;  /* 0x0000000f04127212 */ /* 0x000fe400078e3cff */
[C---:B------:R-:W-:Y:S02]  /*1d80*/  LOP3.LUT R2, R5.reuse, R3, RZ, 0x3c, !PT ;  /* 0x0000000305027212 */ /* 0x040fe400078e3cff */
[----:B------:R-:W-:Y:S02]  /*1d90*/  LOP3.LUT R3, R5, R4, RZ, 0x3c, !PT ;  /* 0x0000000405037212 */ /* 0x000fe400078e3cff */
[----:B------:R-:W-:Y:S02]  /*1da0*/  SHF.R.U32.HI R5, RZ, 0x1e, R0 ;  /* 0x0000001eff057819 */ /* 0x000fe40000011600 */
[----:B------:R-:W-:-:S02]  /*1db0*/  ISETP.GE.AND P2, PT, R18, RZ, PT ;  /* 0x000000ff1200720c */ /* 0x000fc40003f46270 */
[----:B------:R-:W0:Y:S01]  /*1dc0*/  I2F.F64.S64 R2, R2 ;  /* 0x0000000200027312 */ /* 0x000e220000301c00 */
[----:B------:R-:W-:-:S04]  /*1dd0*/  LEA.HI R0, R4, R5, RZ, 0x1 ;  /* 0x0000000504007211 */ /* 0x000fc800078f08ff */
[----:B------:R-:W-:-:S05]  /*1de0*/  IADD3 R4, PT, PT, -R0, RZ, RZ ;  /* 0x000000ff00047210 */ /* 0x000fca0007ffe1ff */
[----:B------:R-:W-:Y:S01]  /*1df0*/  @!P1 IMAD.MOV.U32 R0, RZ, RZ, R4 ;  /* 0x000000ffff009224 */ /* 0x000fe200078e0004 */
[----:B0-----:R-:W-:-:S10]  /*1e00*/  DMUL R16, R2, UR6 ;  /* 0x0000000602107c28 */ /* 0x001fd40008000000 */
[----:B------:R-:W0:Y:S02]  /*1e10*/  F2F.F32.F64 R16, R16 ;  /* 0x0000001000107310 */ /* 0x000e240000301000 */
[----:B0-----:R-:W-:-:S07]  /*1e20*/  FSEL R2, -R16, R16, !P2 ;  /* 0x0000001010027208 */ /* 0x001fce0005000100 */
.L_x_116:
[----:B------:R-:W-:Y:S01]  /*1e30*/  MOV R20, 0x37cbac00 ;  /* 0x37cbac0000147802 */ /* 0x000fe20000000f00 */
[----:B------:R-:W-:Y:S01]  /*1e40*/  FMUL R3, R2, R2 ;  /* 0x0000000202037220 */ /* 0x000fe20000400000 */
[C---:B------:R-:W-:Y:S01]  /*1e50*/  LOP3.LUT R5, R0.reuse, 0x1, RZ, 0xc0, !PT ;  /* 0x0000000100057812 */ /* 0x040fe200078ec0ff */
[----:B------:R-:W-:Y:S01]  /*1e60*/  IMAD.MOV.U32 R19, RZ, RZ, 0x3c0885e4 ;  /* 0x3c0885e4ff137424 */ /* 0x000fe200078e00ff */
[----:B------:R-:W-:Y:S01]  /*1e70*/  IADD3 R0, PT, PT, R0, 0x1, RZ ;  /* 0x0000000100007810 */ /* 0x000fe20007ffe0ff */
[----:B------:R-:W-:Y:S01]  /*1e80*/  FFMA R4, R3, R20, -0.0013887860113754868507 ;  /* 0xbab607ed03047423 */ /* 0x000fe20000000014 */
[----:B------:R-:W-:Y:S01]  /*1e90*/  ISETP.NE.U32.AND P1, PT, R5, 0x1, PT ;  /* 0x000000010500780c */ /* 0x000fe20003f25070 */
[----:B------:R-:W-:Y:S01]  /*1ea0*/  IMAD.MOV.U32 R18, RZ, RZ, 0x3e2aaaa8 ;  /* 0x3e2aaaa8ff127424 */ /* 0x000fe200078e00ff */
[----:B------:R-:W-:Y:S02]  /*1eb0*/  LOP3.LUT P2, RZ, R0, 0x2, RZ, 0xc0, !PT ;  /* 0x0000000200ff7812 */ /* 0x000fe4000784c0ff */
[----:B------:R-:W-:-:S02]  /*1ec0*/  FSEL R4, R4, -0.00019574658654164522886, P1 ;  /* 0xb94d415304047808 */ /* 0x000fc40000800000 */
[----:B------:R-:W-:Y:S02]  /*1ed0*/  FSEL R16, R19, 0.041666727513074874878, !P1 ;  /* 0x3d2aaabb13107808 */ /* 0x000fe40004800000 */
[----:B------:R-:W-:Y:S02]  /*1ee0*/  FSEL R0, R2, 1, !P1 ;  /* 0x3f80000002007808 */ /* 0x000fe40004800000 */
[----:B------:R-:W-:Y:S01]  /*1ef0*/  FSEL R5, -R18, -0.4999999701976776123, !P1 ;  /* 0xbeffffff12057808 */ /* 0x000fe20004800100 */
[----:B------:R-:W-:Y:S01]  /*1f00*/  FFMA R4, R3, R4, R16 ;  /* 0x0000000403047223 */ /* 0x000fe20000000010 */
[----:B------:R-:W-:Y:S01]  /*1f10*/  FSETP.GE.AND P1, PT, |R15|, 105615, PT ;  /* 0x47ce47800f00780b */ /* 0x000fe20003f26200 */
[C---:B------:R-:W-:Y:S02]  /*1f20*/  FFMA R21, R3.reuse, R0, RZ ;  /* 0x0000000003157223 */ /* 0x040fe400000000ff */
[----:B------:R-:W-:-:S04]  /*1f30*/  FFMA R4, R3, R4, R5 ;  /* 0x0000000403047223 */ /* 0x000fc80000000005 */
[----:B------:R-:W-:-:S04]  /*1f40*/  FFMA R21, R21, R4, R0 ;  /* 0x0000000415157223 */ /* 0x000fc80000000000 */
[----:B------:R-:W-:Y:S02]  /*1f50*/  @P2 FADD R21, RZ, -R21 ;  /* 0x80000015ff152221 */ /* 0x000fe40000000000 */
[----:B------:R-:W-:Y:S05]  /*1f60*/  @!P1 BRA `(.L_x_118) ;  /* 0x0000000000cc9947 */ /* 0x000fea0003800000 */
[----:B------:R-:W-:-:S13]  /*1f70*/  FSETP.NEU.AND P1, PT, |R15|, +INF , PT ;  /* 0x7f8000000f00780b */ /* 0x000fda0003f2d200 */
[----:B------:R-:W-:Y:S01]  /*1f80*/  @!P1 FMUL R22, RZ, R15 ;  /* 0x0000000fff169220 */ /* 0x000fe20000400000 */
[----:B------:R-:W-:Y:S01]  /*1f90*/  @!P1 MOV R23, RZ ;  /* 0x000000ff00179202 */ /* 0x000fe20000000f00 */
[----:B------:R-:W-:Y:S06]  /*1fa0*/  @!P1 BRA `(.L_x_118) ;  /* 0x0000000000bc9947 */ /* 0x000fec0003800000 */
[----:B------:R-:W0:Y:S01]  /*1fb0*/  LDC.64 R2, c[0x4][RZ] ;  /* 0x01000000ff027b82 */ /* 0x000e220000000a00 */
[----:B------:R-:W-:Y:S02]  /*1fc0*/  IMAD.SHL.U32 R4, R15, 0x100, RZ ;  /* 0x000001000f047824 */ /* 0x000fe400078e00ff */
[----:B------:R-:W-:Y:S02]  /*1fd0*/  HFMA2 R0, -RZ, RZ, 0, 0 ;  /* 0x00000000ff007431 */ /* 0x000fe400000001ff */
[----:B------:R-:W-:Y:S01]  /*1fe0*/  IMAD.MOV.U32 R25, RZ, RZ, RZ ;  /* 0x000000ffff197224 */ /* 0x000fe200078e00ff */
[----:B------:R-:W-:Y:S02]  /*1ff0*/  MOV R22, RZ ;  /* 0x000000ff00167202 */ /* 0x000fe40000000f00 */
[----:B------:R-:W-:-:S07]  /*2000*/  LOP3.LUT R27, R4, 0x80000000, RZ, 0xfc, !PT ;  /* 0x80000000041b7812 */ /* 0x000fce00078efcff */
.L_x_119:
[----:B0-----:R-:W-:-:S06]  /*2010*/  IMAD.WIDE.U32 R4, R22, 0x4, R2 ;  /* 0x0000000416047825 */ /* 0x001fcc00078e0002 */
[----:B------:R-:W2:Y:S01]  /*2020*/  LDG.E.CONSTANT R4, desc[UR12][R4.64] ;  /* 0x0000000c04047981 */ /* 0x000ea2000c1e9900 */
[C---:B-1----:R-:W-:Y:S01]  /*2030*/  IMAD R23, R22.reuse, 0x4, R1 ;  /* 0x0000000416177824 */ /* 0x042fe200078e0201 */
[----:B------:R-:W-:-:S04]  /*2040*/  IADD3 R22, PT, PT, R22, 0x1, RZ ;  /* 0x0000000116167810 */ /* 0x000fc80007ffe0ff */
[----:B------:R-:W-:Y:S01]  /*2050*/  ISETP.NE.AND P1, PT, R22, 0x6, PT ;  /* 0x000000061600780c */ /* 0x000fe20003f25270 */
[----:B--2---:R-:W-:-:S03]  /*2060*/  IMAD.WIDE.U32 R16, R4, R27, RZ ;  /* 0x0000001b04107225 */ /* 0x004fc600078e00ff */
[----:B------:R-:W-:-:S05]  /*2070*/  IADD3 R16, P2, PT, R16, R0, RZ ;  /* 0x0000000010107210 */ /* 0x000fca0007f5e0ff */
[----:B------:R1:W-:Y:S01]  /*2080*/  STL [R23], R16 ;  /* 0x0000001017007387 */ /* 0x0003e20000100800 */
[----:B------:R-:W-:-:S03]  /*2090*/  IMAD.X R0, R17, 0x1, R25, P2 ;  /* 0x0000000111007824 */ /* 0x000fc600010e0619 */
[----:B------:R-:W-:Y:S05]  /*20a0*/  @P1 BRA `(.L_x_119) ;  /* 0xfffffffc00d81947 */ /* 0x000fea000383ffff */
[----:B------:R-:W-:Y:S01]  /*20b0*/  SHF.R.U32.HI R5, RZ, 0x17, R15 ;  /* 0x00000017ff057819 */ /* 0x000fe2000001160f */
[----:B------:R0:W-:Y:S03]  /*20c0*/  STL [R1+0x18], R0 ;  /* 0x0000180001007387 */ /* 0x0001e60000100800 */
[C---:B------:R-:W-:Y:S02]  /*20d0*/  LOP3.LUT R2, R5.reuse, 0xe0, RZ, 0xc0, !PT ;  /* 0x000000e005027812 */ /* 0x040fe400078ec0ff */
[----:B------:R-:W-:Y:S02]  /*20e0*/  LOP3.LUT P1, RZ, R5, 0x1f, RZ, 0xc0, !PT ;  /* 0x0000001f05ff7812 */ /* 0x000fe4000782c0ff */
[----:B------:R-:W-:-:S04]  /*20f0*/  IADD3 R2, PT, PT, R2, -0x80, RZ ;  /* 0xffffff8002027810 */ /* 0x000fc80007ffe0ff */
[----:B------:R-:W-:-:S05]  /*2100*/  SHF.R.U32.HI R2, RZ, 0x5, R2 ;  /* 0x00000005ff027819 */ /* 0x000fca0000011602 */
[----:B-1----:R-:W-:-:S05]  /*2110*/  IMAD R16, R2, -0x4, R1 ;  /* 0xfffffffc02107824 */ /* 0x002fca00078e0201 */
[----:B------:R-:W2:Y:S04]  /*2120*/  LDL R4, [R16+0x18] ;  /* 0x0000180010047983 */ /* 0x000ea80000100800 */
[----:B------:R-:W2:Y:S04]  /*2130*/  LDL R3, [R16+0x14] ;  /* 0x0000140010037983 */ /* 0x000ea80000100800 */
[----:B------:R-:W3:Y:S01]  /*2140*/  @P1 LDL R2, [R16+0x10] ;  /* 0x0000100010021983 */ /* 0x000ee20000100800 */
[----:B------:R-:W-:Y:S01]  /*2150*/  LOP3.LUT R5, R5, 0x1f, RZ, 0xc0, !PT ;  /* 0x0000001f05057812 */ /* 0x000fe200078ec0ff */
[----:B------:R-:W-:Y:S01]  /*2160*/  UMOV UR6, 0x54442d19 ;  /* 0x54442d1900067882 */ /* 0x000fe20000000000 */
[----:B------:R-:W-:Y:S01]  /*2170*/  UMOV UR7, 0x3bf921fb ;  /* 0x3bf921fb00077882 */ /* 0x000fe20000000000 */
[----:B------:R-:W-:-:S02]  /*2180*/  ISETP.GE.AND P2, PT, R15, RZ, PT ;  /* 0x000000ff0f00720c */ /* 0x000fc40003f46270 */
[-C--:B--2---:R-:W-:Y:S02]  /*2190*/  @P1 SHF.L.W.U32.HI R4, R3, R5.reuse, R4 ;  /* 0x0000000503041219 */ /* 0x084fe40000010e04 */
[----:B---3--:R-:W-:Y:S02]  /*21a0*/  @P1 SHF.L.W.U32.HI R3, R2, R5, R3 ;  /* 0x0000000502031219 */ /* 0x008fe40000010e03 */
[--C-:B------:R-:W-:Y:S02]  /*21b0*/  SHF.R.U32.HI R23, RZ, 0x1e, R4.reuse ;  /* 0x0000001eff177819 */ /* 0x100fe40000011604 */
[C---:B------:R-:W-:Y:S01]  /*21c0*/  SHF.L.W.U32.HI R22, R3.reuse, 0x2, R4 ;  /* 0x0000000203167819 */ /* 0x040fe20000010e04 */
[----:B------:R-:W-:-:S03]  /*21d0*/  IMAD.SHL.U32 R3, R3, 0x4, RZ ;  /* 0x0000000403037824 */ /* 0x000fc600078e00ff */
[----:B------:R-:W-:Y:S02]  /*21e0*/  SHF.R.S32.HI R5, RZ, 0x1f, R22 ;  /* 0x0000001fff057819 */ /* 0x000fe40000011416 */
[C---:B------:R-:W-:Y:S02]  /*21f0*/  LEA.HI R23, R22.reuse, R23, RZ, 0x1 ;  /* 0x0000001716177211 */ /* 0x040fe400078f08ff */
[C---:B------:R-:W-:Y:S02]  /*2200*/  LOP3.LUT R2, R5.reuse, R3, RZ, 0x3c, !PT ;  /* 0x0000000305027212 */ /* 0x040fe400078e3cff */
[----:B------:R-:W-:Y:S02]  /*2210*/  LOP3.LUT R3, R5, R22, RZ, 0x3c, !PT ;  /* 0x0000001605037212 */ /* 0x000fe400078e3cff */
[----:B------:R-:W-:Y:S02]  /*2220*/  LOP3.LUT R15, R22, R15, RZ, 0x3c, !PT ;  /* 0x0000000f160f7212 */ /* 0x000fe400078e3cff */
[----:B0-----:R-:W-:-:S02]  /*2230*/  IADD3 R0, PT, PT, -R23, RZ, RZ ;  /* 0x000000ff17007210 */ /* 0x001fc40007ffe1ff */
[----:B------:R-:W0:Y:S01]  /*2240*/  I2F.F64.S64 R2, R2 ;  /* 0x0000000200027312 */ /* 0x000e220000301c00 */
[----:B------:R-:W-:Y:S02]  /*2250*/  ISETP.GE.AND P1, PT, R15, RZ, PT ;  /* 0x000000ff0f00720c */ /* 0x000fe40003f26270 */
[----:B------:R-:W-:Y:S01]  /*2260*/  @!P2 IMAD.MOV.U32 R23, RZ, RZ, R0 ;  /* 0x000000ffff17a224 */ /* 0x000fe200078e0000 */
[----:B0-----:R-:W-:-:S10]  /*2270*/  DMUL R16, R2, UR6 ;  /* 0x0000000602107c28 */ /* 0x001fd40008000000 */
[----:B------:R-:W0:Y:S02]  /*2280*/  F2F.F32.F64 R16, R16 ;  /* 0x0000001000107310 */ /* 0x000e240000301000 */
[----:B0-----:R-:W-:-:S07]  /*2290*/  FSEL R22, -R16, R16, !P1 ;  /* 0x0000001010167208 */ /* 0x001fce0004800100 */
.L_x_118:
[----:B------:R-:W-:Y:S01]  /*22a0*/  FMUL R3, R22, R22 ;  /* 0x0000001616037220 */ /* 0x000fe20000400000 */
[----:B------:R-:W-:Y:S01]  /*22b0*/  LOP3.LUT R0, R23, 0x1, RZ, 0xc0, !PT ;  /* 0x0000000117007812 */ /* 0x000fe200078ec0ff */
[----:B------:R-:W-:Y:S01]  /*22c0*/  VIADD R11, R11, 0x1 ;  /* 0x000000010b0b7836 */ /* 0x000fe20000000000 */
[----:B------:R-:W-:Y:S01]  /*22d0*/  LOP3.LUT P2, RZ, R23, 0x2, RZ, 0xc0, !PT ;  /* 0x0000000217ff7812 */ /* 0x000fe2000784c0ff */
[----:B------:R-:W-:Y:S01]  /*22e0*/  FFMA R20, R3, R20, -0.0013887860113754868507 ;  /* 0xbab607ed03147423 */ /* 0x000fe20000000014 */
[----:B------:R-:W-:-:S04]  /*22f0*/  ISETP.NE.U32.AND P1, PT, R0, 0x1, PT ;  /* 0x000000010000780c */ /* 0x000fc80003f25070 */
[----:B------:R-:W-:Y:S02]  /*2300*/  FSEL R2, R19, 0.041666727513074874878, P1 ;  /* 0x3d2aaabb13027808 */ /* 0x000fe40000800000 */
[----:B------:R-:W-:Y:S02]  /*2310*/  FSEL R20, R20, -0.00019574658654164522886, !P1 ;  /* 0xb94d415314147808 */ /* 0x000fe40004800000 */
[----:B------:R-:W-:Y:S02]  /*2320*/  FSEL R0, R22, 1, P1 ;  /* 0x3f80000016007808 */ /* 0x000fe40000800000 */
[----:B------:R-:W-:Y:S01]  /*2330*/  FSEL R15, -R18, -0.4999999701976776123, P1 ;  /* 0xbeffffff120f7808 */ /* 0x000fe20000800100 */
[C---:B------:R-:W-:Y:S02]  /*2340*/  FFMA R2, R3.reuse, R20, R2 ;  /* 0x0000001403027223 */ /* 0x040fe40000000002 */
[C---:B------:R-:W-:Y:S02]  /*2350*/  FFMA R5, R3.reuse, R0, RZ ;  /* 0x0000000003057223 */ /* 0x040fe400000000ff */
[----:B------:R-:W-:-:S04]  /*2360*/  FFMA R2, R3, R2, R15 ;  /* 0x0000000203027223 */ /* 0x000fc8000000000f */
[----:B------:R-:W-:Y:S01]  /*2370*/  FFMA R5, R5, R2, R0 ;  /* 0x0000000205057223 */ /* 0x000fe20000000000 */
[----:B------:R-:W-:-:S03]  /*2380*/  LEA R2, P1, R13, R6, 0x2 ;  /* 0x000000060d027211 */ /* 0x000fc600078210ff */
[----:B------:R-:W-:Y:S01]  /*2390*/  @P2 FADD R5, RZ, -R5 ;  /* 0x80000005ff052221 */ /* 0x000fe20000000000 */
[----:B------:R-:W-:Y:S02]  /*23a0*/  IADD3.X R3, PT, PT, RZ, R7, RZ, P1, !PT ;  /* 0x00000007ff037210 */ /* 0x000fe40000ffe4ff */
[----:B------:R-:W-:Y:S01]  /*23b0*/  ISETP.NE.AND P1, PT, R11, R13, PT ;  /* 0x0000000d0b00720c */ /* 0x000fe20003f25270 */
[-C--:B-----5:R-:W-:Y:S01]  /*23c0*/  FMUL R15, R14, R5.reuse ;  /* 0x000000050e0f7220 */ /* 0x0a0fe20000400000 */
[----:B------:R-:W-:-:S03]  /*23d0*/  FMUL R5, R12, R5 ;  /* 0x000000050c057220 */ /* 0x000fc60000400000 */
[-C--:B------:R-:W-:Y:S01]  /*23e0*/  FFMA R15, R12, R21.reuse, -R15 ;  /* 0x000000150c0f7223 */ /* 0x080fe2000000080f */
[----:B------:R-:W-:-:S04]  /*23f0*/  FFMA R5, R14, R21, R5 ;  /* 0x000000150e057223 */ /* 0x000fc80000000005 */
[----:B------:R0:W-:Y:S04]  /*2400*/  STG.E desc[UR12][R6.64], R15 ;  /* 0x0000000f06007986 */ /* 0x0001e8000c10190c */
[----:B------:R0:W-:Y:S01]  /*2410*/  STG.E desc[UR12][R2.64], R5 ;  /* 0x0000000502007986 */ /* 0x0001e2000c10190c */
[----:B------:R-:W-:Y:S05]  /*2420*/  @P1 BRA `(.L_x_120) ;  /* 0xfffffff000141947 */ /* 0x000fea000383ffff */
[----:B------:R-:W-:Y:S05]  /*2430*/  EXIT ;  /* 0x000000000000794d */ /* 0x000fea0003800000 */
        .weak           $__internal_3_$__cuda_sm20_rcp_rn_f32_slowpath
        .type           $__internal_3_$__cuda_sm20_rcp_rn_f32_slowpath,@function
        .size           $__internal_3_$__cuda_sm20_rcp_rn_f32_slowpath,($__internal_4_$__cuda_sm20_sqrt_rn_f32_slowpath - $__internal_3_$__cuda_sm20_rcp_rn_f32_slowpath)
$__internal_3_$__cuda_sm20_rcp_rn_f32_slowpath:
[----:B------:R-:W-:-:S04]  /*2440*/  SHF.L.U32 R3, R0, 0x1, RZ ;  /* 0x0000000100037819 */ /* 0x000fc800000006ff */
[----:B------:R-:W-:-:S04]  /*2450*/  SHF.R.U32.HI R3, RZ, 0x18, R3 ;  /* 0x00000018ff037819 */ /* 0x000fc80000011603 */
[----:B------:R-:W-:-:S13]  /*2460*/  ISETP.NE.U32.AND P1, PT, R3, RZ, PT ;  /* 0x000000ff0300720c */ /* 0x000fda0003f25070 */
[----:B------:R-:W-:Y:S05]  /*2470*/  @P1 BRA `(.L_x_121) ;  /* 0x00000000002c1947 */ /* 0x000fea0003800000 */
[----:B------:R-:W-:-:S05]  /*2480*/  IMAD.SHL.U32 R3, R0, 0x2, RZ ;  /* 0x0000000200037824 */ /* 0x000fca00078e00ff */
[----:B------:R-:W-:-:S13]  /*2490*/  ISETP.NE.AND P1, PT, R3, RZ, PT ;  /* 0x000000ff0300720c */ /* 0x000fda0003f25270 */
[----:B------:R2:W3:Y:S01]  /*24a0*/  @!P1 MUFU.RCP R3, R0 ;  /* 0x0000000000039308 */ /* 0x0004e20000001000 */
[----:B------:R-:W-:Y:S05]  /*24b0*/  @!P1 BRA `(.L_x_122) ;  /* 0x0000000000a49947 */ /* 0x000fea0003800000 */
[----:B------:R-:W-:-:S04]  /*24c0*/  FFMA R4, R0, 1.84467440737095516160e+19, RZ ;  /* 0x5f80000000047823 */ /* 0x000fc800000000ff */
[----:B---3--:R-:W2:Y:S02]  /*24d0*/  MUFU.RCP R3, R4 ;  /* 0x0000000400037308 */ /* 0x008ea40000001000 */
[----:B--2---:R-:W-:-:S04]  /*24e0*/  FFMA R0, R4, R3, -1 ;  /* 0xbf80000004007423 */ /* 0x004fc80000000003 */
[----:B------:R-:W-:-:S04]  /*24f0*/  FADD.FTZ R0, -R0, -RZ ;  /* 0x800000ff00007221 */ /* 0x000fc80000010100 */
[----:B------:R-:W-:-:S04]  /*2500*/  FFMA R0, R3, R0, R3 ;  /* 0x0000000003007223 */ /* 0x000fc80000000003 */
[----:B------:R-:W-:Y:S01]  /*2510*/  FFMA R3, R0, 1.84467440737095516160e+19, RZ ;  /* 0x5f80000000037823 */ /* 0x000fe200000000ff */
[----:B------:R-:W-:Y:S06]  /*2520*/  BRA `(.L_x_122) ;  /* 0x0000000000887947 */ /* 0x000fec0003800000 */
.L_x_121:
[----:B------:R-:W-:-:S04]  /*2530*/  IADD3 R17, PT, PT, R3, -0xfd, RZ ;  /* 0xffffff0303117810 */ /* 0x000fc80007ffe0ff */
[----:B------:R-:W-:-:S13]  /*2540*/  ISETP.GT.U32.AND P1, PT, R17, 0x1, PT ;  /* 0x000000011100780c */ /* 0x000fda0003f24070 */
[----:B------:R-:W-:Y:S05]  /*2550*/  @P1 BRA `(.L_x_123) ;  /* 0x0000000000781947 */ /* 0x000fea0003800000 */
[----:B------:R-:W-:Y:S01]  /*2560*/  LOP3.LUT R4, R0, 0x7fffff, RZ, 0xc0, !PT ;  /* 0x007fffff00047812 */ /* 0x000fe200078ec0ff */
[----:B------:R-:W-:-:S03]  /*2570*/  IMAD.MOV.U32 R18, RZ, RZ, 0x3 ;  /* 0x00000003ff127424 */ /* 0x000fc600078e00ff */
[----:B------:R-:W-:Y:S02]  /*2580*/  LOP3.LUT R4, R4, 0x3f800000, RZ, 0xfc, !PT ;  /* 0x3f80000004047812 */ /* 0x000fe400078efcff */
[----:B------:R-:W-:Y:S02]  /*2590*/  SHF.L.U32 R18, R18, R17, RZ ;  /* 0x0000001112127219 */ /* 0x000fe400000006ff */
[----:B------:R-:W0:Y:S02]  /*25a0*/  MUFU.RCP R5, R4 ;  /* 0x0000000400057308 */ /* 0x000e240000001000 */
[----:B0-----:R-:W-:-:S04]  /*25b0*/  FFMA R15, R4, R5, -1 ;  /* 0xbf800000040f7423 */ /* 0x001fc80000000005 */
[----:B------:R-:W-:-:S04]  /*25c0*/  FADD.FTZ R16, -R15, -RZ ;  /* 0x800000ff0f107221 */ /* 0x000fc80000010100 */
[CCC-:B------:R-:W-:Y:S01]  /*25d0*/  FFMA.RM R15, R5.reuse, R16.reuse, R5.reuse ;  /* 0x00000010050f7223 */ /* 0x1c0fe20000004005 */
[----:B------:R-:W-:-:S04]  /*25e0*/  FFMA.RP R16, R5, R16, R5 ;  /* 0x0000001005107223 */ /* 0x000fc80000008005 */
[C---:B------:R-:W-:Y:S02]  /*25f0*/  LOP3.LUT R5, R15.reuse, 0x7fffff, RZ, 0xc0, !PT ;  /* 0x007fffff0f057812 */ /* 0x040fe400078ec0ff */
[----:B------:R-:W-:Y:S02]  /*2600*/  FSETP.NEU.FTZ.AND P1, PT, R15, R16, PT ;  /* 0x000000100f00720b */ /* 0x000fe40003f3d000 */
[----:B------:R-:W-:Y:S02]  /*2610*/  LOP3.LUT R5, R5, 0x800000, RZ, 0xfc, !PT ;  /* 0x0080000005057812 */ /* 0x000fe400078efcff */
[----:B------:R-:W-:Y:S02]  /*2620*/  SEL R15, RZ, 0xffffffff, !P1 ;  /* 0xffffffffff0f7807 */ /* 0x000fe40004800000 */
[----:B------:R-:W-:Y:S02]  /*2630*/  LOP3.LUT R18, R18, R5, RZ, 0xc0, !PT ;  /* 0x0000000512127212 */ /* 0x000fe400078ec0ff */
[----:B------:R-:W-:-:S02]  /*2640*/  IADD3 R4, PT, PT, -R15, RZ, RZ ;  /* 0x000000ff0f047210 */ /* 0x000fc40007ffe1ff */
[-C--:B------:R-:W-:Y:S02]  /*2650*/  SHF.R.U32.HI R18, RZ, R17.reuse, R18 ;  /* 0x00000011ff127219 */ /* 0x080fe40000011612 */
[----:B------:R-:W-:Y:S02]  /*2660*/  LOP3.LUT P2, RZ, R4, R17, R5, 0xf8, !PT ;  /* 0x0000001104ff7212 */ /* 0x000fe4000784f805 */
[C---:B------:R-:W-:Y:S02]  /*2670*/  LOP3.LUT P1, RZ, R18.reuse, 0x1, RZ, 0xc0, !PT ;  /* 0x0000000112ff7812 */ /* 0x040fe4000782c0ff */
[----:B------:R-:W-:-:S04]  /*2680*/  LOP3.LUT P3, RZ, R18, 0x2, RZ, 0xc0, !PT ;  /* 0x0000000212ff7812 */ /* 0x000fc8000786c0ff */
[----:B------:R-:W-:Y:S02]  /*2690*/  PLOP3.LUT P1, PT, P1, P2, P3, 0xe0, 0x0 ;  /* 0x000000000000781c */ /* 0x000fe40000f25c30 */
[----:B------:R-:W-:Y:S02]  /*26a0*/  LOP3.LUT P2, RZ, R0, 0x7fffff, RZ, 0xc0, !PT ;  /* 0x007fffff00ff7812 */ /* 0x000fe4000784c0ff */
[----:B------:R-:W-:-:S05]  /*26b0*/  SEL R4, RZ, 0x1, !P1 ;  /* 0x00000001ff047807 */ /* 0x000fca0004800000 */
[----:B------:R-:W-:-:S05]  /*26c0*/  IMAD.MOV R4, RZ, RZ, -R4 ;  /* 0x000000ffff047224 */ /* 0x000fca00078e0a04 */
[----:B------:R-:W-:Y:S02]  /*26d0*/  ISETP.GE.AND P1, PT, R4, RZ, PT ;  /* 0x000000ff0400720c */ /* 0x000fe40003f26270 */
[----:B------:R-:W-:-:S04]  /*26e0*/  IADD3 R4, PT, PT, R3, -0xfc, RZ ;  /* 0xffffff0403047810 */ /* 0x000fc80007ffe0ff */
[----:B------:R-:W-:-:S07]  /*26f0*/  SHF.R.U32.HI R3, RZ, R4, R5 ;  /* 0x00000004ff037219 */ /* 0x000fce0000011605 */
[----:B------:R-:W-:-:S05]  /*2700*/  @!P1 VIADD R3, R3, 0x1 ;  /* 0x0000000103039836 */ /* 0x000fca0000000000 */
[----:B------:R-:W-:-:S04]  /*2710*/  @!P2 SHF.L.U32 R3, R3, 0x1, RZ ;  /* 0x000000010303a819 */ /* 0x000fc800000006ff */
[----:B------:R-:W-:Y:S01]  /*2720*/  LOP3.LUT R3, R3, 0x80000000, R0, 0xf8, !PT ;  /* 0x8000000003037812 */ /* 0x000fe200078ef800 */
[----:B------:R-:W-:Y:S06]  /*2730*/  BRA `(.L_x_122) ;  /* 0x0000000000047947 */ /* 0x000fec0003800000 */
.L_x_123:
[----:B------:R0:W1:Y:S02]  /*2740*/  MUFU.RCP R3, R0 ;  /* 0x0000000000037308 */ /* 0x0000640000001000 */
.L_x_122:
[----:B0123--:R-:W-:Y:S01]  /*2750*/  IMAD.MOV.U32 R0, RZ, RZ, R3 ;  /* 0x000000ffff007224 */ /* 0x00ffe200078e0003 */
[----:B------:R-:W-:-:S04]  /*2760*/  MOV R3, 0x0 ;  /* 0x0000000000037802 */ /* 0x000fc80000000f00 */
[----:B------:R-:W-:Y:S05]  /*2770*/  RET.REL.NODEC R2 `(_Z16key_rope_forwardPfS_iiiiiiiii) ;  /* 0xffffffd802207950 */ /* 0x000fea0003c3ffff */
        .weak           $__internal_4_$__cuda_sm20_sqrt_rn_f32_slowpath
        .type           $__internal_4_$__cuda_sm20_sqrt_rn_f32_slowpath,@function
        .size           $__internal_4_$__cuda_sm20_sqrt_rn_f32_slowpath,($__internal_5_$__cuda_sm3x_div_rn_noftz_f32_slowpath - $__internal_4_$__cuda_sm20_sqrt_rn_f32_slowpath)
$__internal_4_$__cuda_sm20_sqrt_rn_f32_slowpath:
[----:B------:R-:W-:-:S13]  /*2780*/  LOP3.LUT P1, RZ, R3, 0x7fffffff, RZ, 0xc0, !PT ;  /* 0x7fffffff03ff7812 */ /* 0x000fda000782c0ff */
[----:B------:R-:W-:Y:S01]  /*2790*/  @!P1 IMAD.MOV.U32 R2, RZ, RZ, R3 ;  /* 0x000000ffff029224 */ /* 0x000fe200078e0003 */
[----:B------:R-:W-:Y:S06]  /*27a0*/  @!P1 BRA `(.L_x_124) ;  /* 0x0000000000489947 */ /* 0x000fec0003800000 */
[----:B------:R-:W-:Y:S02]  /*27b0*/  FSETP.GEU.FTZ.AND P1, PT, R3, RZ, PT ;  /* 0x000000ff0300720b */ /* 0x000fe40003f3e000 */
[----:B------:R-:W-:-:S11]  /*27c0*/  MOV R0, R3 ;  /* 0x0000000300007202 */ /* 0x000fd60000000f00 */
[----:B------:R-:W-:Y:S01]  /*27d0*/  @!P1 IMAD.MOV.U32 R2, RZ, RZ, 0x7fffffff ;  /* 0x7fffffffff029424 */ /* 0x000fe200078e00ff */
        /* <DEDUP_REMOVED lines=15> */
.L_x_124:
[----:B------:R-:W-:Y:S01]  /*28d0*/  IMAD.MOV.U32 R0, RZ, RZ, R2 ;  /* 0x000000ffff007224 */ /* 0x000fe200078e0002 */
[----:B------:R-:W-:Y:S01]  /*28e0*/  MOV R2, R4 ;  /* 0x0000000400027202 */ /* 0x000fe20000000f00 */
[----:B------:R-:W-:-:S04]  /*28f0*/  IMAD.MOV.U32 R3, RZ, RZ, 0x0 ;  /* 0x00000000ff037424 */ /* 0x000fc800078e00ff */
[----:B------:R-:W-:Y:S05]  /*2900*/  RET.REL.NODEC R2 `(_Z16key_rope_forwardPfS_iiiiiiiii) ;  /* 0xffffffd402bc7950 */ /* 0x000fea0003c3ffff */
        .weak           $__internal_5_$__cuda_sm3x_div_rn_noftz_f32_slowpath
        .type           $__internal_5_$__cuda_sm3x_div_rn_noftz_f32_slowpath,@function
        .size           $__internal_5_$__cuda_sm3x_div_rn_noftz_f32_slowpath,(.L_x_218 - $__internal_5_$__cuda_sm3x_div_rn_noftz_f32_slowpath)
$__internal_5_$__cuda_sm3x_div_rn_noftz_f32_slowpath:
[----:B------:R-:W-:Y:S02]  /*2910*/  SHF.R.U32.HI R4, RZ, 0x17, R8 ;  /* 0x00000017ff047819 */ /* 0x000fe40000011608 */
[----:B------:R-:W-:Y:S02]  /*2920*/  SHF.R.U32.HI R3, RZ, 0x17, R0 ;  /* 0x00000017ff037819 */ /* 0x000fe40000011600 */
[----:B------:R-:W-:Y:S02]  /*2930*/  LOP3.LUT R4, R4, 0xff, RZ, 0xc0, !PT ;  /* 0x000000ff04047812 */ /* 0x000fe400078ec0ff */
[----:B------:R-:W-:Y:S02]  /*2940*/  LOP3.LUT R15, R3, 0xff, RZ, 0xc0, !PT ;  /* 0x000000ff030f7812 */ /* 0x000fe400078ec0ff */
[----:B------:R-:W-:Y:S02]  /*2950*/  IADD3 R17, PT, PT, R4, -0x1, RZ ;  /* 0xffffffff04117810 */ /* 0x000fe40007ffe0ff */
[----:B------:R-:W-:Y:S01]  /*2960*/  MOV R5, R8 ;  /* 0x0000000800057202 */ /* 0x000fe20000000f00 */
[----:B------:R-:W-:Y:S01]  /*2970*/  VIADD R16, R15, 0xffffffff ;  /* 0xffffffff0f107836 */ /* 0x000fe20000000000 */
[----:B------:R-:W-:-:S04]  /*2980*/  ISETP.GT.U32.AND P1, PT, R17, 0xfd, PT ;  /* 0x000000fd1100780c */ /* 0x000fc80003f24070 */
[----:B------:R-:W-:-:S13]  /*2990*/  ISETP.GT.U32.OR P1, PT, R16, 0xfd, P1 ;  /* 0x000000fd1000780c */ /* 0x000fda0000f24470 */
[----:B------:R-:W-:Y:S01]  /*29a0*/  @!P1 IMAD.MOV.U32 R3, RZ, RZ, RZ ;  /* 0x000000ffff039224 */ /* 0x000fe200078e00ff */
[----:B------:R-:W-:Y:S06]  /*29b0*/  @!P1 BRA `(.L_x_125) ;  /* 0x00000000005c9947 */ /* 0x000fec0003800000 */
[----:B------:R-:W-:Y:S02]  /*29c0*/  FSETP.GTU.FTZ.AND P1, PT, |R0|, +INF , PT ;  /* 0x7f8000000000780b */ /* 0x000fe40003f3c200 */
[----:B------:R-:W-:-:S04]  /*29d0*/  FSETP.GTU.FTZ.AND P2, PT, |R8|, +INF , PT ;  /* 0x7f8000000800780b */ /* 0x000fc80003f5c200 */
[----:B------:R-:W-:-:S13]  /*29e0*/  PLOP3.LUT P1, PT, P1, P2, PT, 0xf8, 0x8f ;  /* 0x00000000008f781c */ /* 0x000fda0000f25f70 */
[----:B------:R-:W-:Y:S05]  /*29f0*/  @P1 BRA `(.L_x_126) ;  /* 0x0000000400441947 */ /* 0x000fea0003800000 */
[----:B------:R-:W-:-:S13]  /*2a00*/  LOP3.LUT P1, RZ, R5, 0x7fffffff, R0, 0xc8, !PT ;  /* 0x7fffffff05ff7812 */ /* 0x000fda000782c800 */
[----:B------:R-:W-:Y:S05]  /*2a10*/  @!P1 BRA `(.L_x_127) ;  /* 0x0000000400349947 */ /* 0x000fea0003800000 */
[----:B------:R-:W-:Y:S02]  /*2a20*/  FSETP.NEU.FTZ.AND P3, PT, |R0|, +INF , PT ;  /* 0x7f8000000000780b */ /* 0x000fe40003f7d200 */
        /* <DEDUP_REMOVED lines=16> */
.L_x_125:
[----:B------:R-:W-:Y:S02]  /*2b30*/  LEA R16, R4, 0xc0800000, 0x17 ;  /* 0xc080000004107811 */ /* 0x000fe400078eb8ff */
[----:B------:R-:W-:-:S03]  /*2b40*/  IADD3 R15, PT, PT, R15, -0x7f, RZ ;  /* 0xffffff810f0f7810 */ /* 0x000fc60007ffe0ff */
[----:B------:R-:W-:Y:S02]  /*2b50*/  IMAD.IADD R16, R5, 0x1, -R16 ;  /* 0x0000000105107824 */ /* 0x000fe400078e0a10 */
[C---:B------:R-:W-:Y:S02]  /*2b60*/  IMAD R0, R15.reuse, -0x800000, R0 ;  /* 0xff8000000f007824 */ /* 0x040fe400078e0200 */
[----:B------:R0:W1:Y:S01]  /*2b70*/  MUFU.RCP R5, R16 ;  /* 0x0000001000057308 */ /* 0x0000620000001000 */
[----:B------:R-:W-:Y:S01]  /*2b80*/  FADD.FTZ R17, -R16, -RZ ;  /* 0x800000ff10117221 */ /* 0x000fe20000010100 */
[----:B0-----:R-:W-:-:S05]  /*2b90*/  IADD3 R16, PT, PT, R15, 0x7f, -R4 ;  /* 0x0000007f0f107810 */ /* 0x001fca0007ffe804 */
[----:B------:R-:W-:Y:S02]  /*2ba0*/  IMAD.IADD R3, R16, 0x1, R3 ;  /* 0x0000000110037824 */ /* 0x000fe400078e0203 */
[----:B-1----:R-:W-:-:S04]  /*2bb0*/  FFMA R18, R5, R17, 1 ;  /* 0x3f80000005127423 */ /* 0x002fc80000000011 */
        /* <DEDUP_REMOVED lines=20> */
[----:B------:R-:W-:Y:S01]  /*2d00*/  IADD3 R16, PT, PT, R19, 0x20, RZ ;  /* 0x0000002013107810 */ /* 0x000fe20007ffe0ff */
[-CC-:B------:R-:W-:Y:S01]  /*2d10*/  FFMA.RM R4, R5, R17.reuse, R18.reuse ;  /* 0x0000001105047223 */ /* 0x180fe20000004012 */
[----:B------:R-:W-:Y:S02]  /*2d20*/  ISETP.NE.AND P3, PT, R19, RZ, PT ;  /* 0x000000ff1300720c */ /* 0x000fe40003f65270 */
[----:B------:R-:W-:Y:S01]  /*2d30*/  LOP3.LUT R15, R3, 0x7fffff, RZ, 0xc0, !PT ;  /* 0x007fffff030f7812 */ /* 0x000fe200078ec0ff */
[----:B------:R-:W-:Y:S01]  /*2d40*/  FFMA.RP R3, R5, R17, R18 ;  /* 0x0000001105037223 */ /* 0x000fe20000008012 */
[----:B------:R-:W-:Y:S01]  /*2d50*/  IMAD.MOV R5, RZ, RZ, -R19 ;  /* 0x000000ffff057224 */ /* 0x000fe200078e0a13 */
[----:B------:R-:W-:Y:S02]  /*2d60*/  ISETP.NE.AND P2, PT, R19, RZ, PT ;  /* 0x000000ff1300720c */ /* 0x000fe40003f45270 */
        /* <DEDUP_REMOVED lines=14> */
.L_x_131:
[----:B------:R-:W-:-:S04]  /*2e50*/  LOP3.LUT R0, R0, 0x80000000, RZ, 0xc0, !PT ;  /* 0x8000000000007812 */ /* 0x000fc800078ec0ff */
[----:B------:R-:W-:Y:S01]  /*2e60*/  LOP3.LUT R0, R0, 0x7f800000, RZ, 0xfc, !PT ;  /* 0x7f80000000007812 */ /* 0x000fe200078efcff */
[----:B------:R-:W-:Y:S06]  /*2e70*/  BRA `(.L_x_132) ;  /* 0x0000000000287947 */ /* 0x000fec0003800000 */
.L_x_130:
[----:B------:R-:W-:Y:S01]  /*2e80*/  IMAD R0, R3, 0x800000, R0 ;  /* 0x0080000003007824 */ /* 0x000fe200078e0200 */
[----:B------:R-:W-:Y:S06]  /*2e90*/  BRA `(.L_x_132) ;  /* 0x0000000000207947 */ /* 0x000fec0003800000 */
.L_x_129:
[----:B------:R-:W-:-:S04]  /*2ea0*/  LOP3.LUT R0, R5, 0x80000000, R0, 0x48, !PT ;  /* 0x8000000005007812 */ /* 0x000fc800078e4800 */
[----:B------:R-:W-:Y:S01]  /*2eb0*/  LOP3.LUT R0, R0, 0x7f800000, RZ, 0xfc, !PT ;  /* 0x7f80000000007812 */ /* 0x000fe200078efcff */
[----:B------:R-:W-:Y:S06]  /*2ec0*/  BRA `(.L_x_132) ;  /* 0x0000000000147947 */ /* 0x000fec0003800000 */
.L_x_128:
[----:B------:R-:W-:Y:S01]  /*2ed0*/  LOP3.LUT R0, R5, 0x80000000, R0, 0x48, !PT ;  /* 0x8000000005007812 */ /* 0x000fe200078e4800 */
[----:B------:R-:W-:Y:S06]  /*2ee0*/  BRA `(.L_x_132) ;  /* 0x00000000000c7947 */ /* 0x000fec0003800000 */
.L_x_127:
[----:B------:R-:W0:Y:S01]  /*2ef0*/  MUFU.RSQ R0, -QNAN ;  /* 0xffc0000000007908 */ /* 0x000e220000001400 */
[----:B------:R-:W-:Y:S05]  /*2f00*/  BRA `(.L_x_132) ;  /* 0x0000000000047947 */ /* 0x000fea0003800000 */
.L_x_126:
[----:B------:R-:W-:-:S07]  /*2f10*/  FADD.FTZ R0, R0, R8 ;  /* 0x0000000800007221 */ /* 0x000fce0000010000 */
.L_x_132:
[----:B------:R-:W-:-:S04]  /*2f20*/  HFMA2 R3, -RZ, RZ, 0, 0 ;  /* 0x00000000ff037431 */ /* 0x000fc800000001ff */
[----:B0-----:R-:W-:Y:S05]  /*2f30*/  RET.REL.NODEC R2 `(_Z16key_rope_forwardPfS_iiiiiiiii) ;  /* 0xffffffd002307950 */ /* 0x001fea0003c3ffff */
.L_x_133:
        /* <DEDUP_REMOVED lines=12> */
.L_x_218:


//--------------------- .text._Z18query_rope_forwardPfS_iiiiii --------------------------
	.section	.text._Z18query_rope_forwardPfS_iiiiii,"ax",@progbits
	.align	128
        .global         _Z18query_rope_forwardPfS_iiiiii
        .type           _Z18query_rope_forwardPfS_iiiiii,@function
        .size           _Z18query_rope_forwardPfS_iiiiii,(.L_x_221 - _Z18query_rope_forwardPfS_iiiiii)
        .other          _Z18query_rope_forwardPfS_iiiiii,@"STO_CUDA_ENTRY STV_DEFAULT"
_Z18query_rope_forwardPfS_iiiiii:
.text._Z18query_rope_forwardPfS_iiiiii:
[----:B------:R-:W0:Y:S08]  /*0000*/  LDC R1, c[0x0][0x37c] ;  /* 0x0000df00ff017b82 */ /* 0x000e300000000800 */
[----:B------:R-:W1:Y:S01]  /*0010*/  LDC.64 R8, c[0x0][0x398] ;  /* 0x0000e600ff087b82 */ /* 0x000e620000000a00 */
[----:B------:R-:W2:Y:S01]  /*0020*/  S2R R3, SR_CTAID.Y ;  /* 0x0000000000037919 */ /* 0x000ea20000002600 */
[----:B------:R-:W3:Y:S01]  /*0030*/  LDCU.64 UR6, c[0x0][0x358] ;  /* 0x00006b00ff0677ac */ /* 0x000ee20008000a00 */
[----:B0-----:R-:W-:-:S02]  /*0040*/  VIADD R1, R1, 0xffffffe0 ;  /* 0xffffffe001017836 */ /* 0x001fc40000000000 */
[----:B------:R-:W-:-:S03]  /*0050*/  IMAD.MOV.U32 R4, RZ, RZ, RZ ;  /* 0x000000ffff047224 */ /* 0x000fc600078e00ff */
[----:B------:R-:W2:Y:S01]  /*0060*/  S2UR UR4, SR_CTAID.X ;  /* 0x00000000000479c3 */ /* 0x000ea20000002500 */
[----:B-1----:R-:W-:Y:S01]  /*0070*/  ISETP.GE.AND P0, PT, R9, 0x1, PT ;  /* 0x000000010900780c */ /* 0x002fe20003f06270 */
[----:B--2---:R-:W-:-:S12]  /*0080*/  IMAD R8, R8, UR4, R3 ;  /* 0x0000000408087c24 */ /* 0x004fd8000f8e0203 */
[----:B---3--:R-:W-:Y:S05]  /*0090*/  @!P0 BRA `(.L_x_134) ;  /* 0x00000004008c8947 */ /* 0x008fea0003800000 */
[C---:B------:R-:W-:Y:S01]  /*00a0*/  ISETP.GE.U32.AND P1, PT, R9.reuse, 0x10, PT ;  /* 0x000000100900780c */ /* 0x040fe20003f26070 */
[----:B------:R-:W-:Y:S01]  /*00b0*/  HFMA2 R4, -RZ, RZ, 0, 0 ;  /* 0x00000000ff047431 */ /* 0x000fe200000001ff */
[----:B------:R-:W-:Y:S01]  /*00c0*/  LOP3.LUT R18, R9, 0xf, RZ, 0xc0, !PT ;  /* 0x0000000f09127812 */ /* 0x000fe200078ec0ff */
[----:B------:R-:W-:-:S03]  /*00d0*/  IMAD.MOV.U32 R0, RZ, RZ, RZ ;  /* 0x000000ffff007224 */ /* 0x000fc600078e00ff */
[----:B------:R-:W-:-:S07]  /*00e0*/  ISETP.NE.AND P2, PT, R18, RZ, PT ;  /* 0x000000ff1200720c */ /* 0x000fce0003f45270 */
[----:B------:R-:W-:Y:S06]  /*00f0*/  @!P1 BRA `(.L_x_135) ;  /* 0x0000000000a09947 */ /* 0x000fec0003800000 */
[----:B------:R-:W-:Y:S02]  /*0100*/  LOP3.LUT R0, R9, 0x7ffffff0, RZ, 0xc0, !PT ;  /* 0x7ffffff009007812 */ /* 0x000fe400078ec0ff */
[----:B------:R-:W-:-:S07]  /*0110*/  CS2R R4, SRZ ;  /* 0x0000000000047805 */ /* 0x000fce000001ff00 */
.L_x_136:
[----:B------:R-:W0:Y:S01]  /*0120*/  LDC.64 R2, c[0x0][0x380] ;  /* 0x0000e000ff027b82 */ /* 0x000e220000000a00 */
[----:B------:R-:W-:-:S04]  /*0130*/  IMAD R7, R8, R9, R5 ;  /* 0x0000000908077224 */ /* 0x000fc800078e0205 */
        /* <DEDUP_REMOVED lines=36> */
.L_x_135:
[----:B------:R-:W-:Y:S05]  /*0380*/  @!P2 BRA `(.L_x_134) ;  /* 0x0000000000d0a947 */ /* 0x000fea0003800000 */
[----:B------:R-:W-:Y:S02]  /*0390*/  ISETP.GE.U32.AND P1, PT, R18, 0x8, PT ;  /* 0x000000081200780c */ /* 0x000fe40003f26070 */
[----:B------:R-:W-:-:S04]  /*03a0*/  LOP3.LUT R6, R9, 0x7, RZ, 0xc0, !PT ;  /* 0x0000000709067812 */ /* 0x000fc800078ec0ff */
[----:B------:R-:W-:-:S07]  /*03b0*/  ISETP.NE.AND P2, PT, R6, RZ, PT ;  /* 0x000000ff0600720c */ /* 0x000fce0003f45270 */
[----:B------:R-:W-:Y:S06]  /*03c0*/  @!P1 BRA `(.L_x_137) ;  /* 0x0000000000509947 */ /* 0x000fec0003800000 */
        /* <DEDUP_REMOVED lines=20> */
.L_x_137:
        /* <DEDUP_REMOVED lines=11> */
[----:B------:R-:W5:Y:S01]  /*05c0*/  LDG.E R13, desc[UR6][R2.64+0xc] ;  /* 0x00000c06020d7981 */ /* 0x000f62000c1e1900 */
[----:B------:R-:W-:-:S02]  /*05d0*/  VIADD R0, R0, 0x4 ;  /* 0x0000000400007836 */ /* 0x000fc40000000000 */
[----:B--2---:R-:W-:-:S04]  /*05e0*/  FFMA R4, R5, R5, R4 ;  /* 0x0000000505047223 */ /* 0x004fc80000000004 */
[----:B---3--:R-:W-:-:S04]  /*05f0*/  FFMA R4, R7, R7, R4 ;  /* 0x0000000707047223 */ /* 0x008fc80000000004 */
[----:B----4-:R-:W-:-:S04]  /*0600*/  FFMA R4, R11, R11, R4 ;  /* 0x0000000b0b047223 */ /* 0x010fc80000000004 */
[----:B-----5:R-:W-:-:S07]  /*0610*/  FFMA R4, R13, R13, R4 ;  /* 0x0000000d0d047223 */ /* 0x020fce0000000004 */
.L_x_138:
[----:B------:R-:W-:Y:S05]  /*0620*/  @!P2 BRA `(.L_x_134) ;  /* 0x000000000028a947 */ /* 0x000fea0003800000 */
[----:B------:R-:W0:Y:S01]  /*0630*/  LDC.64 R6, c[0x0][0x380] ;  /* 0x0000e000ff067b82 */ /* 0x000e220000000a00 */
[----:B------:R-:W-:-:S05]  /*0640*/  UMOV UR4, URZ ;  /* 0x000000ff00047c82 */ /* 0x000fca0008000000 */
.L_x_139:
[----:B------:R-:W-:-:S04]  /*0650*/  IMAD R3, R8, R9, R0 ;  /* 0x0000000908037224 */ /* 0x000fc800078e0200 */
[----:B0-----:R-:W-:-:S06]  /*0660*/  IMAD.WIDE R2, R3, 0x4, R6 ;  /* 0x0000000403027825 */ /* 0x001fcc00078e0206 */
[----:B------:R-:W2:Y:S01]  /*0670*/  LDG.E R3, desc[UR6][R2.64] ;  /* 0x0000000602037981 */ /* 0x000ea2000c1e1900 */
[----:B------:R-:W-:Y:S01]  /*0680*/  UIADD3 UR4, UPT, UPT, UR4, 0x1, URZ ;  /* 0x0000000104047890 */ /* 0x000fe2000fffe0ff */
[----:B------:R-:W-:-:S05]  /*0690*/  VIADD R0, R0, 0x1 ;  /* 0x0000000100007836 */ /* 0x000fca0000000000 */
[----:B------:R-:W-:Y:S01]  /*06a0*/  ISETP.NE.AND P1, PT, R10, UR4, PT ;  /* 0x000000040a007c0c */ /* 0x000fe2000bf25270 */
[----:B--2---:R-:W-:-:S12]  /*06b0*/  FFMA R4, R3, R3, R4 ;  /* 0x0000000303047223 */ /* 0x004fd80000000004 */
[----:B------:R-:W-:Y:S05]  /*06c0*/  @P1 BRA `(.L_x_139) ;  /* 0xfffffffc00e01947 */ /* 0x000fea000383ffff */
.L_x_134:
        /* <DEDUP_REMOVED lines=9> */
[----:B------:R-:W-:Y:S02]  /*0760*/  MOV R0, R4 ;  /* 0x0000000400007202 */ /* 0x000fe40000000f00 */
[----:B------:R-:W-:-:S07]  /*0770*/  MOV R2, 0x790 ;  /* 0x0000079000027802 */ /* 0x000fce0000000f00 */
[----:B------:R-:W-:Y:S05]  /*0780*/  CALL.REL.NOINC `($__internal_8_$__cuda_sm3x_div_rn_noftz_f32_slowpath) ;  /* 0x0000002000487944 */ /* 0x000fea0003c00000 */
.L_x_140:
[----:B------:R-:W-:-:S04]  /*0790*/  FADD R3, R0, 9.9999999747524270788e-07 ;  /* 0x358637bd00037421 */ /* 0x000fc80000000000 */
[----:B------:R-:W-:Y:S01]  /*07a0*/  VIADD R0, R3, 0xf3000000 ;  /* 0xf300000003007836 */ /* 0x000fe20000000000 */
[----:B------:R0:W1:Y:S04]  /*07b0*/  MUFU.RSQ R2, R3 ;  /* 0x0000000300027308 */ /* 0x0000680000001400 */
[----:B------:R-:W-:-:S13]  /*07c0*/  ISETP.GT.U32.AND P1, PT, R0, 0x727fffff, PT ;  /* 0x727fffff0000780c */ /* 0x000fda0003f24070 */
[----:B01----:R-:W-:Y:S05]  /*07d0*/  @!P1 BRA `(.L_x_141) ;  /* 0x00000000000c9947 */ /* 0x003fea0003800000 */
[----:B------:R-:W-:-:S07]  /*07e0*/  MOV R4, 0x800 ;  /* 0x0000080000047802 */ /* 0x000fce0000000f00 */
[----:B------:R-:W-:Y:S05]  /*07f0*/  CALL.REL.NOINC `($__internal_7_$__cuda_sm20_sqrt_rn_f32_slowpath) ;  /* 0x0000001c00c87944 */ /* 0x000fea0003c00000 */
[----:B------:R-:W-:Y:S05]  /*0800*/  BRA `(.L_x_142) ;  /* 0x0000000000107947 */ /* 0x000fea0003800000 */
.L_x_141:
[----:B------:R-:W-:Y:S01]  /*0810*/  FMUL.FTZ R0, R3, R2 ;  /* 0x0000000203007220 */ /* 0x000fe20000410000 */
[----:B------:R-:W-:-:S03]  /*0820*/  FMUL.FTZ R2, R2, 0.5 ;  /* 0x3f00000002027820 */ /* 0x000fc60000410000 */
[----:B------:R-:W-:-:S04]  /*0830*/  FFMA R3, -R0, R0, R3 ;  /* 0x0000000000037223 */ /* 0x000fc80000000103 */
[----:B------:R-:W-:-:S07]  /*0840*/  FFMA R0, R3, R2, R0 ;  /* 0x0000000203007223 */ /* 0x000fce0000000000 */
.L_x_142:
[----:B------:R-:W-:-:S05]  /*0850*/  VIADD R2, R0, 0x1800000 ;  /* 0x0180000000027836 */ /* 0x000fca0000000000 */
[----:B------:R-:W-:-:S04]  /*0860*/  LOP3.LUT R2, R2, 0x7f800000, RZ, 0xc0, !PT ;  /* 0x7f80000002027812 */ /* 0x000fc800078ec0ff */
[----:B------:R-:W-:-:S13]  /*0870*/  ISETP.GT.U32.AND P1, PT, R2, 0x1ffffff, PT ;  /* 0x01ffffff0200780c */ /* 0x000fda0003f24070 */
[----:B------:R-:W-:Y:S05]  /*0880*/  @P1 BRA `(.L_x_143) ;  /* 0x00000000000c1947 */ /* 0x000fea0003800000 */
[----:B------:R-:W-:-:S07]  /*0890*/  MOV R2, 0x8b0 ;  /* 0x000008b000027802 */ /* 0x000fce0000000f00 */
[----:B------:R-:W-:Y:S05]  /*08a0*/  CALL.REL.NOINC `($__internal_6_$__cuda_sm20_rcp_rn_f32_slowpath) ;  /* 0x0000001800cc7944 */ /* 0x000fea0003c00000 */
[----:B------:R-:W-:Y:S05]  /*08b0*/  BRA `(.L_x_144) ;  /* 0x0000000000107947 */ /* 0x000fea0003800000 */
.L_x_143:
[----:B------:R-:W0:Y:S02]  /*08c0*/  MUFU.RCP R3, R0 ;  /* 0x0000000000037308 */ /* 0x000e240000001000 */
[----:B0-----:R-:W-:-:S04]  /*08d0*/  FFMA R2, R3, R0, -1 ;  /* 0xbf80000003027423 */ /* 0x001fc80000000000 */
[----:B------:R-:W-:-:S04]  /*08e0*/  FADD.FTZ R2, -R2, -RZ ;  /* 0x800000ff02027221 */ /* 0x000fc80000010100 */
[----:B------:R-:W-:-:S07]  /*08f0*/  FFMA R0, R3, R2, R3 ;  /* 0x0000000203007223 */ /* 0x000fce0000000003 */
.L_x_144:
[----:B------:R-:W-:Y:S05]  /*0900*/  @!P0 BRA `(.L_x_145) ;  /* 0x0000000800108947 */ /* 0x000fea0003800000 */
[----:B------:R-:W0:Y:S01]  /*0910*/  LDC R3, c[0x0][0x39c] ;  /* 0x0000e700ff037b82 */ /* 0x000e220000000800 */
[----:B------:R-:W1:Y:S01]  /*0920*/  LDCU UR4, c[0x0][0x3a0] ;  /* 0x00007400ff0477ac */ /* 0x000e620008000800 */
[----:B------:R-:W-:Y:S01]  /*0930*/  HFMA2 R7, -RZ, RZ, 0, 0 ;  /* 0x00000000ff077431 */ /* 0x000fe200000001ff */
[C---:B0-----:R-:W-:Y:S01]  /*0940*/  ISETP.GE.U32.AND P0, PT, R3.reuse, 0x8, PT ;  /* 0x000000080300780c */ /* 0x041fe20003f06070 */
[C---:B-1----:R-:W-:Y:S01]  /*0950*/  IMAD R2, R3.reuse, UR4, RZ ;  /* 0x0000000403027c24 */ /* 0x042fe2000f8e02ff */
[----:B------:R-:W-:-:S04]  /*0960*/  LOP3.LUT R14, R3, 0x7, RZ, 0xc0, !PT ;  /* 0x00000007030e7812 */ /* 0x000fc800078ec0ff */
[----:B------:R-:W-:Y:S02]  /*0970*/  ISETP.NE.AND P1, PT, R14, RZ, PT ;  /* 0x000000ff0e00720c */ /* 0x000fe40003f25270 */
[----:B------:R-:W-:-:S05]  /*0980*/  SHF.R.S32.HI R4, RZ, 0x1f, R2 ;  /* 0x0000001fff047819 */ /* 0x000fca0000011402 */
[----:B------:R-:W-:Y:S06]  /*0990*/  @!P0 BRA `(.L_x_146) ;  /* 0x0000000000d48947 */ /* 0x000fec0003800000 */
[----:B------:R-:W-:Y:S01]  /*09a0*/  LOP3.LUT R7, R3, 0x7ffffff8, RZ, 0xc0, !PT ;  /* 0x7ffffff803077812 */ /* 0x000fe200078ec0ff */
[----:B------:R-:W-:-:S06]  /*09b0*/  UMOV UR4, URZ ;  /* 0x000000ff00047c82 */ /* 0x000fcc0008000000 */
.L_x_147:
[----:B0-----:R-:W0:Y:S01]  /*09c0*/  LDC.64 R10, c[0x0][0x388] ;  /* 0x0000e200ff0a7b82 */ /* 0x001e220000000a00 */
[----:B------:R-:W-:Y:S01]  /*09d0*/  IADD3 R6, P0, PT, R2, UR4, RZ ;  /* 0x0000000402067c10 */ /* 0x000fe2000ff1e0ff */
[----:B------:R-:W-:-:S04]  /*09e0*/  IMAD R9, R8, R3, UR4 ;  /* 0x0000000408097e24 */ /* 0x000fc8000f8e0203 */
        /* <DEDUP_REMOVED lines=43> */
[----:B------:R-:W-:-:S06]  /*0ca0*/  UIADD3 UR4, UPT, UPT, UR4, 0x8, URZ ;  /* 0x0000000804047890 */ /* 0x000fcc000fffe0ff */
[----:B------:R-:W-:Y:S01]  /*0cb0*/  ISETP.NE.AND P0, PT, R7, UR4, PT ;  /* 0x0000000407007c0c */ /* 0x000fe2000bf05270 */
[----:B--2---:R-:W-:-:S05]  /*0cc0*/  FMUL R19, R19, R6 ;  /* 0x0000000613137220 */ /* 0x004fca0000400000 */
[----:B------:R0:W-:Y:S07]  /*0cd0*/  STG.E desc[UR6][R12.64+0x1c], R19 ;  /* 0x00001c130c007986 */ /* 0x0001ee000c101906 */
[----:B------:R-:W-:Y:S05]  /*0ce0*/  @P0 BRA `(.L_x_147) ;  /* 0xfffffffc00340947 */ /* 0x000fea000383ffff */
.L_x_146:
[----:B------:R-:W-:Y:S05]  /*0cf0*/  @!P1 BRA `(.L_x_145) ;  /* 0x0000000400149947 */ /* 0x000fea0003800000 */
[----:B------:R-:W-:Y:S02]  /*0d00*/  ISETP.GE.U32.AND P0, PT, R14, 0x4, PT ;  /* 0x000000040e00780c */ /* 0x000fe40003f06070 */
[----:B------:R-:W-:-:S04]  /*0d10*/  LOP3.LUT R16, R3, 0x3, RZ, 0xc0, !PT ;  /* 0x0000000303107812 */ /* 0x000fc800078ec0ff */
[----:B------:R-:W-:-:S07]  /*0d20*/  ISETP.NE.AND P1, PT, R16, RZ, PT ;  /* 0x000000ff1000720c */ /* 0x000fce0003f25270 */
[----:B------:R-:W-:Y:S06]  /*0d30*/  @!P0 BRA `(.L_x_148) ;  /* 0x0000000000748947 */ /* 0x000fec0003800000 */
[----:B------:R-:W1:Y:S01]  /*0d40*/  LDC.64 R10, c[0x0][0x388] ;  /* 0x0000e200ff0a7b82 */ /* 0x000e620000000a00 */
[----:B------:R-:W-:Y:S01]  /*0d50*/  IADD3 R6, P0, PT, R2, R7, RZ ;  /* 0x0000000702067210 */ /* 0x000fe20007f1e0ff */
[----:B0-----:R-:W-:-:S04]  /*0d60*/  IMAD R9, R8, R3, R7 ;  /* 0x0000000308097224 */ /* 0x001fc800078e0207 */
[----:B------:R-:W-:Y:S02]  /*0d70*/  IMAD.X R14, RZ, RZ, R4, P0 ;  /* 0x000000ffff0e7224 */ /* 0x000fe400000e0604 */
[----:B------:R-:W0:Y:S01]  /*0d80*/  LDC.64 R12, c[0x0][0x380] ;  /* 0x0000e000ff0c7b82 */ /* 0x000e220000000a00 */
[----:B-1----:R-:W-:-:S04]  /*0d90*/  LEA R10, P0, R6, R10, 0x2 ;  /* 0x0000000a060a7211 */ /* 0x002fc800078010ff */
[----:B------:R-:W-:Y:S01]  /*0da0*/  LEA.HI.X R11, R6, R11, R14, 0x2, P0 ;  /* 0x0000000b060b7211 */ /* 0x000fe200000f140e */
[----:B0-----:R-:W-:-:S04]  /*0db0*/  IMAD.WIDE R12, R9, 0x4, R12 ;  /* 0x00000004090c7825 */ /* 0x001fc800078e020c */
        /* <DEDUP_REMOVED lines=18> */
[----:B------:R-:W-:-:S03]  /*0ee0*/  IADD3 R7, PT, PT, R7, 0x4, RZ ;  /* 0x0000000407077810 */ /* 0x000fc60007ffe0ff */
[----:B--2---:R-:W-:-:S05]  /*0ef0*/  FMUL R19, R19, R6 ;  /* 0x0000000613137220 */ /* 0x004fca0000400000 */
[----:B------:R1:W-:Y:S02]  /*0f00*/  STG.E desc[UR6][R12.64+0xc], R19 ;  /* 0x00000c130c007986 */ /* 0x0003e4000c101906 */
.L_x_148:
[----:B------:R-:W-:Y:S05]  /*0f10*/  @!P1 BRA `(.L_x_145) ;  /* 0x00000000008c9947 */ /* 0x000fea0003800000 */
[----:B------:R-:W-:-:S13]  /*0f20*/  ISETP.NE.AND P0, PT, R16, 0x1, PT ;  /* 0x000000011000780c */ /* 0x000fda0003f05270 */
[----:B01----:R-:W0:Y:S01]  /*0f30*/  @P0 LDC.64 R14, c[0x0][0x388] ;  /* 0x0000e200ff0e0b82 */ /* 0x003e220000000a00 */
[----:B------:R-:W-:Y:S01]  /*0f40*/  @P0 IADD3 R6, P1, PT, R2, R7, RZ ;  /* 0x0000000702060210 */ /* 0x000fe20007f3e0ff */
[----:B------:R-:W-:-:S04]  /*0f50*/  @P0 IMAD R9, R8, R3, R7 ;  /* 0x0000000308090224 */ /* 0x000fc800078e0207 */
        /* <DEDUP_REMOVED lines=8> */
[----:B------:R-:W-:-:S04]  /*0fe0*/  LOP3.LUT R14, R3, 0x1, RZ, 0xc0, !PT ;  /* 0x00000001030e7812 */ /* 0x000fc800078ec0ff */
[----:B------:R-:W-:-:S13]  /*0ff0*/  ISETP.NE.U32.AND P1, PT, R14, 0x1, PT ;  /* 0x000000010e00780c */ /* 0x000fda0003f25070 */
[----:B------:R-:W0:Y:S08]  /*1000*/  @!P1 LDC.64 R14, c[0x0][0x388] ;  /* 0x0000e200ff0e9b82 */ /* 0x000e300000000a00 */
[----:B------:R-:W1:Y:S01]  /*1010*/  @!P1 LDC.64 R16, c[0x0][0x380] ;  /* 0x0000e000ff109b82 */ /* 0x000e620000000a00 */
[----:B---3--:R-:W-:-:S04]  /*1020*/  @P0 FMUL R9, R9, R0 ;  /* 0x0000000009090220 */ /* 0x008fc80000400000 */
[----:B--2---:R-:W-:-:S05]  /*1030*/  @P0 FMUL R9, R9, R6 ;  /* 0x0000000609090220 */ /* 0x004fca0000400000 */
[----:B------:R2:W-:Y:S04]  /*1040*/  @P0 STG.E desc[UR6][R10.64], R9 ;  /* 0x000000090a000986 */ /* 0x0005e8000c101906 */
[----:B------:R-:W3:Y:S01]  /*1050*/  @P0 LDG.E R6, desc[UR6][R12.64+0x4] ;  /* 0x000004060c060981 */ /* 0x000ee2000c1e1900 */
[----:B------:R-:W-:Y:S02]  /*1060*/  @P0 VIADD R7, R7, 0x2 ;  /* 0x0000000207070836 */ /* 0x000fe40000000000 */
[----:B----4-:R-:W-:Y:S02]  /*1070*/  @P0 FMUL R19, R19, R0 ;  /* 0x0000000013130220 */ /* 0x010fe40000400000 */
[----:B------:R-:W-:Y:S01]  /*1080*/  @!P1 IMAD R3, R8, R3, R7 ;  /* 0x0000000308039224 */ /* 0x000fe200078e0207 */
[----:B------:R-:W-:-:S03]  /*1090*/  @!P1 IADD3 R2, P2, PT, R2, R7, RZ ;  /* 0x0000000702029210 */ /* 0x000fc60007f5e0ff */
[----:B-1----:R-:W-:Y:S01]  /*10a0*/  @!P1 IMAD.WIDE R16, R3, 0x4, R16 ;  /* 0x0000000403109825 */ /* 0x002fe200078e0210 */
[----:B------:R-:W-:Y:S02]  /*10b0*/  @!P1 IADD3.X R4, PT, PT, RZ, R4, RZ, P2, !PT ;  /* 0x00000004ff049210 */ /* 0x000fe400017fe4ff */
[----:B0-----:R-:W-:-:S04]  /*10c0*/  @!P1 LEA R14, P2, R2, R14, 0x2 ;  /* 0x0000000e020e9211 */ /* 0x001fc800078410ff */
[----:B------:R-:W-:Y:S01]  /*10d0*/  @!P1 LEA.HI.X R15, R2, R15, R4, 0x2, P2 ;  /* 0x0000000f020f9211 */ /* 0x000fe200010f1404 */
[----:B---3--:R-:W-:-:S05]  /*10e0*/  @P0 FMUL R19, R19, R6 ;  /* 0x0000000613130220 */ /* 0x008fca0000400000 */
[----:B------:R2:W-:Y:S04]  /*10f0*/  @P0 STG.E desc[UR6][R10.64+0x4], R19 ;  /* 0x000004130a000986 */ /* 0x0005e8000c101906 */
[----:B------:R-:W3:Y:S04]  /*1100*/  @!P1 LDG.E R3, desc[UR6][R16.64] ;  /* 0x0000000610039981 */ /* 0x000ee8000c1e1900 */
[----:B------:R-:W4:Y:S01]  /*1110*/  @!P1 LDG.E R14, desc[UR6][R14.64] ;  /* 0x000000060e0e9981 */ /* 0x000f22000c1e1900 */
[----:B---3--:R-:W-:-:S04]  /*1120*/  @!P1 FMUL R3, R3, R0 ;  /* 0x0000000003039220 */ /* 0x008fc80000400000 */
[----:B----4-:R-:W-:-:S05]  /*1130*/  @!P1 FMUL R3, R3, R14 ;  /* 0x0000000e03039220 */ /* 0x010fca0000400000 */
[----:B------:R2:W-:Y:S02]  /*1140*/  @!P1 STG.E desc[UR6][R16.64], R3 ;  /* 0x0000000310009986 */ /* 0x0005e4000c101906 */
.L_x_145:
[----:B------:R-:W3:Y:S02]  /*1150*/  LDC R0, c[0x0][0x39c] ;  /* 0x0000e700ff007b82 */ /* 0x000ee40000000800 */
[----:B---3--:R-:W-:-:S13]  /*1160*/  ISETP.GE.AND P0, PT, R0, 0x2, PT ;  /* 0x000000020000780c */ /* 0x008fda0003f06270 */
[----:B------:R-:W-:Y:S05]  /*1170*/  @!P0 EXIT ;  /* 0x000000000000894d */ /* 0x000fea0003800000 */
[----:B------:R-:W3:Y:S01]  /*1180*/  LDCU UR4, c[0x0][0x390] ;  /* 0x00007200ff0477ac */ /* 0x000ee20008000800 */
[----:B--2---:R-:W-:Y:S02]  /*1190*/  MOV R11, 0x3a2c32e4 ;  /* 0x3a2c32e4000b7802 */ /* 0x004fe40000000f00 */
[----:B01----:R-:W-:-:S04]  /*11a0*/  LEA.HI R13, R0, R0, RZ, 0x1 ;  /* 0x00000000000d7211 */ /* 0x003fc800078f08ff */
[----:B------:R-:W-:Y:S02]  /*11b0*/  SHF.R.S32.HI R13, RZ, 0x1, R13 ;  /* 0x00000001ff0d7819 */ /* 0x000fe4000001140d */
[----:B---3--:R-:W-:-:S04]  /*11c0*/  I2FP.F32.S32 R2, UR4 ;  /* 0x0000000400027c45 */ /* 0x008fc80008201400 */
[C---:B------:R-:W-:Y:S01]  /*11d0*/  FSETP.GEU.AND P0, PT, |R2|.reuse, 1.175494350822287508e-38, PT ;  /* 0x008000000200780b */ /* 0x040fe20003f0e200 */
[----:B------:R-:W-:-:S05]  /*11e0*/  FMUL R3, |R2|, 16777216 ;  /* 0x4b80000002037820 */ /* 0x000fca0000400200 */
[----:B------:R-:W-:-:S05]  /*11f0*/  FSEL R3, R3, |R2|, !P0 ;  /* 0x4000000203037208 */ /* 0x000fca0004000000 */
[----:B------:R-:W-:-:S05]  /*1200*/  VIADD R4, R3, 0xc0cafb0d ;  /* 0xc0cafb0d03047836 */ /* 0x000fca0000000000 */
[----:B------:R-:W-:-:S05]  /*1210*/  LOP3.LUT R4, R4, 0xff800000, RZ, 0xc0, !PT ;  /* 0xff80000004047812 */ /* 0x000fca00078ec0ff */
[----:B------:R-:W-:Y:S01]  /*1220*/  IMAD.IADD R3, R3, 0x1, -R4 ;  /* 0x0000000103037824 */ /* 0x000fe200078e0a04 */
        /* <DEDUP_REMOVED lines=14> */
[----:B------:R-:W-:Y:S01]  /*1310*/  FFMA R11, R4, R11, 0.0032181653659790754318 ;  /* 0x3b52e7db040b7423 */ /* 0x000fe2000000000b */
        /* <DEDUP_REMOVED lines=14> */
[----:B------:R-:W-:Y:S01]  /*1400*/  FADD R10, R11, -R10 ;  /* 0x8000000a0b0a7221 */ /* 0x000fe20000000000 */
[----:B------:R-:W-:-:S07]  /*1410*/  IMAD.MOV.U32 R11, RZ, RZ, RZ ;  /* 0x000000ffff0b7224 */ /* 0x000fce00078e00ff */
.L_x_158:
[----:B0-----:R-:W0:Y:S08]  /*1420*/  LDC R3, c[0x0][0x39c] ;  /* 0x0000e700ff037b82 */ /* 0x001e300000000800 */
[----:B-1----:R-:W1:Y:S01]  /*1430*/  LDC.64 R6, c[0x0][0x380] ;  /* 0x0000e000ff067b82 */ /* 0x002e620000000a00 */
[----:B0-----:R-:W-:-:S04]  /*1440*/  IMAD R3, R8, R3, R11 ;  /* 0x0000000308037224 */ /* 0x001fc800078e020b */
[----:B-1----:R-:W-:-:S03]  /*1450*/  IMAD.WIDE R6, R3, 0x4, R6 ;  /* 0x0000000403067825 */ /* 0x002fc600078e0206 */
[----:B------:R-:W-:Y:S02]  /*1460*/  LEA R14, P1, R13, R6, 0x2 ;  /* 0x000000060d0e7211 */ /* 0x000fe400078210ff */
[----:B------:R0:W5:Y:S03]  /*1470*/  LDG.E R12, desc[UR6][R6.64] ;  /* 0x00000006060c7981 */ /* 0x000166000c1e1900 */
[----:B------:R-:W-:-:S05]  /*1480*/  IMAD.X R15, RZ, RZ, R7, P1 ;  /* 0x000000ffff0f7224 */ /* 0x000fca00008e0607 */
[----:B------:R0:W5:Y:S01]  /*1490*/  LDG.E R14, desc[UR6][R14.64] ;  /* 0x000000060e0e7981 */ /* 0x000162000c1e1900 */
[----:B------:R-:W1:Y:S01]  /*14a0*/  MUFU.RCP R2, R5 ;  /* 0x0000000500027308 */ /* 0x000e620000001000 */
[----:B------:R-:W-:-:S04]  /*14b0*/  SHF.L.U32 R0, R11, 0x1, RZ ;  /* 0x000000010b007819 */ /* 0x000fc800000006ff */
        /* <DEDUP_REMOVED lines=10> */
[----:B-----5:R-:W-:Y:S05]  /*1560*/  CALL.REL.NOINC `($__internal_8_$__cuda_sm3x_div_rn_noftz_f32_slowpath) ;  /* 0x0000001000d07944 */ /* 0x020fea0003c00000 */
.L_x_149:
[----:B------:R-:W-:Y:S01]  /*1570*/  FMUL R2, R9, R0 ;  /* 0x0000000009027220 */ /* 0x000fe20000400000 */
[----:B------:R-:W-:-:S03]  /*1580*/  IMAD.MOV.U32 R17, RZ, RZ, 0x391fcb8e ;  /* 0x391fcb8eff117424 */ /* 0x000fc600078e00ff */
        /* <DEDUP_REMOVED lines=10> */
[----:B------:R-:W-:Y:S01]  /*1630*/  FMUL R4, R0, 0.5 ;  /* 0x3f00000000047820 */ /* 0x000fe20000400000 */
[----:B------:R-:W-:Y:S02]  /*1640*/  SEL R15, RZ, 0x83000000, P1 ;  /* 0x83000000ff0f7807 */ /* 0x000fe40000800000 */
[----:B------:R-:W-:Y:S01]  /*1650*/  FFMA R3, R16, R17, 0.0013391353422775864601 ;  /* 0x3aaf85ed10037423 */ /* 0x000fe20000000011 */
[----:B------:R-:W-:-:S02]  /*1660*/  FSETP.NEU.AND P1, PT, R0, RZ, PT ;  /* 0x000000ff0000720b */ /* 0x000fc40003f2d000 */
[----:B------:R-:W0:Y:S01]  /*1670*/  FRND.TRUNC R4, R4 ;  /* 0x0000000400047307 */ /* 0x000e22000020d000 */
[C---:B------:R-:W-:Y:S02]  /*1680*/  FFMA R17, R16.reuse, R3, 0.0096188392490148544312 ;  /* 0x3c1d985610117423 */ /* 0x040fe40000000003 */
[----:B------:R-:W1:Y:S02]  /*1690*/  LDC R3, c[0x0][0x390] ;  /* 0x0000e400ff037b82 */ /* 0x000e640000000800 */
[----:B------:R-:W-:-:S04]  /*16a0*/  FFMA R17, R16, R17, 0.055503588169813156128 ;  /* 0x3d6357bb10117423 */ /* 0x000fc80000000011 */
[----:B------:R-:W-:-:S04]  /*16b0*/  FFMA R17, R16, R17, 0.24022644758224487305 ;  /* 0x3e75fdec10117423 */ /* 0x000fc80000000011 */
[----:B------:R-:W-:-:S04]  /*16c0*/  FFMA R17, R16, R17, 0.69314718246459960938 ;  /* 0x3f31721810117423 */ /* 0x000fc80000000011 */
[----:B------:R-:W-:Y:S01]  /*16d0*/  FFMA R17, R16, R17, 1 ;  /* 0x3f80000010117423 */ /* 0x000fe20000000011 */
[----:B------:R-:W-:Y:S01]  /*16e0*/  IADD3 R16, PT, PT, R15, 0x7f000000, RZ ;  /* 0x7f0000000f107810 */ /* 0x000fe20007ffe0ff */
[----:B--2---:R-:W-:-:S04]  /*16f0*/  IMAD R15, R18, 0x800000, -R15 ;  /* 0x00800000120f7824 */ /* 0x004fc800078e0a0f */
[----:B------:R-:W-:Y:S01]  /*1700*/  FMUL R16, R17, R16 ;  /* 0x0000001011107220 */ /* 0x000fe20000400000 */
[----:B-1----:R-:W-:-:S03]  /*1710*/  ISETP.EQ.OR P1, PT, R3, 0x1, !P1 ;  /* 0x000000010300780c */ /* 0x002fc60004f22670 */
[----:B------:R-:W-:Y:S01]  /*1720*/  FMUL R16, R16, R15 ;  /* 0x0000000f10107220 */ /* 0x000fe20000400000 */
[----:B0-----:R-:W-:Y:S01]  /*1730*/  FADD R15, R4, R4 ;  /* 0x00000004040f7221 */ /* 0x001fe20000000000 */
[----:B------:R-:W-:-:S08]  /*1740*/  @P2 FSEL R16, RZ, +INF , !P3 ;  /* 0x7f800000ff102808 */ /* 0x000fd00005800000 */
        /* <DEDUP_REMOVED lines=14> */
.L_x_151:
        /* <DEDUP_REMOVED lines=9> */
.L_x_150:
[----:B------:R-:W-:-:S04]  /*18c0*/  IADD3 R0, PT, PT, R2, 0x1800000, RZ ;  /* 0x0180000002007810 */ /* 0x000fc80007ffe0ff */
[----:B------:R-:W-:-:S04]  /*18d0*/  LOP3.LUT R0, R0, 0x7f800000, RZ, 0xc0, !PT ;  /* 0x7f80000000007812 */ /* 0x000fc800078ec0ff */
[----:B------:R-:W-:-:S13]  /*18e0*/  ISETP.GT.U32.AND P1, PT, R0, 0x1ffffff, PT ;  /* 0x01ffffff0000780c */ /* 0x000fda0003f24070 */
[----:B------:R-:W-:Y:S05]  /*18f0*/  @P1 BRA `(.L_x_152) ;  /* 0x0000000000141947 */ /* 0x000fea0003800000 */
[----:B------:R-:W-:Y:S01]  /*1900*/  IMAD.MOV.U32 R0, RZ, RZ, R2 ;  /* 0x000000ffff007224 */ /* 0x000fe200078e0002 */
[----:B------:R-:W-:-:S07]  /*1910*/  MOV R2, 0x1930 ;  /* 0x0000193000027802 */ /* 0x000fce0000000f00 */
[----:B-----5:R-:W-:Y:S05]  /*1920*/  CALL.REL.NOINC `($__internal_6_$__cuda_sm20_rcp_rn_f32_slowpath) ;  /* 0x0000000800ac7944 */ /* 0x020fea0003c00000 */
[----:B------:R-:W-:Y:S01]  /*1930*/  MOV R15, R0 ;  /* 0x00000000000f7202 */ /* 0x000fe20000000f00 */
[----:B------:R-:W-:Y:S06]  /*1940*/  BRA `(.L_x_153) ;  /* 0x0000000000107947 */ /* 0x000fec0003800000 */
.L_x_152:
[----:B------:R-:W0:Y:S02]  /*1950*/  MUFU.RCP R15, R2 ;  /* 0x00000002000f7308 */ /* 0x000e240000001000 */
[----:B0-----:R-:W-:-:S04]  /*1960*/  FFMA R0, R15, R2, -1 ;  /* 0xbf8000000f007423 */ /* 0x001fc80000000002 */
[----:B------:R-:W-:-:S04]  /*1970*/  FADD.FTZ R0, -R0, -RZ ;  /* 0x800000ff00007221 */ /* 0x000fc80000010100 */
[----:B------:R-:W-:-:S07]  /*1980*/  FFMA R15, R15, R0, R15 ;  /* 0x000000000f0f7223 */ /* 0x000fce000000000f */
.L_x_153:
        /* <DEDUP_REMOVED lines=24> */
.L_x_155:
        /* <DEDUP_REMOVED lines=29> */
[C-C-:B------:R-:W-:Y:S01]  /*1ce0*/  SHF.L.W.U32.HI R4, R3.reuse, 0x2, R0.reuse ;  /* 0x0000000203047819 */ /* 0x140fe20000010e00 */
[----:B------:R-:W-:Y:S01]  /*1cf0*/  IMAD.SHL.U32 R3, R3, 0x4, RZ ;  /* 0x0000000403037824 */ /* 0x000fe200078e00ff */
[----:B------:R-:W-:Y:S02]  /*1d00*/  SHF.R.U32.HI R21, RZ, 0x1e, R0 ;  /* 0x0000001eff157819 */ /* 0x000fe40000011600 */
[----:B------:R-:W-:-:S02]  /*1d10*/  SHF.R.S32.HI R16, RZ, 0x1f, R4 ;  /* 0x0000001fff107819 */ /* 0x000fc40000011404 */
[----:B------:R-:W-:Y:S02]  /*1d20*/  LEA.HI R0, R4, R21, RZ, 0x1 ;  /* 0x0000001504007211 */ /* 0x000fe400078f08ff */
[C---:B------:R-:W-:Y:S02]  /*1d30*/  LOP3.LUT R2, R16.reuse, R3, RZ, 0x3c, !PT ;  /* 0x0000000310027212 */ /* 0x040fe400078e3cff */
[----:B------:R-:W-:Y:S02]  /*1d40*/  LOP3.LUT R3, R16, R4, RZ, 0x3c, !PT ;  /* 0x0000000410037212 */ /* 0x000fe400078e3cff */
[----:B0-----:R-:W-:Y:S02]  /*1d50*/  LOP3.LUT R20, R4, R15, RZ, 0x3c, !PT ;  /* 0x0000000f04147212 */ /* 0x001fe400078e3cff */
[----:B------:R-:W-:Y:S02]  /*1d60*/  IADD3 R4, PT, PT, -R0, RZ, RZ ;  /* 0x000000ff00047210 */ /* 0x000fe40007ffe1ff */
[----:B------:R-:W0:Y:S01]  /*1d70*/  I2F.F64.S64 R2, R2 ;  /* 0x0000000200027312 */ /* 0x000e220000301c00 */
[----:B------:R-:W-:-:S02]  /*1d80*/  ISETP.GE.AND P2, PT, R20, RZ, PT ;  /* 0x000000ff1400720c */ /* 0x000fc40003f46270 */
[----:B------:R-:W-:Y:S01]  /*1d90*/  @!P1 IMAD.MOV.U32 R0, RZ, RZ, R4 ;  /* 0x000000ffff009224 */ /* 0x000fe200078e0004 */
[----:B0-----:R-:W-:-:S10]  /*1da0*/  DMUL R16, R2, UR4 ;  /* 0x0000000402107c28 */ /* 0x001fd40008000000 */
[----:B------:R-:W0:Y:S02]  /*1db0*/  F2F.F32.F64 R16, R16 ;  /* 0x0000001000107310 */ /* 0x000e240000301000 */
[----:B0-----:R-:W-:-:S07]  /*1dc0*/  FSEL R2, -R16, R16, !P2 ;  /* 0x0000001010027208 */ /* 0x001fce0005000100 */
.L_x_154:
[----:B------:R-:W-:Y:S01]  /*1dd0*/  MOV R20, 0x37cbac00 ;  /* 0x37cbac0000147802 */ /* 0x000fe20000000f00 */
[----:B------:R-:W-:Y:S01]  /*1de0*/  FMUL R3, R2, R2 ;  /* 0x0000000202037220 */ /* 0x000fe20000400000 */
[----:B------:R-:W-:Y:S01]  /*1df0*/  LOP3.LUT R16, R0, 0x1, RZ, 0xc0, !PT ;  /* 0x0000000100107812 */ /* 0x000fe200078ec0ff */
[----:B------:R-:W-:Y:S02]  /*1e00*/  IMAD.MOV.U32 R21, RZ, RZ, 0x3c0885e4 ;  /* 0x3c0885e4ff157424 */ /* 0x000fe400078e00ff */
[----:B------:R-:W-:Y:S01]  /*1e10*/  FFMA R4, R3, R20, -0.0013887860113754868507 ;  /* 0xbab607ed03047423 */ /* 0x000fe20000000014 */
[----:B------:R-:W-:Y:S01]  /*1e20*/  ISETP.NE.U32.AND P1, PT, R16, 0x1, PT ;  /* 0x000000011000780c */ /* 0x000fe20003f25070 */
[----:B------:R-:W-:Y:S01]  /*1e30*/  IMAD.MOV.U32 R22, RZ, RZ, 0x3e2aaaa8 ;  /* 0x3e2aaaa8ff167424 */ /* 0x000fe200078e00ff */
[----:B------:R-:W-:Y:S02]  /*1e40*/  IADD3 R16, PT, PT, R0, 0x1, RZ ;  /* 0x0000000100107810 */ /* 0x000fe40007ffe0ff */
[----:B------:R-:W-:-:S02]  /*1e50*/  FSEL R4, R4, -0.00019574658654164522886, P1 ;  /* 0xb94d415304047808 */ /* 0x000fc40000800000 */
[----:B------:R-:W-:Y:S02]  /*1e60*/  FSEL R0, R21, 0.041666727513074874878, !P1 ;  /* 0x3d2aaabb15007808 */ /* 0x000fe40004800000 */
[----:B------:R-:W-:Y:S02]  /*1e70*/  FSEL R23, R2, 1, !P1 ;  /* 0x3f80000002177808 */ /* 0x000fe40004800000 */
[----:B------:R-:W-:Y:S01]  /*1e80*/  FSEL R17, -R22, -0.4999999701976776123, !P1 ;  /* 0xbeffffff16117808 */ /* 0x000fe20004800100 */
[----:B------:R-:W-:Y:S01]  /*1e90*/  FFMA R4, R3, R4, R0 ;  /* 0x0000000403047223 */ /* 0x000fe20000000000 */
[----:B------:R-:W-:Y:S01]  /*1ea0*/  FSETP.GE.AND P1, PT, |R15|, 105615, PT ;  /* 0x47ce47800f00780b */ /* 0x000fe20003f26200 */
[C---:B------:R-:W-:Y:S01]  /*1eb0*/  FFMA R0, R3.reuse, R23, RZ ;  /* 0x0000001703007223 */ /* 0x040fe200000000ff */
[----:B------:R-:W-:Y:S01]  /*1ec0*/  LOP3.LUT P2, RZ, R16, 0x2, RZ, 0xc0, !PT ;  /* 0x0000000210ff7812 */ /* 0x000fe2000784c0ff */
[----:B------:R-:W-:-:S04]  /*1ed0*/  FFMA R4, R3, R4, R17 ;  /* 0x0000000403047223 */ /* 0x000fc80000000011 */
[----:B------:R-:W-:-:S08]  /*1ee0*/  FFMA R23, R0, R4, R23 ;  /* 0x0000000400177223 */ /* 0x000fd00000000017 */
[----:B------:R-:W-:Y:S01]  /*1ef0*/  @P2 FADD R23, RZ, -R23 ;  /* 0x80000017ff172221 */ /* 0x000fe20000000000 */
[----:B------:R-:W-:Y:S06]  /*1f00*/  @!P1 BRA `(.L_x_156) ;  /* 0x0000000000cc9947 */ /* 0x000fec0003800000 */
        /* <DEDUP_REMOVED lines=10> */
.L_x_157:
        /* <DEDUP_REMOVED lines=30> */
[----:B------:R-:W-:Y:S02]  /*2190*/  LEA.HI R19, R18, R19, RZ, 0x1 ;  /* 0x0000001312137211 */ /* 0x000fe400078f08ff */
        /* <DEDUP_REMOVED lines=10> */
.L_x_156:
        /* <DEDUP_REMOVED lines=10> */
[----:B------:R-:W-:Y:S01]  /*22e0*/  FFMA R0, R3, R20, R0 ;  /* 0x0000001403007223 */ /* 0x000fe20000000000 */
[----:B------:R-:W-:Y:S01]  /*22f0*/  LEA R2, P1, R13, R6, 0x2 ;  /* 0x000000060d027211 */ /* 0x000fe200078210ff */
[C---:B------:R-:W-:Y:S02]  /*2300*/  FFMA R15, R3.reuse, R18, RZ ;  /* 0x00000012030f7223 */ /* 0x040fe400000000ff */
[----:B------:R-:W-:Y:S01]  /*2310*/  FFMA R0, R3, R0, R17 ;  /* 0x0000000003007223 */ /* 0x000fe20000000011 */
[----:B------:R-:W-:-:S02]  /*2320*/  IADD3.X R3, PT, PT, RZ, R7, RZ, P1, !PT ;  /* 0x00000007ff037210 */ /* 0x000fc40000ffe4ff */
[----:B------:R-:W-:Y:S01]  /*2330*/  ISETP.NE.AND P1, PT, R11, R13, PT ;  /* 0x0000000d0b00720c */ /* 0x000fe20003f25270 */
[----:B------:R-:W-:-:S04]  /*2340*/  FFMA R15, R15, R0, R18 ;  /* 0x000000000f0f7223 */ /* 0x000fc80000000012 */
[----:B------:R-:W-:-:S04]  /*2350*/  @P2 FADD R15, RZ, -R15 ;  /* 0x8000000fff0f2221 */ /* 0x000fc80000000000 */
        /* <DEDUP_REMOVED lines=8> */
        .weak           $__internal_6_$__cuda_sm20_rcp_rn_f32_slowpath
        .type           $__internal_6_$__cuda_sm20_rcp_rn_f32_slowpath,@function
        .size           $__internal_6_$__cuda_sm20_rcp_rn_f32_slowpath,($__internal_7_$__cuda_sm20_sqrt_rn_f32_slowpath - $__internal_6_$__cuda_sm20_rcp_rn_f32_slowpath)
$__internal_6_$__cuda_sm20_rcp_rn_f32_slowpath:
        /* <DEDUP_REMOVED lines=15> */
.L_x_159:
        /* <DEDUP_REMOVED lines=33> */
.L_x_161:
[----:B------:R0:W1:Y:S02]  /*26e0*/  MUFU.RCP R3, R0 ;  /* 0x0000000000037308 */ /* 0x0000640000001000 */
.L_x_160:
[----:B0123--:R-:W-:Y:S01]  /*26f0*/  IMAD.MOV.U32 R0, RZ, RZ, R3 ;  /* 0x000000ffff007224 */ /* 0x00ffe200078e0003 */
[----:B------:R-:W-:-:S04]  /*2700*/  MOV R3, 0x0 ;  /* 0x0000000000037802 */ /* 0x000fc80000000f00 */
[----:B------:R-:W-:Y:S05]  /*2710*/  RET.REL.NODEC R2 `(_Z18query_rope_forwardPfS_iiiiii) ;  /* 0xffffffd802387950 */ /* 0x000fea0003c3ffff */
        .weak           $__internal_7_$__cuda_sm20_sqrt_rn_f32_slowpath
        .type           $__internal_7_$__cuda_sm20_sqrt_rn_f32_slowpath,@function
        .size           $__internal_7_$__cuda_sm20_sqrt_rn_f32_slowpath,($__internal_8_$__cuda_sm3x_div_rn_noftz_f32_slowpath - $__internal_7_$__cuda_sm20_sqrt_rn_f32_slowpath)
$__internal_7_$__cuda_sm20_sqrt_rn_f32_slowpath:
        /* <DEDUP_REMOVED lines=21> */
.L_x_162:
[----:B------:R-:W-:Y:S01]  /*2870*/  IMAD.MOV.U32 R0, RZ, RZ, R2 ;  /* 0x000000ffff007224 */ /* 0x000fe200078e0002 */
[----:B------:R-:W-:Y:S01]  /*2880*/  MOV R2, R4 ;  /* 0x0000000400027202 */ /* 0x000fe20000000f00 */
[----:B------:R-:W-:-:S04]  /*2890*/  IMAD.MOV.U32 R3, RZ, RZ, 0x0 ;  /* 0x00000000ff037424 */ /* 0x000fc800078e00ff */
[----:B------:R-:W-:Y:S05]  /*28a0*/  RET.REL.NODEC R2 `(_Z18query_rope_forwardPfS_iiiiii) ;  /* 0xffffffd402d47950 */ /* 0x000fea0003c3ffff */
        .weak           $__internal_8_$__cuda_sm3x_div_rn_noftz_f32_slowpath
        .type           $__internal_8_$__cuda_sm3x_div_rn_noftz_f32_slowpath,@function
        .size           $__internal_8_$__cuda_sm3x_div_rn_noftz_f32_slowpath,(.L_x_221 - $__internal_8_$__cuda_sm3x_div_rn_noftz_f32_slowpath)
$__internal_8_$__cuda_sm3x_div_rn_noftz_f32_slowpath:
        /* <DEDUP_REMOVED lines=34> */
.L_x_163:
        /* <DEDUP_REMOVED lines=29> */
[-CC-:B------:R-:W-:Y:S01]  /*2ca0*/  FFMA.RM R4, R15, R19.reuse, R20.reuse ;  /* 0x000000130f047223 */ /* 0x180fe20000004014 */
[C---:B------:R-:W-:Y:S02]  /*2cb0*/  ISETP.NE.AND P3, PT, R17.reuse, RZ, PT ;  /* 0x000000ff1100720c */ /* 0x040fe40003f65270 */
[----:B------:R-:W-:Y:S02]  /*2cc0*/  ISETP.NE.AND P2, PT, R17, RZ, PT ;  /* 0x000000ff1100720c */ /* 0x000fe40003f45270 */
[----:B------:R-:W-:Y:S01]  /*2cd0*/  LOP3.LUT R16, R3, 0x7fffff, RZ, 0xc0, !PT ;  /* 0x007fffff03107812 */ /* 0x000fe200078ec0ff */
[----:B------:R-:W-:Y:S01]  /*2ce0*/  FFMA.RP R3, R15, R19, R20 ;  /* 0x000000130f037223 */ /* 0x000fe20000008014 */
[----:B------:R-:W-:Y:S01]  /*2cf0*/  IADD3 R15, PT, PT, R17, 0x20, RZ ;  /* 0x00000020110f7810 */ /* 0x000fe20007ffe0ff */
        /* <DEDUP_REMOVED lines=15> */
.L_x_169:
[----:B------:R-:W-:-:S04]  /*2df0*/  LOP3.LUT R0, R0, 0x80000000, RZ, 0xc0, !PT ;  /* 0x8000000000007812 */ /* 0x000fc800078ec0ff */
[----:B------:R-:W-:Y:S01]  /*2e00*/  LOP3.LUT R0, R0, 0x7f800000, RZ, 0xfc, !PT ;  /* 0x7f80000000007812 */ /* 0x000fe200078efcff */
[----:B------:R-:W-:Y:S06]  /*2e10*/  BRA `(.L_x_170) ;  /* 0x0000000000287947 */ /* 0x000fec0003800000 */
.L_x_168:
[----:B------:R-:W-:Y:S01]  /*2e20*/  IMAD R0, R3, 0x800000, R0 ;  /* 0x0080000003007824 */ /* 0x000fe200078e0200 */
[----:B------:R-:W-:Y:S06]  /*2e30*/  BRA `(.L_x_170) ;  /* 0x0000000000207947 */ /* 0x000fec0003800000 */
.L_x_167:
[----:B------:R-:W-:-:S04]  /*2e40*/  LOP3.LUT R0, R15, 0x80000000, R0, 0x48, !PT ;  /* 0x800000000f007812 */ /* 0x000fc800078e4800 */
[----:B------:R-:W-:Y:S01]  /*2e50*/  LOP3.LUT R0, R0, 0x7f800000, RZ, 0xfc, !PT ;  /* 0x7f80000000007812 */ /* 0x000fe200078efcff */
[----:B------:R-:W-:Y:S06]  /*2e60*/  BRA `(.L_x_170) ;  /* 0x0000000000147947 */ /* 0x000fec0003800000 */
.L_x_166:
[----:B------:R-:W-:Y:S01]  /*2e70*/  LOP3.LUT R0, R15, 0x80000000, R0, 0x48, !PT ;  /* 0x800000000f007812 */ /* 0x000fe200078e4800 */
[----:B------:R-:W-:Y:S06]  /*2e80*/  BRA `(.L_x_170) ;  /* 0x00000000000c7947 */ /* 0x000fec0003800000 */
.L_x_165:
[----:B------:R-:W0:Y:S01]  /*2e90*/  MUFU.RSQ R0, -QNAN ;  /* 0xffc0000000007908 */ /* 0x000e220000001400 */
[----:B------:R-:W-:Y:S05]  /*2ea0*/  BRA `(.L_x_170) ;  /* 0x0000000000047947 */ /* 0x000fea0003800000 */
.L_x_164:
[----:B------:R-:W-:-:S07]  /*2eb0*/  FADD.FTZ R0, R0, R5 ;  /* 0x0000000500007221 */ /* 0x000fce0000010000 */
.L_x_170:
[----:B------:R-:W-:-:S04]  /*2ec0*/  HFMA2 R3, -RZ, RZ, 0, 0 ;  /* 0x00000000ff037431 */ /* 0x000fc800000001ff */
[----:B0-----:R-:W-:Y:S05]  /*2ed0*/  RET.REL.NODEC R2 `(_Z18query_rope_forwardPfS_iiiiii) ;  /* 0xffffffd002487950 */ /* 0x001fea0003c3ffff */
.L_x_171:
        /* <DEDUP_REMOVED lines=10> */
.L_x_221:


//--------------------- .text._Z11qkv_forwardPfS_S_S_S_S_S_iiiiiiiiiiiii --------------------------
	.section	.text._Z11qkv_forwardPfS_S_S_S_S_S_iiiiiiiiiiiii,"ax",@progbits
	.align	128
        .global         _Z11qkv_forwardPfS_S_S_S_S_S_iiiiiiiiiiiii
        .type           _Z11qkv_forwardPfS_S_S_S_S_S_iiiiiiiiiiiii,@function
        .size           _Z11qkv_forwardPfS_S_S_S_S_S_iiiiiiiiiiiii,(.L_x_234 - _Z11qkv_forwardPfS_S_S_S_S_S_iiiiiiiiiiiii)
        .other          _Z11qkv_forwardPfS_S_S_S_S_S_iiiiiiiiiiiii,@"STO_CUDA_ENTRY STV_DEFAULT"
_Z11qkv_forwardPfS_S_S_S_S_S_iiiiiiiiiiiii:
.text._Z11qkv_forwardPfS_S_S_S_S_S_iiiiiiiiiiiii:
[----:B------:R-:W-:Y:S01]  /*0000*/  LDC R1, c[0x0][0x37c] ;  /* 0x0000df00ff017b82 */ /* 0x000fe20000000800 */
[----:B------:R-:W0:Y:S07]  /*0010*/  S2R R0, SR_TID.X ;  /* 0x0000000000007919 */ /* 0x000e2e0000002100 */
[----:B------:R-:W1:Y:S01]  /*0020*/  S2UR UR14, SR_CTAID.X ;  /* 0x00000000000e79c3 */ /* 0x000e620000002500 */
[----:B------:R-:W2:Y:S01]  /*0030*/  LDCU.128 UR8, c[0x0][0x3d0] ;  /* 0x00007a00ff0877ac */ /* 0x000ea20008000c00 */
[----:B------:R-:W-:Y:S01]  /*0040*/  IMAD.MOV.U32 R4, RZ, RZ, RZ ;  /* 0x000000ffff047224 */ /* 0x000fe200078e00ff */
[----:B------:R-:W3:Y:S05]  /*0050*/  LDCU UR5, c[0x0][0x3e8] ;  /* 0x00007d00ff0577ac */ /* 0x000eea0008000800 */
[----:B------:R-:W0:Y:S01]  /*0060*/  S2UR UR15, SR_CTAID.Y ;  /* 0x00000000000f79c3 */ /* 0x000e220000002600 */
[----:B------:R-:W3:Y:S01]  /*0070*/  LDCU.64 UR6, c[0x0][0x3e0] ;  /* 0x00007c00ff0677ac */ /* 0x000ee20008000a00 */
[----:B------:R-:W4:Y:S06]  /*0080*/  LDCU.64 UR12, c[0x0][0x358] ;  /* 0x00006b00ff0c77ac */ /* 0x000f2c0008000a00 */
[----:B------:R-:W0:Y:S01]  /*0090*/  LDC R3, c[0x0][0x360] ;  /* 0x0000d800ff037b82 */ /* 0x000e220000000800 */
[----:B--2---:R-:W-:-:S02]  /*00a0*/  UISETP.GE.AND UP0, UPT, UR9, 0x1, UPT ;  /* 0x000000010900788c */ /* 0x004fc4000bf06270 */
[----:B-1----:R-:W-:Y:S02]  /*00b0*/  UIMAD UR4, UR14, UR11, URZ ;  /* 0x0000000b0e0472a4 */ /* 0x002fe4000f8e02ff */
[----:B---3--:R-:W-:-:S04]  /*00c0*/  UIMAD UR5, UR11, UR7, UR5 ;  /* 0x000000070b0572a4 */ /* 0x008fc8000f8e0205 */
[----:B------:R-:W-:Y:S02]  /*00d0*/  UIMAD UR4, UR4, UR6, UR5 ;  /* 0x00000006040472a4 */ /* 0x000fe4000f8e0205 */
[----:B------:R-:W-:-:S04]  /*00e0*/  UIMAD UR5, UR10, UR8, URZ ;  /* 0x000000080a0572a4 */ /* 0x000fc8000f8e02ff */
[----:B------:R-:W-:Y:S01]  /*00f0*/  UIMAD UR6, UR4, UR5, URZ ;  /* 0x00000005040672a4 */ /* 0x000fe2000f8e02ff */
[----:B0-----:R-:W-:Y:S01]  /*0100*/  IMAD R0, R3, UR15, R0 ;  /* 0x0000000f03007c24 */ /* 0x001fe2000f8e0200 */
[----:B----4-:R-:W-:Y:S10]  /*0110*/  BRA.U !UP0, `(.L_x_172) ;  /* 0x0000000908247547 */ /* 0x010ff4000b800000 */
[----:B------:R-:W0:Y:S01]  /*0120*/  LDCU UR17, c[0x0][0x3b8] ;  /* 0x00007700ff1177ac */ /* 0x000e220008000800 */
[----:B------:R-:W-:Y:S02]  /*0130*/  HFMA2 R2, -RZ, RZ, 0, 0 ;  /* 0x00000000ff027431 */ /* 0x000fe400000001ff */
[----:B------:R-:W-:Y:S01]  /*0140*/  IMAD R3, R0, UR9, RZ ;  /* 0x0000000900037c24 */ /* 0x000fe2000f8e02ff */
[----:B------:R-:W-:Y:S01]  /*0150*/  UISETP.GE.U32.AND UP1, UPT, UR9, 0x8, UPT ;  /* 0x000000080900788c */ /* 0x000fe2000bf26070 */
[----:B------:R-:W-:Y:S01]  /*0160*/  IMAD.MOV.U32 R4, RZ, RZ, RZ ;  /* 0x000000ffff047224 */ /* 0x000fe200078e00ff */
[----:B------:R-:W-:Y:S02]  /*0170*/  ULOP3.LUT UR10, UR9, 0x7, URZ, 0xc0, !UPT ;  /* 0x00000007090a7892 */ /* 0x000fe4000f8ec0ff */
[----:B------:R-:W-:Y:S02]  /*0180*/  UIMAD UR7, UR14, UR9, URZ ;  /* 0x000000090e0772a4 */ /* 0x000fe4000f8e02ff */
[----:B------:R-:W-:-:S02]  /*0190*/  UISETP.NE.AND UP0, UPT, UR10, URZ, UPT ;  /* 0x000000ff0a00728c */ /* 0x000fc4000bf05270 */
[----:B0-----:R-:W-:Y:S01]  /*01a0*/  USHF.R.S32.HI UR15, URZ, 0x1f, UR17 ;  /* 0x0000001fff0f7899 */ /* 0x001fe20008011411 */
[----:B------:R-:W-:Y:S11]  /*01b0*/  BRA.U !UP1, `(.L_x_173) ;  /* 0x0000000109c07547 */ /* 0x000ff6000b800000 */
[----:B------:R-:W0:Y:S01]  /*01c0*/  LDCU.64 UR4, c[0x0][0x380] ;  /* 0x00007000ff0477ac */ /* 0x000e220008000a00 */
[----:B------:R-:W-:Y:S01]  /*01d0*/  IADD3 R7, P0, PT, R3, UR17, RZ ;  /* 0x0000001103077c10 */ /* 0x000fe2000ff1e0ff */
[----:B------:R-:W-:Y:S01]  /*01e0*/  IMAD.MOV.U32 R4, RZ, RZ, RZ ;  /* 0x000000ffff047224 */ /* 0x000fe200078e00ff */
[----:B------:R-:W1:Y:S03]  /*01f0*/  LDCU.64 UR18, c[0x0][0x390] ;  /* 0x00007200ff1277ac */ /* 0x000e660008000a00 */
[----:B------:R-:W-:Y:S01]  /*0200*/  IMAD.X R2, RZ, RZ, UR15, P0 ;  /* 0x0000000fff027e24 */ /* 0x000fe200080e06ff */
[----:B------:R-:W-:Y:S02]  /*0210*/  ULOP3.LUT UR11, UR9, 0x7ffffff8, URZ, 0xc0, !UPT ;  /* 0x7ffffff8090b7892 */ /* 0x000fe4000f8ec0ff */
[----:B0-----:R-:W-:Y:S01]  /*0220*/  UIMAD.WIDE.U32 UR4, UR7, 0x4, UR4 ;  /* 0x00000004070478a5 */ /* 0x001fe2000f8e0004 */
[----:B-1----:R-:W-:-:S03]  /*0230*/  LEA R6, P0, R7, UR18, 0x2 ;  /* 0x0000001207067c11 */ /* 0x002fc6000f8010ff */
[----:B------:R-:W-:Y:S01]  /*0240*/  UIADD3 UR16, UP1, UPT, UR4, 0x10, URZ ;  /* 0x0000001004107890 */ /* 0x000fe2000ff3e0ff */
[----:B------:R-:W-:-:S03]  /*0250*/  LEA.HI.X R7, R7, UR19, R2, 0x2, P0 ;  /* 0x0000001307077c11 */ /* 0x000fc600080f1402 */
[----:B------:R-:W-:Y:S01]  /*0260*/  UIADD3.X UR4, UPT, UPT, URZ, UR5, URZ, UP1, !UPT ;  /* 0x00000005ff047290 */ /* 0x000fe20008ffe4ff */
[----:B------:R-:W-:Y:S01]  /*0270*/  IADD3 R6, P0, PT, R6, 0x10, RZ ;  /* 0x0000001006067810 */ /* 0x000fe20007f1e0ff */
[----:B------:R-:W-:Y:S01]  /*0280*/  IMAD.U32 R8, RZ, RZ, UR16 ;  /* 0x00000010ff087e24 */ /* 0x000fe2000f8e00ff */
[----:B------:R-:W-:Y:S01]  /*0290*/  MOV R2, UR11 ;  /* 0x0000000b00027c02 */ /* 0x000fe20008000f00 */
[----:B------:R-:W-:Y:S02]  /*02a0*/  UIADD3 UR5, UPT, UPT, -UR11, URZ, URZ ;  /* 0x000000ff0b057290 */ /* 0x000fe4000fffe1ff */
[----:B------:R-:W-:Y:S01]  /*02b0*/  IMAD.X R7, RZ, RZ, R7, P0 ;  /* 0x000000ffff077224 */ /* 0x000fe200000e0607 */
[----:B------:R-:W-:-:S09]  /*02c0*/  MOV R9, UR4 ;  /* 0x0000000400097c02 */ /* 0x000fd20008000f00 */
.L_x_174:
        /* <DEDUP_REMOVED lines=14> */
[----:B------:R0:W5:Y:S04]  /*03b0*/  LDG.E R10, desc[UR12][R8.64+0xc] ;  /* 0x00000c0c080a7981 */ /* 0x000168000c1e1900 */
[----:B------:R1:W5:Y:S01]  /*03c0*/  LDG.E R11, desc[UR12][R6.64+0xc] ;  /* 0x00000c0c060b7981 */ /* 0x000362000c1e1900 */
[----:B------:R-:W-:-:S04]  /*03d0*/  UIADD3 UR5, UPT, UPT, UR5, 0x8, URZ ;  /* 0x0000000805057890 */ /* 0x000fc8000fffe0ff */
[----:B------:R-:W-:Y:S01]  /*03e0*/  UISETP.NE.AND UP1, UPT, UR5, URZ, UPT ;  /* 0x000000ff0500728c */ /* 0x000fe2000bf25270 */
[----:B0-----:R-:W-:Y:S02]  /*03f0*/  IADD3 R8, P0, PT, R8, 0x20, RZ ;  /* 0x0000002008087810 */ /* 0x001fe40007f1e0ff */
[----:B-1----:R-:W-:-:S03]  /*0400*/  IADD3 R6, P1, PT, R6, 0x20, RZ ;  /* 0x0000002006067810 */ /* 0x002fc60007f3e0ff */
[----:B------:R-:W-:Y:S02]  /*0410*/  IMAD.X R9, RZ, RZ, R9, P0 ;  /* 0x000000ffff097224 */ /* 0x000fe400000e0609 */
[----:B------:R-:W-:Y:S02]  /*0420*/  IMAD.X R7, RZ, RZ, R7, P1 ;  /* 0x000000ffff077224 */ /* 0x000fe400008e0607 */
        /* <DEDUP_REMOVED lines=9> */
.L_x_173:
[----:B------:R-:W-:Y:S05]  /*04c0*/  BRA.U !UP0, `(.L_x_172) ;  /* 0x0000000508387547 */ /* 0x000fea000b800000 */
[----:B------:R-:W-:Y:S02]  /*04d0*/  UISETP.GE.U32.AND UP0, UPT, UR10, 0x4, UPT ;  /* 0x000000040a00788c */ /* 0x000fe4000bf06070 */
[----:B------:R-:W-:-:S04]  /*04e0*/  ULOP3.LUT UR5, UR9, 0x3, URZ, 0xc0, !UPT ;  /* 0x0000000309057892 */ /* 0x000fc8000f8ec0ff */
[----:B------:R-:W-:-:S03]  /*04f0*/  UISETP.NE.AND UP1, UPT, UR5, URZ, UPT ;  /* 0x000000ff0500728c */ /* 0x000fc6000bf25270 */
[----:B------:R-:W-:Y:S08]  /*0500*/  BRA.U !UP0, `(.L_x_175) ;  /* 0x00000001087c7547 */ /* 0x000ff0000b800000 */
[----:B------:R-:W0:Y:S01]  /*0510*/  LDCU.64 UR10, c[0x0][0x390] ;  /* 0x00007200ff0a77ac */ /* 0x000e220008000a00 */
[----:B------:R-:W1:Y:S01]  /*0520*/  LDC.64 R10, c[0x0][0x380] ;  /* 0x0000e000ff0a7b82 */ /* 0x000e620000000a00 */
[----:B------:R-:W-:Y:S02]  /*0530*/  IADD3 R5, PT, PT, R3, R2, RZ ;  /* 0x0000000203057210 */ /* 0x000fe40007ffe0ff */
[C---:B------:R-:W-:Y:S02]  /*0540*/  IADD3 R15, P1, PT, R2.reuse, UR7, RZ ;  /* 0x00000007020f7c10 */ /* 0x040fe4000ff3e0ff */
[----:B------:R-:W-:Y:S02]  /*0550*/  IADD3 R5, P0, PT, R5, UR17, RZ ;  /* 0x0000001105057c10 */ /* 0x000fe4000ff1e0ff */
[----:B------:R-:W-:Y:S01]  /*0560*/  IADD3 R9, P2, P3, R2, UR17, R3 ;  /* 0x0000001102097c10 */ /* 0x000fe2000fb5e003 */
[----:B------:R-:W2:Y:S01]  /*0570*/  LDC.64 R6, c[0x0][0x380] ;  /* 0x0000e000ff067b82 */ /* 0x000ea20000000a00 */
[----:B------:R-:W-:-:S02]  /*0580*/  IMAD.X R16, RZ, RZ, RZ, P1 ;  /* 0x000000ffff107224 */ /* 0x000fc400008e06ff */
[----:B------:R-:W-:Y:S01]  /*0590*/  IMAD.X R8, RZ, RZ, UR15, P0 ;  /* 0x0000000fff087e24 */ /* 0x000fe200080e06ff */
[----:B------:R-:W-:Y:S02]  /*05a0*/  IADD3.X R14, PT, PT, RZ, UR15, RZ, P2, P3 ;  /* 0x0000000fff0e7c10 */ /* 0x000fe400097e64ff */
[----:B0-----:R-:W-:-:S04]  /*05b0*/  LEA R12, P0, R5, UR10, 0x2 ;  /* 0x0000000a050c7c11 */ /* 0x001fc8000f8010ff */
[----:B------:R-:W-:Y:S02]  /*05c0*/  LEA.HI.X R13, R5, UR11, R8, 0x2, P0 ;  /* 0x0000000b050d7c11 */ /* 0x000fe400080f1408 */
[----:B------:R-:W-:Y:S02]  /*05d0*/  IADD3 R5, PT, PT, R2, UR7, RZ ;  /* 0x0000000702057c10 */ /* 0x000fe4000fffe0ff */
[----:B------:R-:W-:Y:S01]  /*05e0*/  LEA R8, P1, R9, UR10, 0x2 ;  /* 0x0000000a09087c11 */ /* 0x000fe2000f8210ff */
[----:B------:R-:W3:Y:S02]  /*05f0*/  LDG.E R12, desc[UR12][R12.64] ;  /* 0x0000000c0c0c7981 */ /* 0x000ee4000c1e1900 */
[----:B-1----:R-:W-:Y:S01]  /*0600*/  IMAD.WIDE.U32 R10, R5, 0x4, R10 ;  /* 0x00000004050a7825 */ /* 0x002fe200078e000a */
[----:B------:R-:W-:Y:S02]  /*0610*/  LEA.HI.X R9, R9, UR11, R14, 0x2, P1 ;  /* 0x0000000b09097c11 */ /* 0x000fe400088f140e */
[----:B--2---:R-:W-:-:S03]  /*0620*/  LEA R6, P0, R15, R6, 0x2 ;  /* 0x000000060f067211 */ /* 0x004fc600078010ff */
[----:B------:R-:W3:Y:S01]  /*0630*/  LDG.E R11, desc[UR12][R10.64] ;  /* 0x0000000c0a0b7981 */ /* 0x000ee2000c1e1900 */
[----:B------:R-:W-:-:S03]  /*0640*/  LEA.HI.X R7, R15, R7, R16, 0x2, P0 ;  /* 0x000000070f077211 */ /* 0x000fc600000f1410 */
[----:B------:R-:W2:Y:S04]  /*0650*/  LDG.E R14, desc[UR12][R8.64+0x4] ;  /* 0x0000040c080e7981 */ /* 0x000ea8000c1e1900 */
[----:B------:R-:W2:Y:S04]  /*0660*/  LDG.E R5, desc[UR12][R6.64+0x4] ;  /* 0x0000040c06057981 */ /* 0x000ea8000c1e1900 */
[----:B------:R-:W4:Y:S04]  /*0670*/  LDG.E R16, desc[UR12][R8.64+0x8] ;  /* 0x0000080c08107981 */ /* 0x000f28000c1e1900 */
[----:B------:R-:W4:Y:S04]  /*0680*/  LDG.E R15, desc[UR12][R6.64+0x8] ;  /* 0x0000080c060f7981 */ /* 0x000f28000c1e1900 */
[----:B------:R-:W5:Y:S04]  /*0690*/  LDG.E R18, desc[UR12][R8.64+0xc] ;  /* 0x00000c0c08127981 */ /* 0x000f68000c1e1900 */
[----:B------:R-:W5:Y:S01]  /*06a0*/  LDG.E R17, desc[UR12][R6.64+0xc] ;  /* 0x00000c0c06117981 */ /* 0x000f62000c1e1900 */
[----:B------:R-:W-:Y:S01]  /*06b0*/  IADD3 R2, PT, PT, R2, 0x4, RZ ;  /* 0x0000000402027810 */ /* 0x000fe20007ffe0ff */
[----:B---3--:R-:W-:-:S04]  /*06c0*/  FFMA R4, R11, R12, R4 ;  /* 0x0000000c0b047223 */ /* 0x008fc80000000004 */
[----:B--2---:R-:W-:-:S04]  /*06d0*/  FFMA R4, R5, R14, R4 ;  /* 0x0000000e05047223 */ /* 0x004fc80000000004 */
[----:B----4-:R-:W-:-:S04]  /*06e0*/  FFMA R4, R15, R16, R4 ;  /* 0x000000100f047223 */ /* 0x010fc80000000004 */
[----:B-----5:R-:W-:-:S07]  /*06f0*/  FFMA R4, R17, R18, R4 ;  /* 0x0000001211047223 */ /* 0x020fce0000000004 */
.L_x_175:
[----:B------:R-:W-:Y:S05]  /*0700*/  BRA.U !UP1, `(.L_x_172) ;  /* 0x0000000109a87547 */ /* 0x000fea000b800000 */
[----:B------:R-:W-:Y:S02]  /*0710*/  UISETP.NE.AND UP0, UPT, UR5, 0x1, UPT ;  /* 0x000000010500788c */ /* 0x000fe4000bf05270 */
[----:B------:R-:W-:-:S04]  /*0720*/  ULOP3.LUT UR4, UR9, 0x1, URZ, 0xc0, !UPT ;  /* 0x0000000109047892 */ /* 0x000fc8000f8ec0ff */
[----:B------:R-:W-:-:S03]  /*0730*/  UISETP.NE.U32.AND UP1, UPT, UR4, 0x1, UPT ;  /* 0x000000010400788c */ /* 0x000fc6000bf25070 */
[----:B------:R-:W-:Y:S08]  /*0740*/  BRA.U !UP0, `(.L_x_176) ;  /* 0x0000000108647547 */ /* 0x000ff0000b800000 */
[----:B------:R-:W0:Y:S01]  /*0750*/  LDCU.64 UR4, c[0x0][0x390] ;  /* 0x00007200ff0477ac */ /* 0x000e220008000a00 */
[----:B------:R-:W1:Y:S01]  /*0760*/  LDC.64 R6, c[0x0][0x380] ;  /* 0x0000e000ff067b82 */ /* 0x000e620000000a00 */
[----:B------:R-:W-:Y:S01]  /*0770*/  IMAD.IADD R5, R3, 0x1, R2 ;  /* 0x0000000103057824 */ /* 0x000fe200078e0202 */
[C---:B------:R-:W-:Y:S02]  /*0780*/  IADD3 R14, P1, PT, R2.reuse, UR7, RZ ;  /* 0x00000007020e7c10 */ /* 0x040fe4000ff3e0ff */
[----:B------:R-:W-:Y:S02]  /*0790*/  IADD3 R13, P2, P3, R2, UR17, R3 ;  /* 0x00000011020d7c10 */ /* 0x000fe4000fb5e003 */
[----:B------:R-:W-:Y:S02]  /*07a0*/  IADD3 R5, P0, PT, R5, UR17, RZ ;  /* 0x0000001105057c10 */ /* 0x000fe4000ff1e0ff */
[----:B------:R-:W2:Y:S01]  /*07b0*/  LDC.64 R8, c[0x0][0x380] ;  /* 0x0000e000ff087b82 */ /* 0x000ea20000000a00 */
[----:B------:R-:W-:-:S02]  /*07c0*/  IADD3.X R15, PT, PT, RZ, RZ, RZ, P1, !PT ;  /* 0x000000ffff0f7210 */ /* 0x000fc40000ffe4ff */
[----:B------:R-:W-:Y:S02]  /*07d0*/  IADD3.X R12, PT, PT, RZ, UR15, RZ, P0, !PT ;  /* 0x0000000fff0c7c10 */ /* 0x000fe400087fe4ff */
[----:B------:R-:W-:Y:S02]  /*07e0*/  IADD3.X R16, PT, PT, RZ, UR15, RZ, P2, P3 ;  /* 0x0000000fff107c10 */ /* 0x000fe400097e64ff */
[----:B0-----:R-:W-:-:S04]  /*07f0*/  LEA R10, P0, R5, UR4, 0x2 ;  /* 0x00000004050a7c11 */ /* 0x001fc8000f8010ff */
[----:B------:R-:W-:Y:S01]  /*0800*/  LEA.HI.X R11, R5, UR5, R12, 0x2, P0 ;  /* 0x00000005050b7c11 */ /* 0x000fe200080f140c */
[----:B------:R-:W-:Y:S01]  /*0810*/  VIADD R5, R2, UR7 ;  /* 0x0000000702057c36 */ /* 0x000fe20008000000 */
[C---:B------:R-:W-:Y:S02]  /*0820*/  LEA R12, P1, R13.reuse, UR4, 0x2 ;  /* 0x000000040d0c7c11 */ /* 0x040fe4000f8210ff */
[C---:B-1----:R-:W-:Y:S01]  /*0830*/  LEA R6, P0, R14.reuse, R6, 0x2 ;  /* 0x000000060e067211 */ /* 0x042fe200078010ff */
[----:B------:R-:W3:Y:S01]  /*0840*/  LDG.E R10, desc[UR12][R10.64] ;  /* 0x0000000c0a0a7981 */ /* 0x000ee2000c1e1900 */
[----:B------:R-:W-:Y:S02]  /*0850*/  LEA.HI.X R13, R13, UR5, R16, 0x2, P1 ;  /* 0x000000050d0d7c11 */ /* 0x000fe400088f1410 */
[----:B------:R-:W-:Y:S01]  /*0860*/  LEA.HI.X R7, R14, R7, R15, 0x2, P0 ;  /* 0x000000070e077211 */ /* 0x000fe200000f140f */
[----:B--2---:R-:W-:Y:S02]  /*0870*/  IMAD.WIDE.U32 R8, R5, 0x4, R8 ;  /* 0x0000000405087825 */ /* 0x004fe400078e0008 */
[----:B------:R-:W2:Y:S04]  /*0880*/  LDG.E R12, desc[UR12][R12.64+0x4] ;  /* 0x0000040c0c0c7981 */ /* 0x000ea8000c1e1900 */
[----:B------:R-:W2:Y:S04]  /*0890*/  LDG.E R7, desc[UR12][R6.64+0x4] ;  /* 0x0000040c06077981 */ /* 0x000ea8000c1e1900 */
[----:B------:R-:W3:Y:S01]  /*08a0*/  LDG.E R9, desc[UR12][R8.64] ;  /* 0x0000000c08097981 */ /* 0x000ee2000c1e1900 */
[----:B------:R-:W-:-:S02]  /*08b0*/  VIADD R2, R2, 0x2 ;  /* 0x0000000202027836 */ /* 0x000fc40000000000 */
[----:B---3--:R-:W-:-:S04]  /*08c0*/  FFMA R4, R9, R10, R4 ;  /* 0x0000000a09047223 */ /* 0x008fc80000000004 */
[----:B--2---:R-:W-:-:S07]  /*08d0*/  FFMA R4, R7, R12, R4 ;  /* 0x0000000c07047223 */ /* 0x004fce0000000004 */
.L_x_176:
[----:B------:R-:W-:Y:S05]  /*08e0*/  BRA.U UP1, `(.L_x_172) ;  /* 0x0000000101307547 */ /* 0x000fea000b800000 */
[----:B------:R-:W0:Y:S01]  /*08f0*/  LDC.64 R8, c[0x0][0x380] ;  /* 0x0000e000ff087b82 */ /* 0x000e220000000a00 */
[----:B------:R-:W1:Y:S01]  /*0900*/  LDCU.64 UR4, c[0x0][0x390] ;  /* 0x00007200ff0477ac */ /* 0x000e620008000a00 */
[----:B------:R-:W-:-:S04]  /*0910*/  IADD3 R3, PT, PT, R3, R2, RZ ;  /* 0x0000000203037210 */ /* 0x000fc80007ffe0ff */
[----:B------:R-:W-:Y:S01]  /*0920*/  IADD3 R5, P0, PT, R3, UR17, RZ ;  /* 0x0000001103057c10 */ /* 0x000fe2000ff1e0ff */
[----:B------:R-:W-:-:S03]  /*0930*/  VIADD R3, R2, UR7 ;  /* 0x0000000702037c36 */ /* 0x000fc60008000000 */
[----:B------:R-:W-:Y:S02]  /*0940*/  IADD3.X R10, PT, PT, RZ, UR15, RZ, P0, !PT ;  /* 0x0000000fff0a7c10 */ /* 0x000fe400087fe4ff */
[----:B-1----:R-:W-:-:S04]  /*0950*/  LEA R6, P0, R5, UR4, 0x2 ;  /* 0x0000000405067c11 */ /* 0x002fc8000f8010ff */
[----:B------:R-:W-:Y:S01]  /*0960*/  LEA.HI.X R7, R5, UR5, R10, 0x2, P0 ;  /* 0x0000000505077c11 */ /* 0x000fe200080f140a */
[----:B0-----:R-:W-:-:S04]  /*0970*/  IMAD.WIDE.U32 R2, R3, 0x4, R8 ;  /* 0x0000000403027825 */ /* 0x001fc800078e0008 */
[----:B------:R-:W2:Y:S04]  /*0980*/  LDG.E R6, desc[UR12][R6.64] ;  /* 0x0000000c06067981 */ /* 0x000ea8000c1e1900 */
[----:B------:R-:W2:Y:S02]  /*0990*/  LDG.E R3, desc[UR12][R2.64] ;  /* 0x0000000c02037981 */ /* 0x000ea4000c1e1900 */
[----:B--2---:R-:W-:-:S07]  /*09a0*/  FFMA R4, R3, R6, R4 ;  /* 0x0000000603047223 */ /* 0x004fce0000000004 */
.L_x_172:
[----:B------:R-:W0:Y:S02]  /*09b0*/  LDC R6, c[0x0][0x3c4] ;  /* 0x0000f100ff067b82 */ /* 0x000e240000000800 */
[----:B0-----:R-:W-:-:S05]  /*09c0*/  IMAD R5, R6, UR8, RZ ;  /* 0x0000000806057c24 */ /* 0x001fca000f8e02ff */
[----:B------:R-:W-:-:S13]  /*09d0*/  ISETP.GE.AND P0, PT, R0, R5, PT ;  /* 0x000000050000720c */ /* 0x000fda0003f06270 */
[----:B------:R-:W0:Y:S01]  /*09e0*/  @!P0 LDC.64 R2, c[0x0][0x388] ;  /* 0x0000e200ff028b82 */ /* 0x000e220000000a00 */
[----:B------:R-:W-:-:S04]  /*09f0*/  @!P0 IMAD R7, R6, UR14, RZ ;  /* 0x0000000e06078c24 */ /* 0x000fc8000f8e02ff */
[----:B------:R-:W-:-:S04]  /*0a00*/  @!P0 IMAD R7, R7, UR8, R0 ;  /* 0x0000000807078c24 */ /* 0x000fc8000f8e0200 */
[----:B0-----:R-:W-:-:S05]  /*0a10*/  @!P0 IMAD.WIDE R2, R7, 0x4, R2 ;  /* 0x0000000407028825 */ /* 0x001fca00078e0202 */
[----:B------:R0:W-:Y:S01]  /*0a20*/  @!P0 STG.E desc[UR12][R2.64], R4 ;  /* 0x0000000402008986 */ /* 0x0001e2000c10190c */
[----:B------:R-:W-:Y:S05]  /*0a30*/  @!P0 EXIT ;  /* 0x000000000000894d */ /* 0x000fea0003800000 */
[----:B------:R-:W1:Y:S02]  /*0a40*/  LDCU UR4, c[0x0][0x3c8] ;  /* 0x00007900ff0477ac */ /* 0x000e640008000800 */
[----:B-1----:R-:W-:-:S04]  /*0a50*/  VIADD R6, R6, UR4 ;  /* 0x0000000406067c36 */ /* 0x002fc80008000000 */
[----:B------:R-:W-:-:S05]  /*0a60*/  IMAD R7, R6, UR8, RZ ;  /* 0x0000000806077c24 */ /* 0x000fca000f8e02ff */
[----:B------:R-:W-:-:S13]  /*0a70*/  ISETP.GE.AND P0, PT, R0, R7, PT ;  /* 0x000000070000720c */ /* 0x000fda0003f06270 */
[----:B0-----:R-:W0:Y:S01]  /*0a80*/  @!P0 LDC.64 R2, c[0x0][0x3a8] ;  /* 0x0000ea00ff028b82 */ /* 0x001e220000000a00 */
[----:B------:R-:W-:-:S05]  /*0a90*/  @!P0 IADD3 R5, PT, PT, R0, UR6, -R5 ;  /* 0x0000000600058c10 */ /* 0x000fca000fffe805 */
[----:B0-----:R-:W-:-:S05]  /*0aa0*/  @!P0 IMAD.WIDE R2, R5, 0x4, R2 ;  /* 0x0000000405028825 */ /* 0x001fca00078e0202 */
[----:B------:R0:W-:Y:S01]  /*0ab0*/  @!P0 STG.E desc[UR12][R2.64], R4 ;  /* 0x0000000402008986 */ /* 0x0001e2000c10190c */
[----:B------:R-:W-:Y:S05]  /*0ac0*/  @!P0 EXIT ;  /* 0x000000000000894d */ /* 0x000fea0003800000 */
[----:B------:R-:W1:Y:S02]  /*0ad0*/  LDCU UR4, c[0x0][0x3cc] ;  /* 0x00007980ff0477ac */ /* 0x000e640008000800 */
[----:B-1----:R-:W-:-:S05]  /*0ae0*/  IADD3 R6, PT, PT, R6, UR4, RZ ;  /* 0x0000000406067c10 */ /* 0x002fca000fffe0ff */
[----:B0-----:R-:W-:-:S05]  /*0af0*/  IMAD R3, R6, UR8, RZ ;  /* 0x0000000806037c24 */ /* 0x001fca000f8e02ff */
[----:B------:R-:W-:-:S13]  /*0b00*/  ISETP.GE.AND P0, PT, R0, R3, PT ;  /* 0x000000030000720c */ /* 0x000fda0003f06270 */
[----:B------:R-:W-:Y:S05]  /*0b10*/  @P0 EXIT ;  /* 0x000000000000094d */ /* 0x000fea0003800000 */
[----:B------:R-:W0:Y:S01]  /*0b20*/  LDC.64 R2, c[0x0][0x3b0] ;  /* 0x0000ec00ff027b82 */ /* 0x000e220000000a00 */
[----:B------:R-:W-:-:S05]  /*0b30*/  IADD3 R7, PT, PT, R0, UR6, -R7 ;  /* 0x0000000600077c10 */ /* 0x000fca000fffe807 */
[----:B0-----:R-:W-:-:S05]  /*0b40*/  IMAD.WIDE R2, R7, 0x4, R2 ;  /* 0x0000000407027825 */ /* 0x001fca00078e0202 */
[----:B------:R-:W-:Y:S01]  /*0b50*/  STG.E desc[UR12][R2.64], R4 ;  /* 0x0000000402007986 */ /* 0x000fe2000c10190c */
[----:B------:R-:W-:Y:S05]  /*0b60*/  EXIT ;  /* 0x000000000000794d */ /* 0x000fea0003800000 */
.L_x_177:
        /* <DEDUP_REMOVED lines=9> */
.L_x_234:


//--------------------- .text._Z15rmsnorm_forwardPfS_S_ii --------------------------
	.section	.text._Z15rmsnorm_forwardPfS_S_ii,"ax",@progbits
	.align	128
        .global         _Z15rmsnorm_forwardPfS_S_ii
        .type           _Z15rmsnorm_forwardPfS_S_ii,@function
        .size           _Z15rmsnorm_forwardPfS_S_ii,(.L_x_224 - _Z15rmsnorm_forwardPfS_S_ii)
        .other          _Z15rmsnorm_forwardPfS_S_ii,@"STO_CUDA_ENTRY STV_DEFAULT"
_Z15rmsnorm_forwardPfS_S_ii:
.text._Z15rmsnorm_forwardPfS_S_ii:
[----:B------:R-:W-:Y:S08]  /*0000*/  LDC R1, c[0x0][0x37c] ;  /* 0x0000df00ff017b82 */ /* 0x000ff00000000800 */
[----:B------:R-:W0:Y:S01]  /*0010*/  LDC R0, c[0x0][0x39c] ;  /* 0x0000e700ff007b82 */ /* 0x000e220000000800 */
[----:B------:R-:W1:Y:S01]  /*0020*/  LDCU.64 UR6, c[0x0][0x358] ;  /* 0x00006b00ff0677ac */ /* 0x000e620008000a00 */
[----:B------:R-:W-:-:S06]  /*0030*/  IMAD.MOV.U32 R5, RZ, RZ, RZ ;  /* 0x000000ffff057224 */ /* 0x000fcc00078e00ff */
[----:B------:R-:W2:Y:S01]  /*0040*/  S2UR UR4, SR_CTAID.X ;  /* 0x00000000000479c3 */ /* 0x000ea20000002500 */
[C---:B0-----:R-:W-:Y:S01]  /*0050*/  ISETP.GE.AND P3, PT, R0.reuse, 0x1, PT ;  /* 0x000000010000780c */ /* 0x041fe20003f66270 */
[----:B--2---:R-:W-:-:S12]  /*0060*/  IMAD R4, R0, UR4, RZ ;  /* 0x0000000400047c24 */ /* 0x004fd8000f8e02ff */
[----:B-1----:R-:W-:Y:S05]  /*0070*/  @!P3 BRA `(.L_x_178) ;  /* 0x0000000400d0b947 */ /* 0x002fea0003800000 */
[C---:B------:R-:W-:Y:S01]  /*0080*/  ISETP.GE.U32.AND P1, PT, R0.reuse, 0x10, PT ;  /* 0x000000100000780c */ /* 0x040fe20003f26070 */
[----:B------:R-:W-:Y:S01]  /*0090*/  HFMA2 R7, -RZ, RZ, 0, 0 ;  /* 0x00000000ff077431 */ /* 0x000fe200000001ff */
[----:B------:R-:W-:Y:S01]  /*00a0*/  LOP3.LUT R17, R0, 0xf, RZ, 0xc0, !PT ;  /* 0x0000000f00117812 */ /* 0x000fe200078ec0ff */
[----:B------:R-:W-:-:S03]  /*00b0*/  IMAD.MOV.U32 R5, RZ, RZ, RZ ;  /* 0x000000ffff057224 */ /* 0x000fc600078e00ff */
[----:B------:R-:W-:-:S07]  /*00c0*/  ISETP.NE.AND P0, PT, R17, RZ, PT ;  /* 0x000000ff1100720c */ /* 0x000fce0003f05270 */
[----:B------:R-:W-:Y:S06]  /*00d0*/  @!P1 BRA `(.L_x_179) ;  /* 0x0000000000b09947 */ /* 0x000fec0003800000 */
[----:B------:R-:W0:Y:S01]  /*00e0*/  LDC.64 R2, c[0x0][0x388] ;  /* 0x0000e200ff027b82 */ /* 0x000e220000000a00 */
[----:B------:R-:W-:Y:S01]  /*00f0*/  LOP3.LUT R7, R0, 0x7ffffff0, RZ, 0xc0, !PT ;  /* 0x7ffffff000077812 */ /* 0x000fe200078ec0ff */
[----:B------:R-:W-:-:S04]  /*0100*/  IMAD.MOV.U32 R5, RZ, RZ, RZ ;  /* 0x000000ffff057224 */ /* 0x000fc800078e00ff */
[----:B------:R-:W-:Y:S02]  /*0110*/  IMAD.MOV R19, RZ, RZ, -R7 ;  /* 0x000000ffff137224 */ /* 0x000fe400078e0a07 */
[----:B0-----:R-:W-:-:S03]  /*0120*/  IMAD.WIDE.U32 R2, R4, 0x4, R2 ;  /* 0x0000000404027825 */ /* 0x001fc600078e0002 */
[----:B------:R-:W-:-:S04]  /*0130*/  IADD3 R2, P1, PT, R2, 0x20, RZ ;  /* 0x0000002002027810 */ /* 0x000fc80007f3e0ff */
[----:B------:R-:W-:-:S09]  /*0140*/  IADD3.X R3, PT, PT, RZ, R3, RZ, P1, !PT ;  /* 0x00000003ff037210 */ /* 0x000fd20000ffe4ff */
.L_x_180:
        /* <DEDUP_REMOVED lines=15> */
[----:B------:R0:W5:Y:S01]  /*0240*/  LDG.E R8, desc[UR6][R2.64+0x1c] ;  /* 0x00001c0602087981 */ /* 0x000162000c1e1900 */
[----:B------:R-:W-:-:S05]  /*0250*/  VIADD R19, R19, 0x10 ;  /* 0x0000001013137836 */ /* 0x000fca0000000000 */
[----:B------:R-:W-:Y:S02]  /*0260*/  ISETP.NE.AND P1, PT, R19, RZ, PT ;  /* 0x000000ff1300720c */ /* 0x000fe40003f25270 */
[----:B0-----:R-:W-:-:S05]  /*0270*/  IADD3 R2, P2, PT, R2, 0x40, RZ ;  /* 0x0000004002027810 */ /* 0x001fca0007f5e0ff */
        /* <DEDUP_REMOVED lines=18> */
.L_x_179:
[----:B------:R-:W-:Y:S05]  /*03a0*/  @!P0 BRA `(.L_x_178) ;  /* 0x0000000400048947 */ /* 0x000fea0003800000 */
[----:B------:R-:W-:Y:S02]  /*03b0*/  ISETP.GE.U32.AND P0, PT, R17, 0x8, PT ;  /* 0x000000081100780c */ /* 0x000fe40003f06070 */
[----:B------:R-:W-:-:S04]  /*03c0*/  LOP3.LUT R11, R0, 0x7, RZ, 0xc0, !PT ;  /* 0x00000007000b7812 */ /* 0x000fc800078ec0ff */
[----:B------:R-:W-:-:S07]  /*03d0*/  ISETP.NE.AND P1, PT, R11, RZ, PT ;  /* 0x000000ff0b00720c */ /* 0x000fce0003f25270 */
[----:B------:R-:W-:Y:S06]  /*03e0*/  @!P0 BRA `(.L_x_181) ;  /* 0x0000000000648947 */ /* 0x000fec0003800000 */
[----:B------:R-:W0:Y:S01]  /*03f0*/  LDC.64 R8, c[0x0][0x388] ;  /* 0x0000e200ff087b82 */ /* 0x000e220000000a00 */
[CC--:B------:R-:W-:Y:S02]  /*0400*/  IADD3 R6, P0, PT, R4.reuse, R7.reuse, RZ ;  /* 0x0000000704067210 */ /* 0x0c0fe40007f1e0ff */
[----:B------:R-:W-:-:S03]  /*0410*/  IADD3 R3, PT, PT, R4, R7, RZ ;  /* 0x0000000704037210 */ /* 0x000fc60007ffe0ff */
[----:B------:R-:W-:Y:S02]  /*0420*/  IMAD.X R10, RZ, RZ, RZ, P0 ;  /* 0x000000ffff0a7224 */ /* 0x000fe400000e06ff */
[----:B------:R-:W1:Y:S01]  /*0430*/  LDC.64 R12, c[0x0][0x388] ;  /* 0x0000e200ff0c7b82 */ /* 0x000e620000000a00 */
[----:B0-----:R-:W-:-:S06]  /*0440*/  IMAD.WIDE.U32 R8, R3, 0x4, R8 ;  /* 0x0000000403087825 */ /* 0x001fcc00078e0008 */
[----:B------:R-:W2:Y:S01]  /*0450*/  LDG.E R8, desc[UR6][R8.64] ;  /* 0x0000000608087981 */ /* 0x000ea2000c1e1900 */
[----:B-1----:R-:W-:-:S04]  /*0460*/  LEA R2, P0, R6, R12, 0x2 ;  /* 0x0000000c06027211 */ /* 0x002fc800078010ff */
[----:B------:R-:W-:-:S05]  /*0470*/  LEA.HI.X R3, R6, R13, R10, 0x2, P0 ;  /* 0x0000000d06037211 */ /* 0x000fca00000f140a */
        /* <DEDUP_REMOVED lines=16> */
.L_x_181:
        /* <DEDUP_REMOVED lines=16> */
[----:B------:R-:W5:Y:S01]  /*0680*/  LDG.E R14, desc[UR6][R2.64+0xc] ;  /* 0x00000c06020e7981 */ /* 0x000f62000c1e1900 */
[----:B------:R-:W-:Y:S02]  /*0690*/  VIADD R7, R7, 0x4 ;  /* 0x0000000407077836 */ /* 0x000fe40000000000 */
[----:B--2---:R-:W-:-:S04]  /*06a0*/  FFMA R5, R8, R8, R5 ;  /* 0x0000000808057223 */ /* 0x004fc80000000005 */
[----:B---3--:R-:W-:-:S04]  /*06b0*/  FFMA R5, R10, R10, R5 ;  /* 0x0000000a0a057223 */ /* 0x008fc80000000005 */
[----:B----4-:R-:W-:-:S04]  /*06c0*/  FFMA R5, R12, R12, R5 ;  /* 0x0000000c0c057223 */ /* 0x010fc80000000005 */
[----:B-----5:R-:W-:-:S07]  /*06d0*/  FFMA R5, R14, R14, R5 ;  /* 0x0000000e0e057223 */ /* 0x020fce0000000005 */
.L_x_182:
[----:B------:R-:W-:Y:S05]  /*06e0*/  @!P1 BRA `(.L_x_178) ;  /* 0x0000000000349947 */ /* 0x000fea0003800000 */
[----:B------:R-:W0:Y:S01]  /*06f0*/  LDC.64 R2, c[0x0][0x388] ;  /* 0x0000e200ff027b82 */ /* 0x000e220000000a00 */
[----:B------:R-:W-:Y:S01]  /*0700*/  IADD3 R7, PT, PT, R4, R7, RZ ;  /* 0x0000000704077210 */ /* 0x000fe20007ffe0ff */
[----:B------:R-:W-:-:S04]  /*0710*/  IMAD.MOV R6, RZ, RZ, -R6 ;  /* 0x000000ffff067224 */ /* 0x000fc800078e0a06 */
[----:B0-----:R-:W-:-:S04]  /*0720*/  IMAD.WIDE.U32 R2, R7, 0x4, R2 ;  /* 0x0000000407027825 */ /* 0x001fc800078e0002 */
[----:B------:R-:W-:-:S07]  /*0730*/  IMAD.MOV.U32 R7, RZ, RZ, R2 ;  /* 0x000000ffff077224 */ /* 0x000fce00078e0002 */
.L_x_183:
[----:B------:R-:W-:-:S06]  /*0740*/  MOV R2, R7 ;  /* 0x0000000700027202 */ /* 0x000fcc0000000f00 */
[----:B------:R0:W2:Y:S01]  /*0750*/  LDG.E R2, desc[UR6][R2.64] ;  /* 0x0000000602027981 */ /* 0x0000a2000c1e1900 */
[----:B------:R-:W-:Y:S01]  /*0760*/  VIADD R6, R6, 0x1 ;  /* 0x0000000106067836 */ /* 0x000fe20000000000 */
[----:B------:R-:W-:-:S04]  /*0770*/  IADD3 R7, P1, PT, R7, 0x4, RZ ;  /* 0x0000000407077810 */ /* 0x000fc80007f3e0ff */
[----:B------:R-:W-:Y:S01]  /*0780*/  ISETP.NE.AND P0, PT, R6, RZ, PT ;  /* 0x000000ff0600720c */ /* 0x000fe20003f05270 */
[----:B0-----:R-:W-:Y:S02]  /*0790*/  IMAD.X R3, RZ, RZ, R3, P1 ;  /* 0x000000ffff037224 */ /* 0x001fe400008e0603 */
[----:B--2---:R-:W-:-:S10]  /*07a0*/  FFMA R5, R2, R2, R5 ;  /* 0x0000000202057223 */ /* 0x004fd40000000005 */
[----:B------:R-:W-:Y:S05]  /*07b0*/  @P0 BRA `(.L_x_183) ;  /* 0xfffffffc00e00947 */ /* 0x000fea000383ffff */
.L_x_178:
        /* <DEDUP_REMOVED lines=11> */
[----:B------:R-:W-:Y:S05]  /*0870*/  CALL.REL.NOINC `($__internal_11_$__cuda_sm3x_div_rn_noftz_f32_slowpath) ;  /* 0x0000001000147944 */ /* 0x000fea0003c00000 */
.L_x_184:
[----:B------:R-:W-:-:S04]  /*0880*/  FADD R3, R0, 9.9999999747524270788e-07 ;  /* 0x358637bd00037421 */ /* 0x000fc80000000000 */
[----:B------:R-:W-:Y:S01]  /*0890*/  VIADD R0, R3, 0xf3000000 ;  /* 0xf300000003007836 */ /* 0x000fe20000000000 */
[----:B------:R0:W1:Y:S04]  /*08a0*/  MUFU.RSQ R2, R3 ;  /* 0x0000000300027308 */ /* 0x0000680000001400 */
[----:B------:R-:W-:-:S13]  /*08b0*/  ISETP.GT.U32.AND P0, PT, R0, 0x727fffff, PT ;  /* 0x727fffff0000780c */ /* 0x000fda0003f04070 */
[----:B01----:R-:W-:Y:S05]  /*08c0*/  @!P0 BRA `(.L_x_185) ;  /* 0x00000000000c8947 */ /* 0x003fea0003800000 */
[----:B------:R-:W-:-:S07]  /*08d0*/  MOV R6, 0x8f0 ;  /* 0x000008f000067802 */ /* 0x000fce0000000f00 */
[----:B------:R-:W-:Y:S05]  /*08e0*/  CALL.REL.NOINC `($__internal_10_$__cuda_sm20_sqrt_rn_f32_slowpath) ;  /* 0x0000000c00947944 */ /* 0x000fea0003c00000 */
[----:B------:R-:W-:Y:S05]  /*08f0*/  BRA `(.L_x_186) ;  /* 0x0000000000107947 */ /* 0x000fea0003800000 */
.L_x_185:
[----:B------:R-:W-:Y:S01]  /*0900*/  FMUL.FTZ R0, R3, R2 ;  /* 0x0000000203007220 */ /* 0x000fe20000410000 */
[----:B------:R-:W-:-:S03]  /*0910*/  FMUL.FTZ R2, R2, 0.5 ;  /* 0x3f00000002027820 */ /* 0x000fc60000410000 */
[----:B------:R-:W-:-:S04]  /*0920*/  FFMA R3, -R0, R0, R3 ;  /* 0x0000000000037223 */ /* 0x000fc80000000103 */
[----:B------:R-:W-:-:S07]  /*0930*/  FFMA R0, R3, R2, R0 ;  /* 0x0000000203007223 */ /* 0x000fce0000000000 */
.L_x_186:
[----:B------:R-:W-:-:S05]  /*0940*/  VIADD R2, R0, 0x1800000 ;  /* 0x0180000000027836 */ /* 0x000fca0000000000 */
[----:B------:R-:W-:-:S04]  /*0950*/  LOP3.LUT R2, R2, 0x7f800000, RZ, 0xc0, !PT ;  /* 0x7f80000002027812 */ /* 0x000fc800078ec0ff */
[----:B------:R-:W-:-:S13]  /*0960*/  ISETP.GT.U32.AND P0, PT, R2, 0x1ffffff, PT ;  /* 0x01ffffff0200780c */ /* 0x000fda0003f04070 */
[----:B------:R-:W-:Y:S05]  /*0970*/  @P0 BRA `(.L_x_187) ;  /* 0x00000000000c0947 */ /* 0x000fea0003800000 */
[----:B------:R-:W-:-:S07]  /*0980*/  MOV R2, 0x9a0 ;  /* 0x000009a000027802 */ /* 0x000fce0000000f00 */
[----:B------:R-:W-:Y:S05]  /*0990*/  CALL.REL.NOINC `($__internal_9_$__cuda_sm20_rcp_rn_f32_slowpath) ;  /* 0x0000000800987944 */ /* 0x000fea0003c00000 */
[----:B------:R-:W-:Y:S05]  /*09a0*/  BRA `(.L_x_188) ;  /* 0x0000000000107947 */ /* 0x000fea0003800000 */
.L_x_187:
[----:B------:R-:W0:Y:S02]  /*09b0*/  MUFU.RCP R3, R0 ;  /* 0x0000000000037308 */ /* 0x000e240000001000 */
[----:B0-----:R-:W-:-:S04]  /*09c0*/  FFMA R2, R3, R0, -1 ;  /* 0xbf80000003027423 */ /* 0x001fc80000000000 */
[----:B------:R-:W-:-:S04]  /*09d0*/  FADD.FTZ R2, -R2, -RZ ;  /* 0x800000ff02027221 */ /* 0x000fc80000010100 */
[----:B------:R-:W-:-:S07]  /*09e0*/  FFMA R0, R3, R2, R3 ;  /* 0x0000000203007223 */ /* 0x000fce0000000003 */
.L_x_188:
[----:B------:R-:W-:Y:S05]  /*09f0*/  @!P3 EXIT ;  /* 0x000000000000b94d */ /* 0x000fea0003800000 */
[----:B------:R-:W0:Y:S01]  /*0a00*/  LDC R2, c[0x0][0x39c] ;  /* 0x0000e700ff027b82 */ /* 0x000e220000000800 */
[----:B------:R-:W-:Y:S01]  /*0a10*/  HFMA2 R3, -RZ, RZ, 0, 0 ;  /* 0x00000000ff037431 */ /* 0x000fe200000001ff */
[C---:B0-----:R-:W-:Y:S02]  /*0a20*/  ISETP.GE.U32.AND P1, PT, R2.reuse, 0x8, PT ;  /* 0x000000080200780c */ /* 0x041fe40003f26070 */
[----:B------:R-:W-:-:S04]  /*0a30*/  LOP3.LUT R14, R2, 0x7, RZ, 0xc0, !PT ;  /* 0x00000007020e7812 */ /* 0x000fc800078ec0ff */
[----:B------:R-:W-:-:S07]  /*0a40*/  ISETP.NE.AND P0, PT, R14, RZ, PT ;  /* 0x000000ff0e00720c */ /* 0x000fce0003f05270 */
[----:B------:R-:W-:Y:S06]  /*0a50*/  @!P1 BRA `(.L_x_189) ;  /* 0x0000000400089947 */ /* 0x000fec0003800000 */
[----:B------:R-:W0:Y:S01]  /*0a60*/  LDCU.64 UR4, c[0x0][0x390] ;  /* 0x00007200ff0477ac */ /* 0x000e220008000a00 */
[----:B------:R-:W-:Y:S01]  /*0a70*/  IMAD.MOV.U32 R6, RZ, RZ, 0x10 ;  /* 0x00000010ff067424 */ /* 0x000fe200078e00ff */
[----:B------:R-:W-:Y:S01]  /*0a80*/  LOP3.LUT R3, R2, 0x7ffffff8, RZ, 0xc0, !PT ;  /* 0x7ffffff802037812 */ /* 0x000fe200078ec0ff */
[----:B------:R-:W-:Y:S01]  /*0a90*/  IMAD.MOV.U32 R7, RZ, RZ, 0x0 ;  /* 0x00000000ff077424 */ /* 0x000fe200078e00ff */
[----:B------:R-:W1:Y:S02]  /*0aa0*/  LDCU.128 UR8, c[0x0][0x380] ;  /* 0x00007000ff0877ac */ /* 0x000e640008000c00 */
[----:B------:R-:W-:Y:S01]  /*0ab0*/  IADD3 R5, PT, PT, -R3, RZ, RZ ;  /* 0x000000ff03057210 */ /* 0x000fe20007ffe1ff */
[----:B------:R-:W-:Y:S01]  /*0ac0*/  IMAD.WIDE.U32 R6, R4, 0x4, R6 ;  /* 0x0000000404067825 */ /* 0x000fe200078e0006 */
[----:B0-----:R-:W-:-:S04]  /*0ad0*/  UIADD3 UR4, UP0, UPT, UR4, 0x10, URZ ;  /* 0x0000001004047890 */ /* 0x001fc8000ff1e0ff */
[----:B------:R-:W-:Y:S01]  /*0ae0*/  UIADD3.X UR5, UPT, UPT, URZ, UR5, URZ, UP0, !UPT ;  /* 0x00000005ff057290 */ /* 0x000fe200087fe4ff */
[C---:B-1----:R-:W-:Y:S02]  /*0af0*/  IADD3 R12, P1, PT, R6.reuse, UR8, RZ ;  /* 0x00000008060c7c10 */ /* 0x042fe4000ff3e0ff */
[----:B------:R-:W-:Y:S01]  /*0b00*/  IADD3 R8, P2, PT, R6, UR10, RZ ;  /* 0x0000000a06087c10 */ /* 0x000fe2000ff5e0ff */
[----:B------:R-:W-:Y:S01]  /*0b10*/  IMAD.U32 R6, RZ, RZ, UR4 ;  /* 0x00000004ff067e24 */ /* 0x000fe2000f8e00ff */
[C---:B------:R-:W-:Y:S02]  /*0b20*/  IADD3.X R17, PT, PT, R7.reuse, UR9, RZ, P1, !PT ;  /* 0x0000000907117c10 */ /* 0x040fe40008ffe4ff */
[----:B------:R-:W-:Y:S01]  /*0b30*/  IADD3.X R9, PT, PT, R7, UR11, RZ, P2, !PT ;  /* 0x0000000b07097c10 */ /* 0x000fe200097fe4ff */
[----:B------:R-:W-:-:S08]  /*0b40*/  IMAD.U32 R7, RZ, RZ, UR5 ;  /* 0x00000005ff077e24 */ /* 0x000fd0000f8e00ff */
.L_x_190:
[----:B0-----:R-:W2:Y:S04]  /*0b50*/  LDG.E R11, desc[UR6][R8.64+-0x10] ;  /* 0xfffff006080b7981 */ /* 0x001ea8000c1e1900 */
[----:B------:R-:W3:Y:S01]  /*0b60*/  LDG.E R10, desc[UR6][R6.64+-0x10] ;  /* 0xfffff006060a7981 */ /* 0x000ee2000c1e1900 */
[----:B--2---:R-:W-:-:S04]  /*0b70*/  FMUL R11, R11, R0 ;  /* 0x000000000b0b7220 */ /* 0x004fc80000400000 */
[----:B---3--:R-:W-:Y:S01]  /*0b80*/  FMUL R13, R11, R10 ;  /* 0x0000000a0b0d7220 */ /* 0x008fe20000400000 */
[----:B------:R-:W-:Y:S01]  /*0b90*/  MOV R10, R12 ;  /* 0x0000000c000a7202 */ /* 0x000fe20000000f00 */
[----:B------:R-:W-:-:S05]  /*0ba0*/  IMAD.MOV.U32 R11, RZ, RZ, R17 ;  /* 0x000000ffff0b7224 */ /* 0x000fca00078e0011 */
[----:B------:R0:W-:Y:S04]  /*0bb0*/  STG.E desc[UR6][R10.64+-0x10], R13 ;  /* 0xfffff00d0a007986 */ /* 0x0001e8000c101906 */
[----:B------:R-:W2:Y:S04]  /*0bc0*/  LDG.E R15, desc[UR6][R8.64+-0xc] ;  /* 0xfffff406080f7981 */ /* 0x000ea8000c1e1900 */
[----:B------:R-:W3:Y:S01]  /*0bd0*/  LDG.E R12, desc[UR6][R6.64+-0xc] ;  /* 0xfffff406060c7981 */ /* 0x000ee2000c1e1900 */
[----:B--2---:R-:W-:-:S04]  /*0be0*/  FMUL R15, R15, R0 ;  /* 0x000000000f0f7220 */ /* 0x004fc80000400000 */
[----:B---3--:R-:W-:-:S05]  /*0bf0*/  FMUL R15, R15, R12 ;  /* 0x0000000c0f0f7220 */ /* 0x008fca0000400000 */
[----:B------:R1:W-:Y:S04]  /*0c00*/  STG.E desc[UR6][R10.64+-0xc], R15 ;  /* 0xfffff40f0a007986 */ /* 0x0003e8000c101906 */
[----:B------:R-:W2:Y:S04]  /*0c10*/  LDG.E R17, desc[UR6][R8.64+-0x8] ;  /* 0xfffff80608117981 */ /* 0x000ea8000c1e1900 */
[----:B------:R-:W3:Y:S01]  /*0c20*/  LDG.E R12, desc[UR6][R6.64+-0x8] ;  /* 0xfffff806060c7981 */ /* 0x000ee2000c1e1900 */
[----:B--2---:R-:W-:-:S04]  /*0c30*/  FMUL R17, R17, R0 ;  /* 0x0000000011117220 */ /* 0x004fc80000400000 */
[----:B---3--:R-:W-:-:S05]  /*0c40*/  FMUL R17, R17, R12 ;  /* 0x0000000c11117220 */ /* 0x008fca0000400000 */
[----:B------:R2:W-:Y:S04]  /*0c50*/  STG.E desc[UR6][R10.64+-0x8], R17 ;  /* 0xfffff8110a007986 */ /* 0x0005e8000c101906 */
[----:B0-----:R-:W3:Y:S04]  /*0c60*/  LDG.E R13, desc[UR6][R8.64+-0x4] ;  /* 0xfffffc06080d7981 */ /* 0x001ee8000c1e1900 */
[----:B------:R-:W4:Y:S01]  /*0c70*/  LDG.E R12, desc[UR6][R6.64+-0x4] ;  /* 0xfffffc06060c7981 */ /* 0x000f22000c1e1900 */
[----:B---3--:R-:W-:-:S04]  /*0c80*/  FMUL R13, R13, R0 ;  /* 0x000000000d0d7220 */ /* 0x008fc80000400000 */
[----:B----4-:R-:W-:-:S05]  /*0c90*/  FMUL R13, R13, R12 ;  /* 0x0000000c0d0d7220 */ /* 0x010fca0000400000 */
[----:B------:R0:W-:Y:S04]  /*0ca0*/  STG.E desc[UR6][R10.64+-0x4], R13 ;  /* 0xfffffc0d0a007986 */ /* 0x0001e8000c101906 */
[----:B-1----:R-:W3:Y:S04]  /*0cb0*/  LDG.E R15, desc[UR6][R8.64] ;  /* 0x00000006080f7981 */ /* 0x002ee8000c1e1900 */
[----:B------:R-:W4:Y:S01]  /*0cc0*/  LDG.E R12, desc[UR6][R6.64] ;  /* 0x00000006060c7981 */ /* 0x000f22000c1e1900 */
[----:B---3--:R-:W-:-:S04]  /*0cd0*/  FMUL R15, R15, R0 ;  /* 0x000000000f0f7220 */ /* 0x008fc80000400000 */
[----:B----4-:R-:W-:-:S05]  /*0ce0*/  FMUL R15, R15, R12 ;  /* 0x0000000c0f0f7220 */ /* 0x010fca0000400000 */
[----:B------:R1:W-:Y:S04]  /*0cf0*/  STG.E desc[UR6][R10.64], R15 ;  /* 0x0000000f0a007986 */ /* 0x0003e8000c101906 */
[----:B--2---:R-:W2:Y:S04]  /*0d00*/  LDG.E R17, desc[UR6][R8.64+0x4] ;  /* 0x0000040608117981 */ /* 0x004ea8000c1e1900 */
        /* <DEDUP_REMOVED lines=9> */
[----:B-1----:R1:W3:Y:S04]  /*0da0*/  LDG.E R15, desc[UR6][R8.64+0xc] ;  /* 0x00000c06080f7981 */ /* 0x0022e8000c1e1900 */
[----:B------:R4:W5:Y:S01]  /*0db0*/  LDG.E R12, desc[UR6][R6.64+0xc] ;  /* 0x00000c06060c7981 */ /* 0x000962000c1e1900 */
[----:B------:R-:W-:-:S05]  /*0dc0*/  VIADD R5, R5, 0x8 ;  /* 0x0000000805057836 */ /* 0x000fca0000000000 */
[----:B------:R-:W-:Y:S02]  /*0dd0*/  ISETP.NE.AND P1, PT, R5, RZ, PT ;  /* 0x000000ff0500720c */ /* 0x000fe40003f25270 */
[----:B-1----:R-:W-:Y:S02]  /*0de0*/  IADD3 R8, P3, PT, R8, 0x20, RZ ;  /* 0x0000002008087810 */ /* 0x002fe40007f7e0ff */
[----:B----4-:R-:W-:-:S03]  /*0df0*/  IADD3 R6, P4, PT, R6, 0x20, RZ ;  /* 0x0000002006067810 */ /* 0x010fc60007f9e0ff */
[----:B------:R-:W-:Y:S01]  /*0e00*/  IMAD.X R9, RZ, RZ, R9, P3 ;  /* 0x000000ffff097224 */ /* 0x000fe200018e0609 */
[----:B------:R-:W-:Y:S01]  /*0e10*/  IADD3.X R7, PT, PT, RZ, R7, RZ, P4, !PT ;  /* 0x00000007ff077210 */ /* 0x000fe200027fe4ff */
[----:B---3--:R-:W-:-:S04]  /*0e20*/  FMUL R15, R15, R0 ;  /* 0x000000000f0f7220 */ /* 0x008fc80000400000 */
[----:B-----5:R-:W-:Y:S01]  /*0e30*/  FMUL R15, R15, R12 ;  /* 0x0000000c0f0f7220 */ /* 0x020fe20000400000 */
[----:B------:R-:W-:-:S04]  /*0e40*/  IADD3 R12, P2, PT, R10, 0x20, RZ ;  /* 0x000000200a0c7810 */ /* 0x000fc80007f5e0ff */
[----:B------:R0:W-:Y:S01]  /*0e50*/  STG.E desc[UR6][R10.64+0xc], R15 ;  /* 0x00000c0f0a007986 */ /* 0x0001e2000c101906 */
[----:B--2---:R-:W-:Y:S01]  /*0e60*/  IADD3.X R17, PT, PT, RZ, R11, RZ, P2, !PT ;  /* 0x0000000bff117210 */ /* 0x004fe200017fe4ff */
[----:B------:R-:W-:Y:S07]  /*0e70*/  @P1 BRA `(.L_x_190) ;  /* 0xfffffffc00341947 */ /* 0x000fee000383ffff */
.L_x_189:
[----:B------:R-:W-:Y:S05]  /*0e80*/  @!P0 EXIT ;  /* 0x000000000000894d */ /* 0x000fea0003800000 */
[----:B------:R-:W-:Y:S02]  /*0e90*/  ISETP.GE.U32.AND P0, PT, R14, 0x4, PT ;  /* 0x000000040e00780c */ /* 0x000fe40003f06070 */
[----:B------:R-:W-:-:S04]  /*0ea0*/  LOP3.LUT R17, R2, 0x3, RZ, 0xc0, !PT ;  /* 0x0000000302117812 */ /* 0x000fc800078ec0ff */
[----:B------:R-:W-:-:S07]  /*0eb0*/  ISETP.NE.AND P1, PT, R17, RZ, PT ;  /* 0x000000ff1100720c */ /* 0x000fce0003f25270 */
[----:B------:R-:W-:Y:S06]  /*0ec0*/  @!P0 BRA `(.L_x_191) ;  /* 0x0000000000948947 */ /* 0x000fec0003800000 */
[----:B0-----:R-:W0:Y:S01]  /*0ed0*/  LDC.64 R12, c[0x0][0x388] ;  /* 0x0000e200ff0c7b82 */ /* 0x001e220000000a00 */
[----:B------:R-:W-:Y:S01]  /*0ee0*/  IMAD.IADD R15, R4, 0x1, R3 ;  /* 0x00000001040f7824 */ /* 0x000fe200078e0203 */
[----:B------:R-:W1:Y:S06]  /*0ef0*/  LDCU.128 UR8, c[0x0][0x380] ;  /* 0x00007000ff0877ac */ /* 0x000e6c0008000c00 */
[----:B------:R-:W2:Y:S08]  /*0f00*/  LDC.64 R6, c[0x0][0x390] ;  /* 0x0000e400ff067b82 */ /* 0x000eb00000000a00 */
[----:B------:R-:W3:Y:S01]  /*0f10*/  LDC.64 R10, c[0x0][0x380] ;  /* 0x0000e000ff0a7b82 */ /* 0x000ee20000000a00 */
[----:B0-----:R-:W-:-:S06]  /*0f20*/  IMAD.WIDE.U32 R12, R15, 0x4, R12 ;  /* 0x000000040f0c7825 */ /* 0x001fcc00078e000c */
[----:B------:R-:W4:Y:S01]  /*0f30*/  LDG.E R13, desc[UR6][R12.64] ;  /* 0x000000060c0d7981 */ /* 0x000f22000c1e1900 */
[----:B--2---:R-:W-:-:S05]  /*0f40*/  IMAD.WIDE.U32 R6, R3, 0x4, R6 ;  /* 0x0000000403067825 */ /* 0x004fca00078e0006 */
[----:B------:R-:W2:Y:S01]  /*0f50*/  LDG.E R16, desc[UR6][R6.64] ;  /* 0x0000000606107981 */ /* 0x000ea2000c1e1900 */
[----:B------:R-:W-:-:S04]  /*0f60*/  IADD3 R19, P0, PT, R4, R3, RZ ;  /* 0x0000000304137210 */ /* 0x000fc80007f1e0ff */
[----:B------:R-:W-:Y:S01]  /*0f70*/  IADD3.X R8, PT, PT, RZ, RZ, RZ, P0, !PT ;  /* 0x000000ffff087210 */ /* 0x000fe200007fe4ff */
[----:B------:R-:W-:-:S03]  /*0f80*/  IMAD.SHL.U32 R18, R19, 0x4, RZ ;  /* 0x0000000413127824 */ /* 0x000fc600078e00ff */
[----:B------:R-:W-:Y:S02]  /*0f90*/  SHF.L.U64.HI R19, R19, 0x2, R8 ;  /* 0x0000000213137819 */ /* 0x000fe40000010208 */
[----:B-1----:R-:W-:Y:S01]  /*0fa0*/  IADD3 R8, P0, PT, R18, UR10, RZ ;  /* 0x0000000a12087c10 */ /* 0x002fe2000ff1e0ff */
[----:B---3--:R-:W-:-:S03]  /*0fb0*/  IMAD.WIDE.U32 R14, R15, 0x4, R10 ;  /* 0x000000040f0e7825 */ /* 0x008fc600078e000a */
[----:B------:R-:W-:Y:S01]  /*0fc0*/  IADD3.X R9, PT, PT, R19, UR11, RZ, P0, !PT ;  /* 0x0000000b13097c10 */ /* 0x000fe200087fe4ff */
[----:B----4-:R-:W-:-:S04]  /*0fd0*/  FMUL R5, R13, R0 ;  /* 0x000000000d057220 */ /* 0x010fc80000400000 */
[----:B--2---:R-:W-:-:S05]  /*0fe0*/  FMUL R5, R5, R16 ;  /* 0x0000001005057220 */ /* 0x004fca0000400000 */
[----:B------:R0:W-:Y:S04]  /*0ff0*/  STG.E desc[UR6][R14.64], R5 ;  /* 0x000000050e007986 */ /* 0x0001e8000c101906 */
[----:B------:R-:W2:Y:S04]  /*1000*/  LDG.E R11, desc[UR6][R8.64+0x4] ;  /* 0x00000406080b7981 */ /* 0x000ea8000c1e1900 */
[----:B------:R-:W3:Y:S01]  /*1010*/  LDG.E R13, desc[UR6][R6.64+0x4] ;  /* 0x00000406060d7981 */ /* 0x000ee2000c1e1900 */
[----:B------:R-:W-:Y:S01]  /*1020*/  IADD3 R10, P0, PT, R18, UR8, RZ ;  /* 0x00000008120a7c10 */ /* 0x000fe2000ff1e0ff */
[----:B--2---:R-:W-:-:S03]  /*1030*/  FMUL R12, R11, R0 ;  /* 0x000000000b0c7220 */ /* 0x004fc60000400000 */
[----:B------:R-:W-:Y:S01]  /*1040*/  IADD3.X R11, PT, PT, R19, UR9, RZ, P0, !PT ;  /* 0x00000009130b7c10 */ /* 0x000fe200087fe4ff */
[----:B---3--:R-:W-:-:S05]  /*1050*/  FMUL R13, R12, R13 ;  /* 0x0000000d0c0d7220 */ /* 0x008fca0000400000 */
[----:B------:R1:W-:Y:S04]  /*1060*/  STG.E desc[UR6][R10.64+0x4], R13 ;  /* 0x0000040d0a007986 */ /* 0x0003e8000c101906 */
[----:B------:R-:W2:Y:S04]  /*1070*/  LDG.E R19, desc[UR6][R8.64+0x8] ;  /* 0x0000080608137981 */ /* 0x000ea8000c1e1900 */
[----:B------:R-:W3:Y:S01]  /*1080*/  LDG.E R12, desc[UR6][R6.64+0x8] ;  /* 0x00000806060c7981 */ /* 0x000ee2000c1e1900 */
[----:B--2---:R-:W-:-:S04]  /*1090*/  FMUL R19, R19, R0 ;  /* 0x0000000013137220 */ /* 0x004fc80000400000 */
[----:B---3--:R-:W-:-:S05]  /*10a0*/  FMUL R19, R19, R12 ;  /* 0x0000000c13137220 */ /* 0x008fca0000400000 */
[----:B------:R1:W-:Y:S04]  /*10b0*/  STG.E desc[UR6][R10.64+0x8], R19 ;  /* 0x000008130a007986 */ /* 0x0003e8000c101906 */
[----:B0-----:R-:W2:Y:S04]  /*10c0*/  LDG.E R5, desc[UR6][R8.64+0xc] ;  /* 0x00000c0608057981 */ /* 0x001ea8000c1e1900 */
[----:B------:R-:W3:Y:S01]  /*10d0*/  LDG.E R12, desc[UR6][R6.64+0xc] ;  /* 0x00000c06060c7981 */ /* 0x000ee2000c1e1900 */
[----:B------:R-:W-:Y:S01]  /*10e0*/  IADD3 R3, PT, PT, R3, 0x4, RZ ;  /* 0x0000000403037810 */ /* 0x000fe20007ffe0ff */
[----:B--2---:R-:W-:-:S04]  /*10f0*/  FMUL R5, R5, R0 ;  /* 0x0000000005057220 */ /* 0x004fc80000400000 */
[----:B---3--:R-:W-:-:S05]  /*1100*/  FMUL R5, R5, R12 ;  /* 0x0000000c05057220 */ /* 0x008fca0000400000 */
[----:B------:R1:W-:Y:S02]  /*1110*/  STG.E desc[UR6][R10.64+0xc], R5 ;  /* 0x00000c050a007986 */ /* 0x0003e4000c101906 */
.L_x_191:
[----:B------:R-:W-:Y:S05]  /*1120*/  @!P1 EXIT ;  /* 0x000000000000994d */ /* 0x000fea0003800000 */
[----:B------:R-:W-:Y:S02]  /*1130*/  ISETP.NE.AND P0, PT, R17, 0x1, PT ;  /* 0x000000011100780c */ /* 0x000fe40003f05270 */
[----:B------:R-:W-:-:S04]  /*1140*/  LOP3.LUT R2, R2, 0x1, RZ, 0xc0, !PT ;  /* 0x0000000102027812 */ /* 0x000fc800078ec0ff */
[----:B------:R-:W-:-:S07]  /*1150*/  ISETP.NE.U32.AND P1, PT, R2, 0x1, PT ;  /* 0x000000010200780c */ /* 0x000fce0003f25070 */
[----:B------:R-:W-:Y:S06]  /*1160*/  @!P0 BRA `(.L_x_192) ;  /* 0x00000000006c8947 */ /* 0x000fec0003800000 */
[----:B------:R-:W2:Y:S01]  /*1170*/  LDC.64 R6, c[0x0][0x388] ;  /* 0x0000e200ff067b82 */ /* 0x000ea20000000a00 */
[----:B01----:R-:W-:Y:S01]  /*1180*/  IMAD.IADD R13, R4, 0x1, R3 ;  /* 0x00000001040d7824 */ /* 0x003fe200078e0203 */
[----:B------:R-:W0:Y:S06]  /*1190*/  LDCU.128 UR8, c[0x0][0x380] ;  /* 0x00007000ff0877ac */ /* 0x000e2c0008000c00 */
[----:B------:R-:W1:Y:S01]  /*11a0*/  LDC.64 R10, c[0x0][0x390] ;  /* 0x0000e400ff0a7b82 */ /* 0x000e620000000a00 */
[----:B--2---:R-:W-:-:S06]  /*11b0*/  IMAD.WIDE.U32 R8, R13, 0x4, R6 ;  /* 0x000000040d087825 */ /* 0x004fcc00078e0006 */
[----:B------:R-:W2:Y:S01]  /*11c0*/  LDG.E R9, desc[UR6][R8.64] ;  /* 0x0000000608097981 */ /* 0x000ea2000c1e1900 */
[----:B-1----:R-:W-:Y:S02]  /*11d0*/  IMAD.WIDE.U32 R6, R3, 0x4, R10 ;  /* 0x0000000403067825 */ /* 0x002fe400078e000a */
[----:B------:R-:W1:Y:S03]  /*11e0*/  LDC.64 R10, c[0x0][0x380] ;  /* 0x0000e000ff0a7b82 */ /* 0x000e660000000a00 */
[----:B------:R-:W3:Y:S01]  /*11f0*/  LDG.E R5, desc[UR6][R6.64] ;  /* 0x0000000606057981 */ /* 0x000ee2000c1e1900 */
[----:B------:R-:W-:-:S04]  /*1200*/  IADD3 R2, P0, PT, R4, R3, RZ ;  /* 0x0000000304027210 */ /* 0x000fc80007f1e0ff */
[----:B------:R-:W-:Y:S01]  /*1210*/  IADD3.X R15, PT, PT, RZ, RZ, RZ, P0, !PT ;  /* 0x000000ffff0f7210 */ /* 0x000fe200007fe4ff */
[----:B------:R-:W-:-:S03]  /*1220*/  IMAD.SHL.U32 R14, R2, 0x4, RZ ;  /* 0x00000004020e7824 */ /* 0x000fc600078e00ff */
[----:B------:R-:W-:Y:S02]  /*1230*/  SHF.L.U64.HI R15, R2, 0x2, R15 ;  /* 0x00000002020f7819 */ /* 0x000fe4000001020f */
[----:B0-----:R-:W-:Y:S01]  /*1240*/  IADD3 R12, P0, PT, R14, UR10, RZ ;  /* 0x0000000a0e0c7c10 */ /* 0x001fe2000ff1e0ff */
[----:B-1----:R-:W-:-:S03]  /*1250*/  IMAD.WIDE.U32 R10, R13, 0x4, R10 ;  /* 0x000000040d0a7825 */ /* 0x002fc600078e000a */
[----:B------:R-:W-:Y:S01]  /*1260*/  IADD3.X R13, PT, PT, R15, UR11, RZ, P0, !PT ;  /* 0x0000000b0f0d7c10 */ /* 0x000fe200087fe4ff */
[----:B--2---:R-:W-:-:S04]  /*1270*/  FMUL R2, R9, R0 ;  /* 0x0000000009027220 */ /* 0x004fc80000400000 */
[----:B---3--:R-:W-:-:S05]  /*1280*/  FMUL R5, R2, R5 ;  /* 0x0000000502057220 */ /* 0x008fca0000400000 */
[----:B------:R2:W-:Y:S04]  /*1290*/  STG.E desc[UR6][R10.64], R5 ;  /* 0x000000050a007986 */ /* 0x0005e8000c101906 */
[----:B------:R-:W3:Y:S04]  /*12a0*/  LDG.E R13, desc[UR6][R12.64+0x4] ;  /* 0x000004060c0d7981 */ /* 0x000ee8000c1e1900 */
[----:B------:R-:W4:Y:S01]  /*12b0*/  LDG.E R7, desc[UR6][R6.64+0x4] ;  /* 0x0000040606077981 */ /* 0x000f22000c1e1900 */
[----:B------:R-:W-:-:S04]  /*12c0*/  IADD3 R8, P0, PT, R14, UR8, RZ ;  /* 0x000000080e087c10 */ /* 0x000fc8000ff1e0ff */
[----:B------:R-:W-:Y:S02]  /*12d0*/  IADD3.X R9, PT, PT, R15, UR9, RZ, P0, !PT ;  /* 0x000000090f097c10 */ /* 0x000fe400087fe4ff */
[----:B------:R-:W-:Y:S01]  /*12e0*/  IADD3 R3, PT, PT, R3, 0x2, RZ ;  /* 0x0000000203037810 */ /* 0x000fe20007ffe0ff */
[----:B---3--:R-:W-:-:S04]  /*12f0*/  FMUL R2, R13, R0 ;  /* 0x000000000d027220 */ /* 0x008fc80000400000 */
[----:B----4-:R-:W-:-:S05]  /*1300*/  FMUL R15, R2, R7 ;  /* 0x00000007020f7220 */ /* 0x010fca0000400000 */
[----:B------:R2:W-:Y:S02]  /*1310*/  STG.E desc[UR6][R8.64+0x4], R15 ;  /* 0x0000040f08007986 */ /* 0x0005e4000c101906 */
.L_x_192:
[----:B------:R-:W-:Y:S05]  /*1320*/  @P1 EXIT ;  /* 0x000000000000194d */ /* 0x000fea0003800000 */
[----:B------:R-:W3:Y:S01]  /*1330*/  LDC.64 R6, c[0x0][0x388] ;  /* 0x0000e200ff067b82 */ /* 0x000ee20000000a00 */
[----:B012---:R-:W-:-:S07]  /*1340*/  IMAD.IADD R11, R4, 0x1, R3 ;  /* 0x00000001040b7824 */ /* 0x007fce00078e0203 */
[----:B------:R-:W0:Y:S01]  /*1350*/  LDC.64 R8, c[0x0][0x390] ;  /* 0x0000e400ff087b82 */ /* 0x000e220000000a00 */
[----:B---3--:R-:W-:-:S07]  /*1360*/  IMAD.WIDE.U32 R4, R11, 0x4, R6 ;  /* 0x000000040b047825 */ /* 0x008fce00078e0006 */
[----:B------:R-:W1:Y:S01]  /*1370*/  LDC.64 R6, c[0x0][0x380] ;  /* 0x0000e000ff067b82 */ /* 0x000e620000000a00 */
[----:B------:R-:W2:Y:S01]  /*1380*/  LDG.E R5, desc[UR6][R4.64] ;  /* 0x0000000604057981 */ /* 0x000ea2000c1e1900 */
[----:B0-----:R-:W-:-:S06]  /*1390*/  IMAD.WIDE.U32 R2, R3, 0x4, R8 ;  /* 0x0000000403027825 */ /* 0x001fcc00078e0008 */
[----:B------:R-:W3:Y:S01]  /*13a0*/  LDG.E R3, desc[UR6][R2.64] ;  /* 0x0000000602037981 */ /* 0x000ee2000c1e1900 */
[----:B-1----:R-:W-:-:S04]  /*13b0*/  IMAD.WIDE.U32 R6, R11, 0x4, R6 ;  /* 0x000000040b067825 */ /* 0x002fc800078e0006 */
[----:B--2---:R-:W-:-:S04]  /*13c0*/  FMUL R0, R5, R0 ;  /* 0x0000000005007220 */ /* 0x004fc80000400000 */
[----:B---3--:R-:W-:-:S05]  /*13d0*/  FMUL R9, R0, R3 ;  /* 0x0000000300097220 */ /* 0x008fca0000400000 */
[----:B------:R-:W-:Y:S01]  /*13e0*/  STG.E desc[UR6][R6.64], R9 ;  /* 0x0000000906007986 */ /* 0x000fe2000c101906 */
[----:B------:R-:W-:Y:S05]  /*13f0*/  EXIT ;  /* 0x000000000000794d */ /* 0x000fea0003800000 */
        .weak           $__internal_9_$__cuda_sm20_rcp_rn_f32_slowpath
        .type           $__internal_9_$__cuda_sm20_rcp_rn_f32_slowpath,@function
        .size           $__internal_9_$__cuda_sm20_rcp_rn_f32_slowpath,($__internal_10_$__cuda_sm20_sqrt_rn_f32_slowpath - $__internal_9_$__cuda_sm20_rcp_rn_f32_slowpath)
$__internal_9_$__cuda_sm20_rcp_rn_f32_slowpath:
        /* <DEDUP_REMOVED lines=9> */
[----:B--2---:R-:W3:Y:S02]  /*1490*/  MUFU.RCP R0, R5 ;  /* 0x0000000500007308 */ /* 0x004ee40000001000 */
[----:B---3--:R-:W-:-:S04]  /*14a0*/  FFMA R3, R5, R0, -1 ;  /* 0xbf80000005037423 */ /* 0x008fc80000000000 */
[----:B------:R-:W-:-:S04]  /*14b0*/  FADD.FTZ R3, -R3, -RZ ;  /* 0x800000ff03037221 */ /* 0x000fc80000010100 */
[----:B------:R-:W-:-:S04]  /*14c0*/  FFMA R0, R0, R3, R0 ;  /* 0x0000000300007223 */ /* 0x000fc80000000000 */
[----:B------:R-:W-:Y:S01]  /*14d0*/  FFMA R3, R0, 1.84467440737095516160e+19, RZ ;  /* 0x5f80000000037823 */ /* 0x000fe200000000ff */
[----:B------:R-:W-:Y:S06]  /*14e0*/  BRA `(.L_x_194) ;  /* 0x0000000000887947 */ /* 0x000fec0003800000 */
.L_x_193:
        /* <DEDUP_REMOVED lines=21> */
[----:B------:R-:W-:Y:S02]  /*1640*/  LOP3.LUT P2, RZ, R8, 0x2, RZ, 0xc0, !PT ;  /* 0x0000000208ff7812 */ /* 0x000fe4000784c0ff */
[----:B------:R-:W-:Y:S02]  /*1650*/  IADD3 R6, PT, PT, R9, -0xfc, RZ ;  /* 0xffffff0409067810 */ /* 0x000fe40007ffe0ff */
[----:B------:R-:W-:-:S02]  /*1660*/  PLOP3.LUT P0, PT, P0, P1, P2, 0xe0, 0x0 ;  /* 0x000000000000781c */ /* 0x000fc40000703c20 */
[----:B------:R-:W-:Y:S02]  /*1670*/  LOP3.LUT P1, RZ, R0, 0x7fffff, RZ, 0xc0, !PT ;  /* 0x007fffff00ff7812 */ /* 0x000fe4000782c0ff */
[----:B------:R-:W-:-:S05]  /*1680*/  SEL R3, RZ, 0x1, !P0 ;  /* 0x00000001ff037807 */ /* 0x000fca0004000000 */
[----:B------:R-:W-:-:S05]  /*1690*/  IMAD.MOV R3, RZ, RZ, -R3 ;  /* 0x000000ffff037224 */ /* 0x000fca00078e0a03 */
[----:B------:R-:W-:Y:S02]  /*16a0*/  ISETP.GE.AND P0, PT, R3, RZ, PT ;  /* 0x000000ff0300720c */ /* 0x000fe40003f06270 */
[----:B------:R-:W-:-:S11]  /*16b0*/  SHF.R.U32.HI R3, RZ, R6, R5 ;  /* 0x00000006ff037219 */ /* 0x000fd60000011605 */
[----:B------:R-:W-:-:S05]  /*16c0*/  @!P0 VIADD R3, R3, 0x1 ;  /* 0x0000000103038836 */ /* 0x000fca0000000000 */
[----:B------:R-:W-:-:S04]  /*16d0*/  @!P1 SHF.L.U32 R3, R3, 0x1, RZ ;  /* 0x0000000103039819 */ /* 0x000fc800000006ff */
[----:B------:R-:W-:Y:S01]  /*16e0*/  LOP3.LUT R3, R3, 0x80000000, R0, 0xf8, !PT ;  /* 0x8000000003037812 */ /* 0x000fe200078ef800 */
[----:B------:R-:W-:Y:S06]  /*16f0*/  BRA `(.L_x_194) ;  /* 0x0000000000047947 */ /* 0x000fec0003800000 */
.L_x_195:
[----:B------:R0:W1:Y:S02]  /*1700*/  MUFU.RCP R3, R0 ;  /* 0x0000000000037308 */ /* 0x0000640000001000 */
.L_x_194:
[----:B0123--:R-:W-:Y:S02]  /*1710*/  IMAD.MOV.U32 R0, RZ, RZ, R3 ;  /* 0x000000ffff007224 */ /* 0x00ffe400078e0003 */
[----:B------:R-:W-:-:S04]  /*1720*/  HFMA2 R3, -RZ, RZ, 0, 0 ;  /* 0x00000000ff037431 */ /* 0x000fc800000001ff */
[----:B------:R-:W-:Y:S05]  /*1730*/  RET.REL.NODEC R2 `(_Z15rmsnorm_forwardPfS_S_ii) ;  /* 0xffffffe802307950 */ /* 0x000fea0003c3ffff */
        .weak           $__internal_10_$__cuda_sm20_sqrt_rn_f32_slowpath
        .type           $__internal_10_$__cuda_sm20_sqrt_rn_f32_slowpath,@function
        .size           $__internal_10_$__cuda_sm20_sqrt_rn_f32_slowpath,($__internal_11_$__cuda_sm3x_div_rn_noftz_f32_slowpath - $__internal_10_$__cuda_sm20_sqrt_rn_f32_slowpath)
$__internal_10_$__cuda_sm20_sqrt_rn_f32_slowpath:
        /* <DEDUP_REMOVED lines=21> */
.L_x_196:
[----:B------:R-:W-:Y:S01]  /*1890*/  IMAD.MOV.U32 R0, RZ, RZ, R2 ;  /* 0x000000ffff007224 */ /* 0x000fe200078e0002 */
[----:B------:R-:W-:Y:S01]  /*18a0*/  MOV R2, R6 ;  /* 0x0000000600027202 */ /* 0x000fe20000000f00 */
[----:B------:R-:W-:-:S04]  /*18b0*/  IMAD.MOV.U32 R3, RZ, RZ, 0x0 ;  /* 0x00000000ff037424 */ /* 0x000fc800078e00ff */
[----:B------:R-:W-:Y:S05]  /*18c0*/  RET.REL.NODEC R2 `(_Z15rmsnorm_forwardPfS_S_ii) ;  /* 0xffffffe402cc7950 */ /* 0x000fea0003c3ffff */
        .weak           $__internal_11_$__cuda_sm3x_div_rn_noftz_f32_slowpath
        .type           $__internal_11_$__cuda_sm3x_div_rn_noftz_f32_slowpath,@function
        .size           $__internal_11_$__cuda_sm3x_div_rn_noftz_f32_slowpath,(.L_x_224 - $__internal_11_$__cuda_sm3x_div_rn_noftz_f32_slowpath)
$__internal_11_$__cuda_sm3x_div_rn_noftz_f32_slowpath:
[----:B------:R-:W-:Y:S02]  /*18d0*/  SHF.R.U32.HI R5, RZ, 0x17, R6 ;  /* 0x00000017ff057819 */ /* 0x000fe40000011606 */
[----:B------:R-:W-:Y:S02]  /*18e0*/  SHF.R.U32.HI R0, RZ, 0x17, R3 ;  /* 0x00000017ff007819 */ /* 0x000fe40000011603 */
[----:B------:R-:W-:Y:S02]  /*18f0*/  LOP3.LUT R5, R5, 0xff, RZ, 0xc0, !PT ;  /* 0x000000ff05057812 */ /* 0x000fe400078ec0ff */
[----:B------:R-:W-:Y:S02]  /*1900*/  LOP3.LUT R10, R0, 0xff, RZ, 0xc0, !PT ;  /* 0x000000ff000a7812 */ /* 0x000fe400078ec0ff */
[----:B------:R-:W-:-:S03]  /*1910*/  IADD3 R8, PT, PT, R5, -0x1, RZ ;  /* 0xffffffff05087810 */ /* 0x000fc60007ffe0ff */
[----:B------:R-:W-:Y:S01]  /*1920*/  VIADD R9, R10, 0xffffffff ;  /* 0xffffffff0a097836 */ /* 0x000fe20000000000 */
        /* <DEDUP_REMOVED lines=28> */
.L_x_197:
[----:B------:R-:W-:-:S05]  /*1af0*/  LEA R9, R5, 0xc0800000, 0x17 ;  /* 0xc080000005097811 */ /* 0x000fca00078eb8ff */
[----:B------:R-:W-:Y:S01]  /*1b00*/  IMAD.IADD R9, R6, 0x1, -R9 ;  /* 0x0000000106097824 */ /* 0x000fe200078e0a09 */
[----:B------:R-:W-:-:S03]  /*1b10*/  IADD3 R6, PT, PT, R10, -0x7f, RZ ;  /* 0xffffff810a067810 */ /* 0x000fc60007ffe0ff */
[----:B------:R-:W0:Y:S01]  /*1b20*/  MUFU.RCP R8, R9 ;  /* 0x0000000900087308 */ /* 0x000e220000001000 */
[----:B------:R-:W-:Y:S01]  /*1b30*/  FADD.FTZ R11, -R9, -RZ ;  /* 0x800000ff090b7221 */ /* 0x000fe20000010100 */
[C---:B------:R-:W-:Y:S01]  /*1b40*/  IMAD R0, R6.reuse, -0x800000, R3 ;  /* 0xff80000006007824 */ /* 0x040fe200078e0203 */
[----:B------:R-:W-:-:S05]  /*1b50*/  IADD3 R6, PT, PT, R6, 0x7f, -R5 ;  /* 0x0000007f06067810 */ /* 0x000fca0007ffe805 */
        /* <DEDUP_REMOVED lines=22> */
[CCC-:B------:R-:W-:Y:S01]  /*1cc0*/  FFMA.RM R6, R10.reuse, R8.reuse, R13.reuse ;  /* 0x000000080a067223 */ /* 0x1c0fe2000000400d */
        /* <DEDUP_REMOVED lines=20> */
.L_x_203:
[----:B------:R-:W-:-:S04]  /*1e10*/  LOP3.LUT R0, R0, 0x80000000, RZ, 0xc0, !PT ;  /* 0x8000000000007812 */ /* 0x000fc800078ec0ff */
[----:B------:R-:W-:Y:S01]  /*1e20*/  LOP3.LUT R0, R0, 0x7f800000, RZ, 0xfc, !PT ;  /* 0x7f80000000007812 */ /* 0x000fe200078efcff */
[----:B------:R-:W-:Y:S06]  /*1e30*/  BRA `(.L_x_204) ;  /* 0x0000000000287947 */ /* 0x000fec0003800000 */
.L_x_202:
[----:B------:R-:W-:Y:S01]  /*1e40*/  IMAD R0, R6, 0x800000, R0 ;  /* 0x0080000006007824 */ /* 0x000fe200078e0200 */
[----:B------:R-:W-:Y:S06]  /*1e50*/  BRA `(.L_x_204) ;  /* 0x0000000000207947 */ /* 0x000fec0003800000 */
.L_x_201:
[----:B------:R-:W-:-:S04]  /*1e60*/  LOP3.LUT R0, R6, 0x80000000, R3, 0x48, !PT ;  /* 0x8000000006007812 */ /* 0x000fc800078e4803 */
[----:B------:R-:W-:Y:S01]  /*1e70*/  LOP3.LUT R0, R0, 0x7f800000, RZ, 0xfc, !PT ;  /* 0x7f80000000007812 */ /* 0x000fe200078efcff */
[----:B------:R-:W-:Y:S06]  /*1e80*/  BRA `(.L_x_204) ;  /* 0x0000000000147947 */ /* 0x000fec0003800000 */
.L_x_200:
[----:B------:R-:W-:Y:S01]  /*1e90*/  LOP3.LUT R0, R6, 0x80000000, R3, 0x48, !PT ;  /* 0x8000000006007812 */ /* 0x000fe200078e4803 */
[----:B------:R-:W-:Y:S06]  /*1ea0*/  BRA `(.L_x_204) ;  /* 0x00000000000c7947 */ /* 0x000fec0003800000 */
.L_x_199:
[----:B------:R-:W0:Y:S01]  /*1eb0*/  MUFU.RSQ R0, -QNAN ;  /* 0xffc0000000007908 */ /* 0x000e220000001400 */
[----:B------:R-:W-:Y:S05]  /*1ec0*/  BRA `(.L_x_204) ;  /* 0x0000000000047947 */ /* 0x000fea0003800000 */
.L_x_198:
[----:B------:R-:W-:-:S07]  /*1ed0*/  FADD.FTZ R0, R3, R0 ;  /* 0x0000000003007221 */ /* 0x000fce0000010000 */
.L_x_204:
[----:B------:R-:W-:-:S04]  /*1ee0*/  HFMA2 R3, -RZ, RZ, 0, 0 ;  /* 0x00000000ff037431 */ /* 0x000fc800000001ff */
[----:B0-----:R-:W-:Y:S05]  /*1ef0*/  RET.REL.NODEC R2 `(_Z15rmsnorm_forwardPfS_S_ii) ;  /* 0xffffffe002407950 */ /* 0x001fea0003c3ffff */
.L_x_205:
        /* <DEDUP_REMOVED lines=16> */
.L_x_224:


//--------------------- .text._Z14linear_forwardPfS_S_S_iii --------------------------
	.section	.text._Z14linear_forwardPfS_S_S_iii,"ax",@progbits
	.align	128
        .global         _Z14linear_forwardPfS_S_S_iii
        .type           _Z14linear_forwardPfS_S_S_iii,@function
        .size           _Z14linear_forwardPfS_S_S_iii,(.L_x_236 - _Z14linear_forwardPfS_S_S_iii)
        .other          _Z14linear_forwardPfS_S_S_iii,@"STO_CUDA_ENTRY STV_DEFAULT"
_Z14linear_forwardPfS_S_S_iii:
.text._Z14linear_forwardPfS_S_S_iii:
        /* <DEDUP_REMOVED lines=33> */
.L_x_208:
        /* <DEDUP_REMOVED lines=55> */
.L_x_207:
        /* <DEDUP_REMOVED lines=46> */
.L_x_209:
        /* <DEDUP_REMOVED lines=34> */
.L_x_210:
        /* <DEDUP_REMOVED lines=12> */
.L_x_211:
        /* <DEDUP_REMOVED lines=13> */
.L_x_206:
        /* <DEDUP_REMOVED lines=15> */
.L_x_212:
        /* <DEDUP_REMOVED lines=16> */
.L_x_236:


//--------------------- .nv.global.init           --------------------------
	.section	.nv.global.init,"aw",@progbits
	.align	4
.nv.global.init:
	.type		__cudart_i2opi_f,@object
	.size		__cudart_i2opi_f,(.L_0 - __cudart_i2opi_f)
__cudart_i2opi_f:
        /*0000*/ 	.byte	0x41, 0x90, 0x43, 0x3c, 0x99, 0x95, 0x62, 0xdb, 0xc0, 0xdd, 0x34, 0xf5, 0xd1, 0x57, 0x27, 0xfc
        /*0010*/ 	.byte	0x29, 0x15, 0x44, 0x4e, 0x6e, 0x83, 0xf9, 0xa2
.L_0:


//--------------------- .nv.shared.reserved.0     --------------------------
	.section	.nv.shared.reserved.0,"aw",@nobits
	.weak		__nv_reservedSMEM_offset_0_alias
	.size		__nv_reservedSMEM_offset_0_alias, 0, 64
	.other		__nv_reservedSMEM_offset_0_alias,@"STO_CUDA_RESERVED_SHARED STV_DEFAULT"
__nv_reservedSMEM_offset_0_alias:
	.zero		0
	.zero		64


//--------------------- .nv.constant0._Z15get_content_rowPfS_Piii --------------------------
	.section	.nv.constant0._Z15get_content_rowPfS_Piii,"a",@progbits
	.sectionflags	@""
	.align	4
.nv.constant0._Z15get_content_rowPfS_Piii:
	.zero		928


//--------------------- .nv.constant0._Z14argmax_forwardPiPfii --------------------------
	.section	.nv.constant0._Z14argmax_forwardPiPfii,"a",@progbits
	.sectionflags	@""
	.align	4
.nv.constant0._Z14argmax_forwardPiPfii:
	.zero		920


//--------------------- .nv.constant0._Z14logits_forwardPfS_S_S_iii --------------------------
	.section	.nv.constant0._Z14logits_forwardPfS_S_S_iii,"a",@progbits
	.sectionflags	@""
	.align	4
.nv.constant0._Z14logits_forwardPfS_S_S_iii:
	.zero		940


//--------------------- .nv.constant0._Z11glu_forwardPfS_iii --------------------------
	.section	.nv.constant0._Z11glu_forwardPfS_iii,"a",@progbits
	.sectionflags	@""
	.align	4
.nv.constant0._Z11glu_forwardPfS_iii:
	.zero		924


//--------------------- .nv.constant0._Z16residual_forwardPfS_ii --------------------------
	.section	.nv.constant0._Z16residual_forwardPfS_ii,"a",@progbits
	.sectionflags	@""
	.align	4
.nv.constant0._Z16residual_forwardPfS_ii:
	.zero		920


//--------------------- .nv.constant0._Z23group_attention_forwardPfS_S_S_S_iiiiiiiiii --------------------------
	.section	.nv.constant0._Z23group_attention_forwardPfS_S_S_S_iiiiiiiiii,"a",@progbits
	.sectionflags	@""
	.align	4
.nv.constant0._Z23group_attention_forwardPfS_S_S_S_iiiiiiiiii:
	.zero		976


//--------------------- .nv.constant0._Z20rmsnorm_rope_forwardPfS_S_S_S_S_S_iiiiiiiiiiiii --------------------------
	.section	.nv.constant0._Z20rmsnorm_rope_forwardPfS_S_S_S_S_S_iiiiiiiiiiiii,"a",@progbits
	.sectionflags	@""
	.align	4
.nv.constant0._Z20rmsnorm_rope_forwardPfS_S_S_S_S_S_iiiiiiiiiiiii:
	.zero		1004


//--------------------- .nv.constant0._Z16key_rope_forwardPfS_iiiiiiiii --------------------------
	.section	.nv.constant0._Z16key_rope_forwardPfS_iiiiiiiii,"a",@progbits
	.sectionflags	@""
	.align	4
.nv.constant0._Z16key_rope_forwardPfS_iiiiiiiii:
	.zero		948


//--------------------- .nv.constant0._Z18query_rope_forwardPfS_iiiiii --------------------------
	.section	.nv.constant0._Z18query_rope_forwardPfS_iiiiii,"a",@progbits
	.sectionflags	@""
	.align	4
.nv.constant0._Z18query_rope_forwardPfS_iiiiii:
	.zero		936


//--------------------- .nv.constant0._Z11qkv_forwardPfS_S_S_S_S_S_iiiiiiiiiiiii --------------------------
	.section	.nv.constant0._Z11qkv_forwardPfS_S_S_S_S_S_iiiiiiiiiiiii,"a",@progbits
	.sectionflags	@""
	.align	4
.nv.constant0._Z11qkv_forwardPfS_S_S_S_S_S_iiiiiiiiiiiii:
	.zero		1004


//--------------------- .nv.constant0._Z15rmsnorm_forwardPfS_S_ii --------------------------
	.section	.nv.constant0._Z15rmsnorm_forwardPfS_S_ii,"a",@progbits
	.sectionflags	@""
	.align	4
.nv.constant0._Z15rmsnorm_forwardPfS_S_ii:
	.zero		928


//--------------------- .nv.constant0._Z14linear_forwardPfS_S_S_iii --------------------------
	.section	.nv.constant0._Z14linear_forwardPfS_S_S_iii,"a",@progbits
	.sectionflags	@""
	.align	4
.nv.constant0._Z14linear_forwardPfS_S_S_iii:
	.zero		940


//--------------------- SYMBOLS --------------------------

	.type		.nv.reservedSmem.offset0,@object
	.size		.nv.reservedSmem.offset0,0x4
